	.target	sm_100a

	.elftype	@"ET_EXEC"


//--------------------- .note.nv.tkinfo           --------------------------
	.section	.note.nv.tkinfo,"",@"SHT_NOTE"
	.sectionflags	@"SHF_NOTE_NV_TKINFO"
	.tkinfo
        /*0018*/ 	.word	0x00000002
        /*0030*/ 	.string	""
        /*0030*/ 	.string	"ptxas"
        /*0030*/ 	.string	"Cuda compilation tools, release 13.0, V13.0.88"
        /*0030*/ 	.string	"Build cuda_13.0.r13.0/compiler.36424714_0"
        /*0030*/ 	.string	"-arch sm_100a -m 64 "



//--------------------- .note.nv.cuinfo           --------------------------
	.section	.note.nv.cuinfo,"",@"SHT_NOTE"
	.sectionflags	@"SHF_NOTE_NV_CUINFO"
        /*0018*/ 	.short	0x0002
        /*001a*/ 	.short	0x0064
        /*001c*/ 	.short	0x0082
	.zero		2


//--------------------- .nv.info                  --------------------------
	.section	.nv.info,"",@"SHT_CUDA_INFO"
	.align	4


	//----- nvinfo : EIATTR_REGCOUNT
	.align		4
        /*0000*/ 	.byte	0x04, 0x2f
        /*0002*/ 	.short	(.L_19 - .L_18)
	.align		4
.L_18:
        /*0004*/ 	.word	index@(_ZN7cutlass13device_kernelINS_4gemm6kernel13GemmUniversalIN4cute5tupleIJiiiiEEENS1_10collective13CollectiveMmaINS1_46MainloopSm100TmaUmmaWarpSpecializedBlockScaledILi4ELi2ELi2ENS5_IJNS4_1CILi8EEENSA_ILi1EEESC_EEEEENS5_IJNSA_ILi128EEENSA_ILi64EEENSA_ILi256EEEEEENS5_IJNS_12float_e5m2_tENS_13float_ue8m0_tEEEENS5_IJNS5_IJlSC_lEEENS4_6LayoutINS5_IJNS5_IJNS5_IJNSA_ILi32EEENSA_ILi4EEEEEEiEEESR_NS5_IJSC_iEEEEEENS5_IJNS5_IJNS5_IJNSA_ILi16EEESP_EEEiEEENS5_IJNS5_IJNSA_ILi0EEESC_EEENSA_ILi512EEEEEENS5_IJSX_iEEEEEEEEEEESL_S14_NS4_8TiledMMAINS4_8MMA_AtomIJNS4_21SM100_MMA_MXF8F6F4_SSISJ_SJ_fSK_Li128ELi64ELNS4_4UMMA5MajorE0ELS19_0ELNS18_7ScaleInE0ELS1A_0EEEEEENSN_INS5_IJSC_SC_SC_EEENS5_IJSX_SX_SX_EEEEENS5_IJNS4_10UnderscoreES1G_S1G_EEEEENS5_IJNS4_13SM90_TMA_LOADES1J_EEENS5_IJNS4_14ComposedLayoutINS4_7SwizzleILi3ELi4ELi3EEENS4_18smem_ptr_flag_bitsILi8EEENSN_INS5_IJSB_SF_EEENS5_IJSF_SC_EEEEEEENSN_INS5_IJNS5_IJNS5_IJSQ_SC_EEENS5_IJSO_SC_EEEEEESC_NS5_IJSP_NSA_ILi2EEEEEEEEENS5_IJNS5_IJNS5_IJSV_SZ_EEESY_EEESX_NS5_IJSC_SZ_EEEEEEEEEEEvNS4_8identityENS5_IJNS4_23SM90_TMA_LOAD_MULTICASTES27_EEES25_vS26_EENS_8epilogue10collective18CollectiveEpilogueINS2A_23Sm100TmaWarpSpecializedILi3ELi2ELi16ELb1ELb0EEEJNS5_IJSG_SG_SH_EEENS5_IJNSN_ISG_SC_EENSN_INS5_IJSU_S1X_EEENS5_IJSC_SO_EEEEEEEENS_10bfloat16_tESM_S2L_SM_NS2A_6fusion15FusionCallbacksIS2E_NS2M_17LinearCombinationIS2L_fS2L_fLNS_15FloatRoundStyleE2EEES2F_S2K_JEEENS4_5SM1004TMEM4LOAD26SM100_TMEM_LOAD_32dp32b16xES1J_NS1L_INS1M_ILi1ELi4ELi3EEENS1O_ILi16EEENSN_INS5_IJSB_SU_EEENS5_IJSU_SC_EEEEEEENS4_39AutoVectorizingCopyWithAssumedAlignmentILi128EEENS4_14SM90_TMA_STOREES31_S33_S33_EEEvvEEEEvNT_6ParamsE)
        /*0008*/ 	.word	0x00000075


	//----- nvinfo : EIATTR_FRAME_SIZE
	.align		4
.L_19:
        /*000c*/ 	.byte	0x04, 0x11
        /*000e*/ 	.short	(.L_21 - .L_20)
	.align		4
.L_20:
        /*0010*/ 	.word	index@($__internal_2_$__cuda_sm10x_tcgen05_guardrail_trap_unallocated_columns_being_dealloced)
        /*0014*/ 	.word	0x00000000


	//----- nvinfo : EIATTR_FRAME_SIZE
	.align		4
.L_21:
        /*0018*/ 	.byte	0x04, 0x11
        /*001a*/ 	.short	(.L_23 - .L_22)
	.align		4
.L_22:
        /*001c*/ 	.word	index@($__internal_1_$__cuda_sm10x_tcgen05_guardrail_trap_phase_invalid_during_alloc)
        /*0020*/ 	.word	0x00000000


	//----- nvinfo : EIATTR_FRAME_SIZE
	.align		4
.L_23:
        /*0024*/ 	.byte	0x04, 0x11
        /*0026*/ 	.short	(.L_25 - .L_24)
	.align		4
.L_24:
        /*0028*/ 	.word	index@($__internal_0_$__cuda_sm10x_tcgen05_guardrail_trap_col_being_dealloced_not_returned_by_alloc)
        /*002c*/ 	.word	0x00000000


	//----- nvinfo : EIATTR_FRAME_SIZE
	.align		4
.L_25:
        /*0030*/ 	.byte	0x04, 0x11
        /*0032*/ 	.short	(.L_27 - .L_26)
	.align		4
.L_26:
        /*0034*/ 	.word	index@(_ZN7cutlass13device_kernelINS_4gemm6kernel13GemmUniversalIN4cute5tupleIJiiiiEEENS1_10collective13CollectiveMmaINS1_46MainloopSm100TmaUmmaWarpSpecializedBlockScaledILi4ELi2ELi2ENS5_IJNS4_1CILi8EEENSA_ILi1EEESC_EEEEENS5_IJNSA_ILi128EEENSA_ILi64EEENSA_ILi256EEEEEENS5_IJNS_12float_e5m2_tENS_13float_ue8m0_tEEEENS5_IJNS5_IJlSC_lEEENS4_6LayoutINS5_IJNS5_IJNS5_IJNSA_ILi32EEENSA_ILi4EEEEEEiEEESR_NS5_IJSC_iEEEEEENS5_IJNS5_IJNS5_IJNSA_ILi16EEESP_EEEiEEENS5_IJNS5_IJNSA_ILi0EEESC_EEENSA_ILi512EEEEEENS5_IJSX_iEEEEEEEEEEESL_S14_NS4_8TiledMMAINS4_8MMA_AtomIJNS4_21SM100_MMA_MXF8F6F4_SSISJ_SJ_fSK_Li128ELi64ELNS4_4UMMA5MajorE0ELS19_0ELNS18_7ScaleInE0ELS1A_0EEEEEENSN_INS5_IJSC_SC_SC_EEENS5_IJSX_SX_SX_EEEEENS5_IJNS4_10UnderscoreES1G_S1G_EEEEENS5_IJNS4_13SM90_TMA_LOADES1J_EEENS5_IJNS4_14ComposedLayoutINS4_7SwizzleILi3ELi4ELi3EEENS4_18smem_ptr_flag_bitsILi8EEENSN_INS5_IJSB_SF_EEENS5_IJSF_SC_EEEEEEENSN_INS5_IJNS5_IJNS5_IJSQ_SC_EEENS5_IJSO_SC_EEEEEESC_NS5_IJSP_NSA_ILi2EEEEEEEEENS5_IJNS5_IJNS5_IJSV_SZ_EEESY_EEESX_NS5_IJSC_SZ_EEEEEEEEEEEvNS4_8identityENS5_IJNS4_23SM90_TMA_LOAD_MULTICASTES27_EEES25_vS26_EENS_8epilogue10collective18CollectiveEpilogueINS2A_23Sm100TmaWarpSpecializedILi3ELi2ELi16ELb1ELb0EEEJNS5_IJSG_SG_SH_EEENS5_IJNSN_ISG_SC_EENSN_INS5_IJSU_S1X_EEENS5_IJSC_SO_EEEEEEEENS_10bfloat16_tESM_S2L_SM_NS2A_6fusion15FusionCallbacksIS2E_NS2M_17LinearCombinationIS2L_fS2L_fLNS_15FloatRoundStyleE2EEES2F_S2K_JEEENS4_5SM1004TMEM4LOAD26SM100_TMEM_LOAD_32dp32b16xES1J_NS1L_INS1M_ILi1ELi4ELi3EEENS1O_ILi16EEENSN_INS5_IJSB_SU_EEENS5_IJSU_SC_EEEEEEENS4_39AutoVectorizingCopyWithAssumedAlignmentILi128EEENS4_14SM90_TMA_STOREES31_S33_S33_EEEvvEEEEvNT_6ParamsE)
        /*0038*/ 	.word	0x00000000


	//----- nvinfo : EIATTR_MIN_STACK_SIZE
	.align		4
.L_27:
        /*003c*/ 	.byte	0x04, 0x12
        /*003e*/ 	.short	(.L_29 - .L_28)
	.align		4
.L_28:
        /*0040*/ 	.word	index@(_ZN7cutlass13device_kernelINS_4gemm6kernel13GemmUniversalIN4cute5tupleIJiiiiEEENS1_10collective13CollectiveMmaINS1_46MainloopSm100TmaUmmaWarpSpecializedBlockScaledILi4ELi2ELi2ENS5_IJNS4_1CILi8EEENSA_ILi1EEESC_EEEEENS5_IJNSA_ILi128EEENSA_ILi64EEENSA_ILi256EEEEEENS5_IJNS_12float_e5m2_tENS_13float_ue8m0_tEEEENS5_IJNS5_IJlSC_lEEENS4_6LayoutINS5_IJNS5_IJNS5_IJNSA_ILi32EEENSA_ILi4EEEEEEiEEESR_NS5_IJSC_iEEEEEENS5_IJNS5_IJNS5_IJNSA_ILi16EEESP_EEEiEEENS5_IJNS5_IJNSA_ILi0EEESC_EEENSA_ILi512EEEEEENS5_IJSX_iEEEEEEEEEEESL_S14_NS4_8TiledMMAINS4_8MMA_AtomIJNS4_21SM100_MMA_MXF8F6F4_SSISJ_SJ_fSK_Li128ELi64ELNS4_4UMMA5MajorE0ELS19_0ELNS18_7ScaleInE0ELS1A_0EEEEEENSN_INS5_IJSC_SC_SC_EEENS5_IJSX_SX_SX_EEEEENS5_IJNS4_10UnderscoreES1G_S1G_EEEEENS5_IJNS4_13SM90_TMA_LOADES1J_EEENS5_IJNS4_14ComposedLayoutINS4_7SwizzleILi3ELi4ELi3EEENS4_18smem_ptr_flag_bitsILi8EEENSN_INS5_IJSB_SF_EEENS5_IJSF_SC_EEEEEEENSN_INS5_IJNS5_IJNS5_IJSQ_SC_EEENS5_IJSO_SC_EEEEEESC_NS5_IJSP_NSA_ILi2EEEEEEEEENS5_IJNS5_IJNS5_IJSV_SZ_EEESY_EEESX_NS5_IJSC_SZ_EEEEEEEEEEEvNS4_8identityENS5_IJNS4_23SM90_TMA_LOAD_MULTICASTES27_EEES25_vS26_EENS_8epilogue10collective18CollectiveEpilogueINS2A_23Sm100TmaWarpSpecializedILi3ELi2ELi16ELb1ELb0EEEJNS5_IJSG_SG_SH_EEENS5_IJNSN_ISG_SC_EENSN_INS5_IJSU_S1X_EEENS5_IJSC_SO_EEEEEEEENS_10bfloat16_tESM_S2L_SM_NS2A_6fusion15FusionCallbacksIS2E_NS2M_17LinearCombinationIS2L_fS2L_fLNS_15FloatRoundStyleE2EEES2F_S2K_JEEENS4_5SM1004TMEM4LOAD26SM100_TMEM_LOAD_32dp32b16xES1J_NS1L_INS1M_ILi1ELi4ELi3EEENS1O_ILi16EEENSN_INS5_IJSB_SU_EEENS5_IJSU_SC_EEEEEEENS4_39AutoVectorizingCopyWithAssumedAlignmentILi128EEENS4_14SM90_TMA_STOREES31_S33_S33_EEEvvEEEEvNT_6ParamsE)
        /*0044*/ 	.word	0x00000000
.L_29:


//--------------------- .nv.compat                --------------------------
	.section	.nv.compat,"",@"SHT_CUDA_COMPAT_INFO"
	.align	4
        /*0000*/ 	.byte	0x02, 0x09, 0x01, 0x00, 0x02, 0x02, 0x02, 0x00, 0x02, 0x05, 0x05, 0x00, 0x03, 0x07, 0x01, 0x01
        /*0010*/ 	.byte	0x02, 0x03, 0x01, 0x00, 0x02, 0x06, 0x01, 0x00, 0x04, 0x0b, 0x08, 0x00, 0x09, 0x00, 0x00, 0x00
        /*0020*/ 	.byte	0x00, 0x00, 0x00, 0x00


//--------------------- .nv.info._ZN7cutlass13device_kernelINS_4gemm6kernel13GemmUniversalIN4cute5tupleIJiiiiEEENS1_10collective13CollectiveMmaINS1_46MainloopSm100TmaUmmaWarpSpecializedBlockScaledILi4ELi2ELi2ENS5_IJNS4_1CILi8EEENSA_ILi1EEESC_EEEEENS5_IJNSA_ILi128EEENSA_ILi64EEENSA_ILi256EEEEEENS5_IJNS_12float_e5m2_tENS_13float_ue8m0_tEEEENS5_IJNS5_IJlSC_lEEENS4_6LayoutINS5_IJNS5_IJNS5_IJNSA_ILi32EEENSA_ILi4EEEEEEiEEESR_NS5_IJSC_iEEEEEENS5_IJNS5_IJNS5_IJNSA_ILi16EEESP_EEEiEEENS5_IJNS5_IJNSA_ILi0EEESC_EEENSA_ILi512EEEEEENS5_IJSX_iEEEEEEEEEEESL_S14_NS4_8TiledMMAINS4_8MMA_AtomIJNS4_21SM100_MMA_MXF8F6F4_SSISJ_SJ_fSK_Li128ELi64ELNS4_4UMMA5MajorE0ELS19_0ELNS18_7ScaleInE0ELS1A_0EEEEEENSN_INS5_IJSC_SC_SC_EEENS5_IJSX_SX_SX_EEEEENS5_IJNS4_10UnderscoreES1G_S1G_EEEEENS5_IJNS4_13SM90_TMA_LOADES1J_EEENS5_IJNS4_14ComposedLayoutINS4_7SwizzleILi3ELi4ELi3EEENS4_18smem_ptr_flag_bitsILi8EEENSN_INS5_IJSB_SF_EEENS5_IJSF_SC_EEEEEEENSN_INS5_IJNS5_IJNS5_IJSQ_SC_EEENS5_IJSO_SC_EEEEEESC_NS5_IJSP_NSA_ILi2EEEEEEEEENS5_IJNS5_IJNS5_IJSV_SZ_EEESY_EEESX_NS5_IJSC_SZ_EEEEEEEEEEEvNS4_8identityENS5_IJNS4_23SM90_TMA_LOAD_MULTICASTES27_EEES25_vS26_EENS_8epilogue10collective18CollectiveEpilogueINS2A_23Sm100TmaWarpSpecializedILi3ELi2ELi16ELb1ELb0EEEJNS5_IJSG_SG_SH_EEENS5_IJNSN_ISG_SC_EENSN_INS5_IJSU_S1X_EEENS5_IJSC_SO_EEEEEEEENS_10bfloat16_tESM_S2L_SM_NS2A_6fusion15FusionCallbacksIS2E_NS2M_17LinearCombinationIS2L_fS2L_fLNS_15FloatRoundStyleE2EEES2F_S2K_JEEENS4_5SM1004TMEM4LOAD26SM100_TMEM_LOAD_32dp32b16xES1J_NS1L_INS1M_ILi1ELi4ELi3EEENS1O_ILi16EEENSN_INS5_IJSB_SU_EEENS5_IJSU_SC_EEEEEEENS4_39AutoVectorizingCopyWithAssumedAlignmentILi128EEENS4_14SM90_TMA_STOREES31_S33_S33_EEEvvEEEEvNT_6ParamsE --------------------------
	.section	.nv.info._ZN7cutlass13device_kernelINS_4gemm6kernel13GemmUniversalIN4cute5tupleIJiiiiEEENS1_10collective13CollectiveMmaINS1_46MainloopSm100TmaUmmaWarpSpecializedBlockScaledILi4ELi2ELi2ENS5_IJNS4_1CILi8EEENSA_ILi1EEESC_EEEEENS5_IJNSA_ILi128EEENSA_ILi64EEENSA_ILi256EEEEEENS5_IJNS_12float_e5m2_tENS_13float_ue8m0_tEEEENS5_IJNS5_IJlSC_lEEENS4_6LayoutINS5_IJNS5_IJNS5_IJNSA_ILi32EEENSA_ILi4EEEEEEiEEESR_NS5_IJSC_iEEEEEENS5_IJNS5_IJNS5_IJNSA_ILi16EEESP_EEEiEEENS5_IJNS5_IJNSA_ILi0EEESC_EEENSA_ILi512EEEEEENS5_IJSX_iEEEEEEEEEEESL_S14_NS4_8TiledMMAINS4_8MMA_AtomIJNS4_21SM100_MMA_MXF8F6F4_SSISJ_SJ_fSK_Li128ELi64ELNS4_4UMMA5MajorE0ELS19_0ELNS18_7ScaleInE0ELS1A_0EEEEEENSN_INS5_IJSC_SC_SC_EEENS5_IJSX_SX_SX_EEEEENS5_IJNS4_10UnderscoreES1G_S1G_EEEEENS5_IJNS4_13SM90_TMA_LOADES1J_EEENS5_IJNS4_14ComposedLayoutINS4_7SwizzleILi3ELi4ELi3EEENS4_18smem_ptr_flag_bitsILi8EEENSN_INS5_IJSB_SF_EEENS5_IJSF_SC_EEEEEEENSN_INS5_IJNS5_IJNS5_IJSQ_SC_EEENS5_IJSO_SC_EEEEEESC_NS5_IJSP_NSA_ILi2EEEEEEEEENS5_IJNS5_IJNS5_IJSV_SZ_EEESY_EEESX_NS5_IJSC_SZ_EEEEEEEEEEEvNS4_8identityENS5_IJNS4_23SM90_TMA_LOAD_MULTICASTES27_EEES25_vS26_EENS_8epilogue10collective18CollectiveEpilogueINS2A_23Sm100TmaWarpSpecializedILi3ELi2ELi16ELb1ELb0EEEJNS5_IJSG_SG_SH_EEENS5_IJNSN_ISG_SC_EENSN_INS5_IJSU_S1X_EEENS5_IJSC_SO_EEEEEEEENS_10bfloat16_tESM_S2L_SM_NS2A_6fusion15FusionCallbacksIS2E_NS2M_17LinearCombinationIS2L_fS2L_fLNS_15FloatRoundStyleE2EEES2F_S2K_JEEENS4_5SM1004TMEM4LOAD26SM100_TMEM_LOAD_32dp32b16xES1J_NS1L_INS1M_ILi1ELi4ELi3EEENS1O_ILi16EEENSN_INS5_IJSB_SU_EEENS5_IJSU_SC_EEEEEEENS4_39AutoVectorizingCopyWithAssumedAlignmentILi128EEENS4_14SM90_TMA_STOREES31_S33_S33_EEEvvEEEEvNT_6ParamsE,"",@"SHT_CUDA_INFO"
	.sectionflags	@""
	.align	4


	//----- nvinfo : EIATTR_CUDA_API_VERSION
	.align		4
        /*0000*/ 	.byte	0x04, 0x37
        /*0002*/ 	.short	(.L_31 - .L_30)
.L_30:
        /*0004*/ 	.word	0x00000082


	//----- nvinfo : EIATTR_KPARAM_INFO
	.align		4
.L_31:
        /*0008*/ 	.byte	0x04, 0x17
        /*000a*/ 	.short	(.L_33 - .L_32)
.L_32:
        /*000c*/ 	.word	0x00000000
        /*0010*/ 	.short	0x0000
        /*0012*/ 	.short	0x0000
        /*0014*/ 	.byte	0x00, 0xf0, 0x01, 0x30


	//----- nvinfo : EIATTR_AT_ENTRY_FRAGMENTS
	.align		4
.L_33:
        /*0018*/ 	.byte	0x04, 0x4f
        /*001a*/ 	.short	(.L_35 - .L_34)


	//   ....[0]....
.L_34:
        /*001c*/ 	.word	0x00000006


	//----- nvinfo : EIATTR_RESERVED_SMEM_USED
	.align		4
.L_35:
        /*0020*/ 	.byte	0x01, 0x41
	.zero		2


	//----- nvinfo : EIATTR_SPARSE_MMA_MASK
	.align		4
        /*0024*/ 	.byte	0x03, 0x50
        /*0026*/ 	.short	0x0000


	//----- nvinfo : EIATTR_TCGEN05_1CTA_USED
	.align		4
        /*0028*/ 	.byte	0x01, 0x51
	.zero		2


	//----- nvinfo : EIATTR_MAXREG_COUNT
	.align		4
        /*002c*/ 	.byte	0x03, 0x1b
        /*002e*/ 	.short	0x00ff


	//----- nvinfo : EIATTR_NUM_BARRIERS
	.align		4
        /*0030*/ 	.byte	0x02, 0x4c
        /*0032*/ 	.byte	0x07
	.zero		1


	//----- nvinfo : EIATTR_EXTERNS
	.align		4
        /*0034*/ 	.byte	0x04, 0x0f
        /*0036*/ 	.short	(.L_37 - .L_36)


	//   ....[0]....
	.align		4
.L_36:
        /*0038*/ 	.word	index@(__assertfail)


	//----- nvinfo : EIATTR_MERCURY_ISA_VERSION
	.align		4
.L_37:
        /*003c*/ 	.byte	0x03, 0x5f
        /*003e*/ 	.short	0x0101


	//----- nvinfo : EIATTR_INT_WARP_WIDE_INSTR_OFFSETS
	.align		4
        /*0040*/ 	.byte	0x04, 0x31
        /*0042*/ 	.short	(.L_39 - .L_38)


	//   ....[0]....
.L_38:
        /*0044*/ 	.word	0x00005010


	//   ....[1]....
        /*0048*/ 	.word	0x00005040


	//   ....[2]....
        /*004c*/ 	.word	0x00005060


	//   ....[3]....
        /*0050*/ 	.word	0x00005be0


	//   ....[4]....
        /*0054*/ 	.word	0x00005d30


	//   ....[5]....
        /*0058*/ 	.word	0x00005de0


	//   ....[6]....
        /*005c*/ 	.word	0x00005e40


	//   ....[7]....
        /*0060*/ 	.word	0x00005f80


	//   ....[8]....
        /*0064*/ 	.word	0x00006060


	//   ....[9]....
        /*0068*/ 	.word	0x000060c0


	//   ....[10]....
        /*006c*/ 	.word	0x00006230


	//   ....[11]....
        /*0070*/ 	.word	0x000062f0


	//   ....[12]....
        /*0074*/ 	.word	0x000063b0


	//   ....[13]....
        /*0078*/ 	.word	0x00006500


	//   ....[14]....
        /*007c*/ 	.word	0x000065b0


	//----- nvinfo : EIATTR_COOP_GROUP_MASK_REGIDS
	.align		4
.L_39:
        /*0080*/ 	.byte	0x04, 0x29
        /*0082*/ 	.short	(.L_41 - .L_40)


	//   ....[0]....
.L_40:
        /*0084*/ 	.word	0xffffffff


	//   ....[1]....
        /*0088*/ 	.word	0xffffffff


	//   ....[2]....
        /*008c*/ 	.word	0xffffffff


	//   ....[3]....
        /*0090*/ 	.word	0xffffffff


	//   ....[4]....
        /*0094*/ 	.word	0xffffffff


	//   ....[5]....
        /*0098*/ 	.word	0xffffffff


	//   ....[6]....
        /*009c*/ 	.word	0xffffffff


	//   ....[7]....
        /*00a0*/ 	.word	0xffffffff


	//   ....[8]....
        /*00a4*/ 	.word	0xffffffff


	//   ....[9]....
        /*00a8*/ 	.word	0xffffffff


	//   ....[10]....
        /*00ac*/ 	.word	0xffffffff


	//   ....[11]....
        /*00b0*/ 	.word	0xffffffff


	//   ....[12]....
        /*00b4*/ 	.word	0xffffffff


	//   ....[13]....
        /*00b8*/ 	.word	0xffffffff


	//----- nvinfo : EIATTR_COOP_GROUP_INSTR_OFFSETS
	.align		4
.L_41:
        /*00bc*/ 	.byte	0x04, 0x28
        /*00be*/ 	.short	(.L_43 - .L_42)


	//   ....[0]....
.L_42:
        /*00c0*/ 	.word	0x00000080


	//   ....[1]....
        /*00c4*/ 	.word	0x00000550


	//   ....[2]....
        /*00c8*/ 	.word	0x000006f0


	//   ....[3]....
        /*00cc*/ 	.word	0x00000870


	//   ....[4]....
        /*00d0*/ 	.word	0x00000970


	//   ....[5]....
        /*00d4*/ 	.word	0x00000ae0


	//   ....[6]....
        /*00d8*/ 	.word	0x00000c40


	//   ....[7]....
        /*00dc*/ 	.word	0x00000df0


	//   ....[8]....
        /*00e0*/ 	.word	0x000025f0


	//   ....[9]....
        /*00e4*/ 	.word	0x000034b0


	//   ....[10]....
        /*00e8*/ 	.word	0x000036c0


	//   ....[11]....
        /*00ec*/ 	.word	0x000036f0


	//   ....[12]....
        /*00f0*/ 	.word	0x00004ef0


	//   ....[13]....
        /*00f4*/ 	.word	0x00005120


	//----- nvinfo : EIATTR_VRC_CTA_INIT_COUNT
	.align		4
.L_43:
        /*00f8*/ 	.byte	0x02, 0x4a
        /*00fa*/ 	.byte	0x80
	.zero		1


	//----- nvinfo : EIATTR_SYSCALL_OFFSETS
	.align		4
        /*00fc*/ 	.byte	0x04, 0x46
        /*00fe*/ 	.short	(.L_45 - .L_44)


	//   ....[0]....
.L_44:
        /*0100*/ 	.word	0x000072e0


	//   ....[1]....
        /*0104*/ 	.word	0x000073d0


	//   ....[2]....
        /*0108*/ 	.word	0x00007db0


	//   ....[3]....
        /*010c*/ 	.word	0x00007f20


	//   ....[4]....
        /*0110*/ 	.word	0x00008d00


	//   ....[5]....
        /*0114*/ 	.word	0x00008e70


	//   ....[6]....
        /*0118*/ 	.word	0x00009ce0


	//   ....[7]....
        /*011c*/ 	.word	0x00009e50


	//   ....[8]....
        /*0120*/ 	.word	0x0000ac60


	//   ....[9]....
        /*0124*/ 	.word	0x0000add0


	//----- nvinfo : EIATTR_MBARRIER_INSTR_OFFSETS
	.align		4
.L_45:
        /*0128*/ 	.byte	0x04, 0x39
        /*012a*/ 	.short	(.L_47 - .L_46)


	//   ....[0]....
.L_46:
        /*012c*/ 	.word	0x00000660
        /*0130*/ 	.word	0x000000ff
        /*0134*/ 	.word	0x00000000
        /*0138*/ 	.short	0x0100
        /*013a*/ 	.byte	0x04
	.zero		1


	//   ....[1]....
        /*013c*/ 	.word	0x00000670
        /*0140*/ 	.word	0x000000ff
        /*0144*/ 	.word	0x00000020
        /*0148*/ 	.short	0x0100
        /*014a*/ 	.byte	0x04
	.zero		1


	//   ....[2]....
        /*014c*/ 	.word	0x00000680
        /*0150*/ 	.word	0x000000ff
        /*0154*/ 	.word	0x00000008
        /*0158*/ 	.short	0x0100
        /*015a*/ 	.byte	0x04
	.zero		1


	//   ....[3]....
        /*015c*/ 	.word	0x00000690
        /*0160*/ 	.word	0x000000ff
        /*0164*/ 	.word	0x00000028
        /*0168*/ 	.short	0x0100
        /*016a*/ 	.byte	0x04
	.zero		1


	//   ....[4]....
        /*016c*/ 	.word	0x000006a0
        /*0170*/ 	.word	0x000000ff
        /*0174*/ 	.word	0x00000010
        /*0178*/ 	.short	0x0100
        /*017a*/ 	.byte	0x04
	.zero		1


	//   ....[5]....
        /*017c*/ 	.word	0x000006b0
        /*0180*/ 	.word	0x000000ff
        /*0184*/ 	.word	0x00000030
        /*0188*/ 	.short	0x0100
        /*018a*/ 	.byte	0x04
	.zero		1


	//   ....[6]....
        /*018c*/ 	.word	0x000006c0
        /*0190*/ 	.word	0x000000ff
        /*0194*/ 	.word	0x00000018
        /*0198*/ 	.short	0x0100
        /*019a*/ 	.byte	0x04
	.zero		1


	//   ....[7]....
        /*019c*/ 	.word	0x000006d0
        /*01a0*/ 	.word	0x000000ff
        /*01a4*/ 	.word	0x00000038
        /*01a8*/ 	.short	0x0100
        /*01aa*/ 	.byte	0x04
	.zero		1


	//   ....[8]....
        /*01ac*/ 	.word	0x00000800
        /*01b0*/ 	.word	0x000000ff
        /*01b4*/ 	.word	0x00000040
        /*01b8*/ 	.short	0x0100
        /*01ba*/ 	.byte	0x04
	.zero		1


	//   ....[9]....
        /*01bc*/ 	.word	0x00000810
        /*01c0*/ 	.word	0x000000ff
        /*01c4*/ 	.word	0x00000058
        /*01c8*/ 	.short	0x0100
        /*01ca*/ 	.byte	0x04
	.zero		1


	//   ....[10]....
        /*01cc*/ 	.word	0x00000820
        /*01d0*/ 	.word	0x000000ff
        /*01d4*/ 	.word	0x00000048
        /*01d8*/ 	.short	0x0100
        /*01da*/ 	.byte	0x04
	.zero		1


	//   ....[11]....
        /*01dc*/ 	.word	0x00000830
        /*01e0*/ 	.word	0x000000ff
        /*01e4*/ 	.word	0x00000060
        /*01e8*/ 	.short	0x0100
        /*01ea*/ 	.byte	0x04
	.zero		1


	//   ....[12]....
        /*01ec*/ 	.word	0x00000840
        /*01f0*/ 	.word	0x000000ff
        /*01f4*/ 	.word	0x00000050
        /*01f8*/ 	.short	0x0100
        /*01fa*/ 	.byte	0x04
	.zero		1


	//   ....[13]....
        /*01fc*/ 	.word	0x00000850
        /*0200*/ 	.word	0x000000ff
        /*0204*/ 	.word	0x00000068
        /*0208*/ 	.short	0x0100
        /*020a*/ 	.byte	0x04
	.zero		1


	//   ....[14]....
        /*020c*/ 	.word	0x00000940
        /*0210*/ 	.word	0x000000ff
        /*0214*/ 	.word	0x00000070
        /*0218*/ 	.short	0x0100
        /*021a*/ 	.byte	0x06
	.zero		1


	//   ....[15]....
        /*021c*/ 	.word	0x00000950
        /*0220*/ 	.word	0x000000ff
        /*0224*/ 	.word	0x00000078
        /*0228*/ 	.short	0x0100
        /*022a*/ 	.byte	0x06
	.zero		1


	//   ....[16]....
        /*022c*/ 	.word	0x00000a90
        /*0230*/ 	.word	0x000000ff
        /*0234*/ 	.word	0x00000080
        /*0238*/ 	.short	0x0100
        /*023a*/ 	.byte	0x06
	.zero		1


	//   ....[17]....
        /*023c*/ 	.word	0x00000aa0
        /*0240*/ 	.word	0x000000ff
        /*0244*/ 	.word	0x00000090
        /*0248*/ 	.short	0x0100
        /*024a*/ 	.byte	0x06
	.zero		1


	//   ....[18]....
        /*024c*/ 	.word	0x00000ab0
        /*0250*/ 	.word	0x000000ff
        /*0254*/ 	.word	0x00000088
        /*0258*/ 	.short	0x0100
        /*025a*/ 	.byte	0x06
	.zero		1


	//   ....[19]....
        /*025c*/ 	.word	0x00000ac0
        /*0260*/ 	.word	0x000000ff
        /*0264*/ 	.word	0x00000098
        /*0268*/ 	.short	0x0100
        /*026a*/ 	.byte	0x06
	.zero		1


	//   ....[20]....
        /*026c*/ 	.word	0x00000bf0
        /*0270*/ 	.word	0x000000ff
        /*0274*/ 	.word	0x000000a0
        /*0278*/ 	.short	0x0100
        /*027a*/ 	.byte	0x04
	.zero		1


	//   ....[21]....
        /*027c*/ 	.word	0x00000c00
        /*0280*/ 	.word	0x000000ff
        /*0284*/ 	.word	0x000000b0
        /*0288*/ 	.short	0x0100
        /*028a*/ 	.byte	0x04
	.zero		1


	//   ....[22]....
        /*028c*/ 	.word	0x00000c10
        /*0290*/ 	.word	0x000000ff
        /*0294*/ 	.word	0x000000a8
        /*0298*/ 	.short	0x0100
        /*029a*/ 	.byte	0x04
	.zero		1


	//   ....[23]....
        /*029c*/ 	.word	0x00000c20
        /*02a0*/ 	.word	0x000000ff
        /*02a4*/ 	.word	0x000000b8
        /*02a8*/ 	.short	0x0100
        /*02aa*/ 	.byte	0x04
	.zero		1


	//   ....[24]....
        /*02ac*/ 	.word	0x00000d10
        /*02b0*/ 	.word	0x000000ff
        /*02b4*/ 	.word	0x000000c0
        /*02b8*/ 	.short	0x0100
        /*02ba*/ 	.byte	0x04
	.zero		1


	//   ....[25]....
        /*02bc*/ 	.word	0x00000d20
        /*02c0*/ 	.word	0x000000ff
        /*02c4*/ 	.word	0x000000d0
        /*02c8*/ 	.short	0x0100
        /*02ca*/ 	.byte	0x04
	.zero		1


	//   ....[26]....
        /*02cc*/ 	.word	0x00000d30
        /*02d0*/ 	.word	0x000000ff
        /*02d4*/ 	.word	0x000000c8
        /*02d8*/ 	.short	0x0100
        /*02da*/ 	.byte	0x04
	.zero		1


	//   ....[27]....
        /*02dc*/ 	.word	0x00000d40
        /*02e0*/ 	.word	0x000000ff
        /*02e4*/ 	.word	0x000000d8
        /*02e8*/ 	.short	0x0100
        /*02ea*/ 	.byte	0x04
	.zero		1


	//   ....[28]....
        /*02ec*/ 	.word	0x00001a10
        /*02f0*/ 	.word	0x00000000
        /*02f4*/ 	.word	0x000000d0
        /*02f8*/ 	.short	0x010a
        /*02fa*/ 	.byte	0xff
	.zero		1


	//   ....[29]....
        /*02fc*/ 	.word	0x00001a40
        /*0300*/ 	.word	0x00000000
        /*0304*/ 	.word	0x000000c0
        /*0308*/ 	.short	0x0101
        /*030a*/ 	.byte	0xff
	.zero		1


	//   ....[30]....
        /*030c*/ 	.word	0x00001b20
        /*0310*/ 	.word	0x000000ff
        /*0314*/ 	.word	0x00000020
        /*0318*/ 	.short	0x010a
        /*031a*/ 	.byte	0x04
	.zero		1


	//   ....[31]....
        /*031c*/ 	.word	0x00001bb0
        /*0320*/ 	.word	0x000000ff
        /*0324*/ 	.word	0x00000020
        /*0328*/ 	.short	0x010a
        /*032a*/ 	.byte	0x31
	.zero		1


	//   ....[32]....
        /*032c*/ 	.word	0x00001cf0
        /*0330*/ 	.word	0x000000ff
        /*0334*/ 	.word	0x00000020
        /*0338*/ 	.short	0x010a
        /*033a*/ 	.byte	0x04
	.zero		1


	//   ....[33]....
        /*033c*/ 	.word	0x00002090
        /*0340*/ 	.word	0x000000ff
        /*0344*/ 	.word	0x00000078
        /*0348*/ 	.short	0x0101
        /*034a*/ 	.byte	0x06
	.zero		1


	//   ....[34]....
        /*034c*/ 	.word	0x000020b0
        /*0350*/ 	.word	0x000000ff
        /*0354*/ 	.word	0x00000020
        /*0358*/ 	.short	0x010a
        /*035a*/ 	.byte	0x04
	.zero		1


	//   ....[35]....
        /*035c*/ 	.word	0x00002130
        /*0360*/ 	.word	0x000000ff
        /*0364*/ 	.word	0x00000020
        /*0368*/ 	.short	0x010a
        /*036a*/ 	.byte	0x31
	.zero		1


	//   ....[36]....
        /*036c*/ 	.word	0x00002270
        /*0370*/ 	.word	0x000000ff
        /*0374*/ 	.word	0x00000020
        /*0378*/ 	.short	0x010a
        /*037a*/ 	.byte	0x04
	.zero		1


	//   ....[37]....
        /*037c*/ 	.word	0x00002620
        /*0380*/ 	.word	0x00000003
        /*0384*/ 	.word	0x00000080
        /*0388*/ 	.short	0x010a
        /*038a*/ 	.byte	0xff
	.zero		1


	//   ....[38]....
        /*038c*/ 	.word	0x00002770
        /*0390*/ 	.word	0x00000000
        /*0394*/ 	.word	0x00000000
        /*0398*/ 	.short	0x0101
        /*039a*/ 	.byte	0xff
	.zero		1


	//   ....[39]....
        /*039c*/ 	.word	0x00002d30
        /*03a0*/ 	.word	0x000000ff
        /*03a4*/ 	.word	0x00000000
        /*03a8*/ 	.short	0x010a
        /*03aa*/ 	.byte	0x04
	.zero		1


	//   ....[40]....
        /*03ac*/ 	.word	0x00002dc0
        /*03b0*/ 	.word	0x000000ff
        /*03b4*/ 	.word	0x00000000
        /*03b8*/ 	.short	0x010a
        /*03ba*/ 	.byte	0x05
	.zero		1


	//   ....[41]....
        /*03bc*/ 	.word	0x00002e50
        /*03c0*/ 	.word	0x000000ff
        /*03c4*/ 	.word	0x00000000
        /*03c8*/ 	.short	0x010a
        /*03ca*/ 	.byte	0x05
	.zero		1


	//   ....[42]....
        /*03cc*/ 	.word	0x00002ef0
        /*03d0*/ 	.word	0x00000000
        /*03d4*/ 	.word	0x00000000
        /*03d8*/ 	.short	0x010a
        /*03da*/ 	.byte	0xff
	.zero		1


	//   ....[43]....
        /*03dc*/ 	.word	0x00003010
        /*03e0*/ 	.word	0x00000000
        /*03e4*/ 	.word	0x000000c0
        /*03e8*/ 	.short	0x010a
        /*03ea*/ 	.byte	0xff
	.zero		1


	//   ....[44]....
        /*03ec*/ 	.word	0x00003080
        /*03f0*/ 	.word	0x00000000
        /*03f4*/ 	.word	0x00000000
        /*03f8*/ 	.short	0x0101
        /*03fa*/ 	.byte	0xff
	.zero		1


	//   ....[45]....
        /*03fc*/ 	.word	0x000030a0
        /*0400*/ 	.word	0x000000ff
        /*0404*/ 	.word	0x00000090
        /*0408*/ 	.short	0x010a
        /*040a*/ 	.byte	0x04
	.zero		1


	//   ....[46]....
        /*040c*/ 	.word	0x000031c0
        /*0410*/ 	.word	0x00000000
        /*0414*/ 	.word	0x00000080
        /*0418*/ 	.short	0x010a
        /*041a*/ 	.byte	0xff
	.zero		1


	//   ....[47]....
        /*041c*/ 	.word	0x000032c0
        /*0420*/ 	.word	0x00000000
        /*0424*/ 	.word	0x00000000
        /*0428*/ 	.short	0x0101
        /*042a*/ 	.byte	0xff
	.zero		1


	//   ....[48]....
        /*042c*/ 	.word	0x00003350
        /*0430*/ 	.word	0x000000ff
        /*0434*/ 	.word	0x00000090
        /*0438*/ 	.short	0x0106
        /*043a*/ 	.byte	0x04
	.zero		1


	//   ....[49]....
        /*043c*/ 	.word	0x00003370
        /*0440*/ 	.word	0x000000ff
        /*0444*/ 	.word	0x00000090
        /*0448*/ 	.short	0x010a
        /*044a*/ 	.byte	0x04
	.zero		1


	//   ....[50]....
        /*044c*/ 	.word	0x00003400
        /*0450*/ 	.word	0x000000ff
        /*0454*/ 	.word	0x00000090
        /*0458*/ 	.short	0x0106
        /*045a*/ 	.byte	0x07
	.zero		1


	//   ....[51]....
        /*045c*/ 	.word	0x00003440
        /*0460*/ 	.word	0x00000000
        /*0464*/ 	.word	0x00000090
        /*0468*/ 	.short	0x010a
        /*046a*/ 	.byte	0xff
	.zero		1


	//   ....[52]....
        /*046c*/ 	.word	0x00003c90
        /*0470*/ 	.word	0x00000002
        /*0474*/ 	.word	0x00000080
        /*0478*/ 	.short	0x010a
        /*047a*/ 	.byte	0xff
	.zero		1


	//   ....[53]....
        /*047c*/ 	.word	0x00003dc0
        /*0480*/ 	.word	0x00000000
        /*0484*/ 	.word	0x00000000
        /*0488*/ 	.short	0x0101
        /*048a*/ 	.byte	0xff
	.zero		1


	//   ....[54]....
        /*048c*/ 	.word	0x00004380
        /*0490*/ 	.word	0x000000ff
        /*0494*/ 	.word	0x00000000
        /*0498*/ 	.short	0x010a
        /*049a*/ 	.byte	0x04
	.zero		1


	//   ....[55]....
        /*049c*/ 	.word	0x000043d0
        /*04a0*/ 	.word	0x000000ff
        /*04a4*/ 	.word	0x000000b0
        /*04a8*/ 	.short	0x010a
        /*04aa*/ 	.byte	0x07
	.zero		1


	//   ....[56]....
        /*04ac*/ 	.word	0x00004810
        /*04b0*/ 	.word	0x000000ff
        /*04b4*/ 	.word	0x00000000
        /*04b8*/ 	.short	0x010a
        /*04ba*/ 	.byte	0x07
	.zero		1


	//   ....[57]....
        /*04bc*/ 	.word	0x00004940
        /*04c0*/ 	.word	0x000000ff
        /*04c4*/ 	.word	0x00000000
        /*04c8*/ 	.short	0x010a
        /*04ca*/ 	.byte	0x04
	.zero		1


	//   ....[58]....
        /*04cc*/ 	.word	0x00004e30
        /*04d0*/ 	.word	0x000000ff
        /*04d4*/ 	.word	0x00000000
        /*04d8*/ 	.short	0x010a
        /*04da*/ 	.byte	0x04
	.zero		1


	//   ....[59]....
        /*04dc*/ 	.word	0x00004ed0
        /*04e0*/ 	.word	0x000000ff
        /*04e4*/ 	.word	0x00000000
        /*04e8*/ 	.short	0x010a
        /*04ea*/ 	.byte	0x04
	.zero		1


	//   ....[60]....
        /*04ec*/ 	.word	0x000053b0
        /*04f0*/ 	.word	0x00000008
        /*04f4*/ 	.word	0x00000080
        /*04f8*/ 	.short	0x010a
        /*04fa*/ 	.byte	0xff
	.zero		1


	//   ....[61]....
        /*04fc*/ 	.word	0x00005520
        /*0500*/ 	.word	0x00000000
        /*0504*/ 	.word	0x00000000
        /*0508*/ 	.short	0x0101
        /*050a*/ 	.byte	0xff
	.zero		1


	//   ....[62]....
        /*050c*/ 	.word	0x000059f0
        /*0510*/ 	.word	0x000000ff
        /*0514*/ 	.word	0x00000078
        /*0518*/ 	.short	0x010a
        /*051a*/ 	.byte	0x15
	.zero		1


	//   ....[63]....
        /*051c*/ 	.word	0x00005bc0
        /*0520*/ 	.word	0x000000ff
        /*0524*/ 	.word	0x00000058
        /*0528*/ 	.short	0x010a
        /*052a*/ 	.byte	0x04
	.zero		1


	//   ....[64]....
        /*052c*/ 	.word	0x00005e00
        /*0530*/ 	.word	0x000000ff
        /*0534*/ 	.word	0x00000040
        /*0538*/ 	.short	0x010b
        /*053a*/ 	.byte	0x04
	.zero		1


	//   ....[65]....
        /*053c*/ 	.word	0x00005e10
        /*0540*/ 	.word	0x000000ff
        /*0544*/ 	.word	0x00000000
        /*0548*/ 	.short	0x0101
        /*054a*/ 	.byte	0x07
	.zero		1


	//   ....[66]....
        /*054c*/ 	.word	0x00005e20
        /*0550*/ 	.word	0x000000ff
        /*0554*/ 	.word	0x00000058
        /*0558*/ 	.short	0x010a
        /*055a*/ 	.byte	0x05
	.zero		1


	//   ....[67]....
        /*055c*/ 	.word	0x00006080
        /*0560*/ 	.word	0x000000ff
        /*0564*/ 	.word	0x00000040
        /*0568*/ 	.short	0x010b
        /*056a*/ 	.byte	0x05
	.zero		1


	//   ....[68]....
        /*056c*/ 	.word	0x00006090
        /*0570*/ 	.word	0x000000ff
        /*0574*/ 	.word	0x00000000
        /*0578*/ 	.short	0x0101
        /*057a*/ 	.byte	0x07
	.zero		1


	//   ....[69]....
        /*057c*/ 	.word	0x000060a0
        /*0580*/ 	.word	0x000000ff
        /*0584*/ 	.word	0x00000058
        /*0588*/ 	.short	0x010a
        /*058a*/ 	.byte	0x04
	.zero		1


	//   ....[70]....
        /*058c*/ 	.word	0x00006310
        /*0590*/ 	.word	0x000000ff
        /*0594*/ 	.word	0x00000040
        /*0598*/ 	.short	0x010b
        /*059a*/ 	.byte	0x04
	.zero		1


	//   ....[71]....
        /*059c*/ 	.word	0x00006320
        /*05a0*/ 	.word	0x000000ff
        /*05a4*/ 	.word	0x00000000
        /*05a8*/ 	.short	0x0101
        /*05aa*/ 	.byte	0x07
	.zero		1


	//   ....[72]....
        /*05ac*/ 	.word	0x00006330
        /*05b0*/ 	.word	0x000000ff
        /*05b4*/ 	.word	0x00000058
        /*05b8*/ 	.short	0x010a
        /*05ba*/ 	.byte	0x05
	.zero		1


	//   ....[73]....
        /*05bc*/ 	.word	0x000065d0
        /*05c0*/ 	.word	0x000000ff
        /*05c4*/ 	.word	0x00000040
        /*05c8*/ 	.short	0x010b
        /*05ca*/ 	.byte	0x05
	.zero		1


	//   ....[74]....
        /*05cc*/ 	.word	0x000065e0
        /*05d0*/ 	.word	0x000000ff
        /*05d4*/ 	.word	0x00000000
        /*05d8*/ 	.short	0x0101
        /*05da*/ 	.byte	0x04
	.zero		1


	//   ....[75]....
        /*05dc*/ 	.word	0x00006650
        /*05e0*/ 	.word	0x000000ff
        /*05e4*/ 	.word	0x00000000
        /*05e8*/ 	.short	0x010a
        /*05ea*/ 	.byte	0x04
	.zero		1


	//   ....[76]....
        /*05ec*/ 	.word	0x000066e0
        /*05f0*/ 	.word	0x000000ff
        /*05f4*/ 	.word	0x00000000
        /*05f8*/ 	.short	0x010a
        /*05fa*/ 	.byte	0x05
	.zero		1


	//   ....[77]....
        /*05fc*/ 	.word	0x00006780
        /*0600*/ 	.word	0x00000000
        /*0604*/ 	.word	0x00000000
        /*0608*/ 	.short	0x010a
        /*060a*/ 	.byte	0xff
	.zero		1


	//   ....[78]....
        /*060c*/ 	.word	0x00006b10
        /*0610*/ 	.word	0x00000000
        /*0614*/ 	.word	0x00000080
        /*0618*/ 	.short	0x010a
        /*061a*/ 	.byte	0xff
	.zero		1


	//   ....[79]....
        /*061c*/ 	.word	0x00006be0
        /*0620*/ 	.word	0x00000000
        /*0624*/ 	.word	0x00000000
        /*0628*/ 	.short	0x0101
        /*062a*/ 	.byte	0xff
	.zero		1


	//   ....[80]....
        /*062c*/ 	.word	0x000078c0
        /*0630*/ 	.word	0x00000000
        /*0634*/ 	.word	0x00000040
        /*0638*/ 	.short	0x010a
        /*063a*/ 	.byte	0xff
	.zero		1


	//   ....[81]....
        /*063c*/ 	.word	0x00007930
        /*0640*/ 	.word	0x00000068
        /*0644*/ 	.word	0x000000a0
        /*0648*/ 	.short	0x010a
        /*064a*/ 	.byte	0xff
	.zero		1


	//   ....[82]....
        /*064c*/ 	.word	0x00007a20
        /*0650*/ 	.word	0x00000000
        /*0654*/ 	.word	0x00000040
        /*0658*/ 	.short	0x010a
        /*065a*/ 	.byte	0xff
	.zero		1


	//   ....[83]....
        /*065c*/ 	.word	0x00007b40
        /*0660*/ 	.word	0x00000068
        /*0664*/ 	.word	0x000000a0
        /*0668*/ 	.short	0x010a
        /*066a*/ 	.byte	0xff
	.zero		1


	//   ....[84]....
        /*066c*/ 	.word	0x000089c0
        /*0670*/ 	.word	0x00000000
        /*0674*/ 	.word	0x00000000
        /*0678*/ 	.short	0x0101
        /*067a*/ 	.byte	0xff
	.zero		1


	//   ....[85]....
        /*067c*/ 	.word	0x000089d0
        /*0680*/ 	.word	0x00000014
        /*0684*/ 	.word	0x00000040
        /*0688*/ 	.short	0x010a
        /*068a*/ 	.byte	0xff
	.zero		1


	//   ....[86]....
        /*068c*/ 	.word	0x00008a90
        /*0690*/ 	.word	0x00000014
        /*0694*/ 	.word	0x00000040
        /*0698*/ 	.short	0x010a
        /*069a*/ 	.byte	0xff
	.zero		1


	//   ....[87]....
        /*069c*/ 	.word	0x000099a0
        /*06a0*/ 	.word	0x0000002f
        /*06a4*/ 	.word	0x00000000
        /*06a8*/ 	.short	0x0101
        /*06aa*/ 	.byte	0xff
	.zero		1


	//   ....[88]....
        /*06ac*/ 	.word	0x000099c0
        /*06b0*/ 	.word	0x00000015
        /*06b4*/ 	.word	0x00000040
        /*06b8*/ 	.short	0x010a
        /*06ba*/ 	.byte	0xff
	.zero		1


	//   ....[89]....
        /*06bc*/ 	.word	0x00009a80
        /*06c0*/ 	.word	0x00000015
        /*06c4*/ 	.word	0x00000040
        /*06c8*/ 	.short	0x010a
        /*06ca*/ 	.byte	0xff
	.zero		1


	//   ....[90]....
        /*06cc*/ 	.word	0x0000a970
        /*06d0*/ 	.word	0x0000002f
        /*06d4*/ 	.word	0x00000000
        /*06d8*/ 	.short	0x0101
        /*06da*/ 	.byte	0xff
	.zero		1


	//   ....[91]....
        /*06dc*/ 	.word	0x0000a990
        /*06e0*/ 	.word	0x00000002
        /*06e4*/ 	.word	0x00000040
        /*06e8*/ 	.short	0x010a
        /*06ea*/ 	.byte	0xff
	.zero		1


	//   ....[92]....
        /*06ec*/ 	.word	0x0000aa40
        /*06f0*/ 	.word	0x00000002
        /*06f4*/ 	.word	0x00000040
        /*06f8*/ 	.short	0x010a
        /*06fa*/ 	.byte	0xff
	.zero		1


	//   ....[93]....
        /*06fc*/ 	.word	0x0000b2e0
        /*0700*/ 	.word	0x000000ff
        /*0704*/ 	.word	0x00000000
        /*0708*/ 	.short	0x0101
        /*070a*/ 	.byte	0x04
	.zero		1


	//   ....[94]....
        /*070c*/ 	.word	0x0000b940
        /*0710*/ 	.word	0x00000000
        /*0714*/ 	.word	0x00000000
        /*0718*/ 	.short	0x0101
        /*071a*/ 	.byte	0xff
	.zero		1


	//   ....[95]....
        /*071c*/ 	.word	0x0000bbe0
        /*0720*/ 	.word	0x000000ff
        /*0724*/ 	.word	0x00000000
        /*0728*/ 	.short	0x0101
        /*072a*/ 	.byte	0x04
	.zero		1


	//   ....[96]....
        /*072c*/ 	.word	0x0000bc00
        /*0730*/ 	.word	0x00000000
        /*0734*/ 	.word	0x000000d0
        /*0738*/ 	.short	0x010a
        /*073a*/ 	.byte	0xff
	.zero		1


	//   ....[97]....
        /*073c*/ 	.word	0x0000bc60
        /*0740*/ 	.word	0x00000000
        /*0744*/ 	.word	0x00000020
        /*0748*/ 	.short	0x010a
        /*074a*/ 	.byte	0xff
	.zero		1


	//   ....[98]....
        /*074c*/ 	.word	0x0000bcc0
        /*0750*/ 	.word	0x00000000
        /*0754*/ 	.word	0x00000020
        /*0758*/ 	.short	0x010a
        /*075a*/ 	.byte	0xff
	.zero		1


	//   ....[99]....
        /*075c*/ 	.word	0x0000bd10
        /*0760*/ 	.word	0x00000003
        /*0764*/ 	.word	0x00000080
        /*0768*/ 	.short	0x010a
        /*076a*/ 	.byte	0xff
	.zero		1


	//   ....[100]....
        /*076c*/ 	.word	0x0000bd70
        /*0770*/ 	.word	0x00000000
        /*0774*/ 	.word	0x00000000
        /*0778*/ 	.short	0x010a
        /*077a*/ 	.byte	0xff
	.zero		1


	//   ....[101]....
        /*077c*/ 	.word	0x0000bdd0
        /*0780*/ 	.word	0x00000000
        /*0784*/ 	.word	0x00000000
        /*0788*/ 	.short	0x010a
        /*078a*/ 	.byte	0xff
	.zero		1


	//   ....[102]....
        /*078c*/ 	.word	0x0000be30
        /*0790*/ 	.word	0x00000000
        /*0794*/ 	.word	0x00000000
        /*0798*/ 	.short	0x010a
        /*079a*/ 	.byte	0xff
	.zero		1


	//   ....[103]....
        /*079c*/ 	.word	0x0000be80
        /*07a0*/ 	.word	0x00000000
        /*07a4*/ 	.word	0x000000c0
        /*07a8*/ 	.short	0x010a
        /*07aa*/ 	.byte	0xff
	.zero		1


	//   ....[104]....
        /*07ac*/ 	.word	0x0000bee0
        /*07b0*/ 	.word	0x00000000
        /*07b4*/ 	.word	0x00000090
        /*07b8*/ 	.short	0x010a
        /*07ba*/ 	.byte	0xff
	.zero		1


	//   ....[105]....
        /*07bc*/ 	.word	0x0000bf30
        /*07c0*/ 	.word	0x00000000
        /*07c4*/ 	.word	0x00000080
        /*07c8*/ 	.short	0x010a
        /*07ca*/ 	.byte	0xff
	.zero		1


	//   ....[106]....
        /*07cc*/ 	.word	0x0000bf90
        /*07d0*/ 	.word	0x00000000
        /*07d4*/ 	.word	0x00000090
        /*07d8*/ 	.short	0x010a
        /*07da*/ 	.byte	0xff
	.zero		1


	//   ....[107]....
        /*07dc*/ 	.word	0x0000bfe0
        /*07e0*/ 	.word	0x00000002
        /*07e4*/ 	.word	0x00000080
        /*07e8*/ 	.short	0x010a
        /*07ea*/ 	.byte	0xff
	.zero		1


	//   ....[108]....
        /*07ec*/ 	.word	0x0000c050
        /*07f0*/ 	.word	0x00000004
        /*07f4*/ 	.word	0x000000b0
        /*07f8*/ 	.short	0x010a
        /*07fa*/ 	.byte	0xff
	.zero		1


	//   ....[109]....
        /*07fc*/ 	.word	0x0000c0b0
        /*0800*/ 	.word	0x00000004
        /*0804*/ 	.word	0x00000000
        /*0808*/ 	.short	0x010a
        /*080a*/ 	.byte	0xff
	.zero		1


	//   ....[110]....
        /*080c*/ 	.word	0x0000c110
        /*0810*/ 	.word	0x00000000
        /*0814*/ 	.word	0x00000000
        /*0818*/ 	.short	0x010a
        /*081a*/ 	.byte	0xff
	.zero		1


	//   ....[111]....
        /*081c*/ 	.word	0x0000c170
        /*0820*/ 	.word	0x00000000
        /*0824*/ 	.word	0x00000000
        /*0828*/ 	.short	0x010a
        /*082a*/ 	.byte	0xff
	.zero		1


	//   ....[112]....
        /*082c*/ 	.word	0x0000c1c0
        /*0830*/ 	.word	0x00000008
        /*0834*/ 	.word	0x00000080
        /*0838*/ 	.short	0x010a
        /*083a*/ 	.byte	0xff
	.zero		1


	//   ....[113]....
        /*083c*/ 	.word	0x0000c220
        /*0840*/ 	.word	0x00000000
        /*0844*/ 	.word	0x00000078
        /*0848*/ 	.short	0x010a
        /*084a*/ 	.byte	0xff
	.zero		1


	//   ....[114]....
        /*084c*/ 	.word	0x0000c280
        /*0850*/ 	.word	0x00000000
        /*0854*/ 	.word	0x00000058
        /*0858*/ 	.short	0x010a
        /*085a*/ 	.byte	0xff
	.zero		1


	//   ....[115]....
        /*085c*/ 	.word	0x0000c2e0
        /*0860*/ 	.word	0x00000000
        /*0864*/ 	.word	0x00000058
        /*0868*/ 	.short	0x010a
        /*086a*/ 	.byte	0xff
	.zero		1


	//   ....[116]....
        /*086c*/ 	.word	0x0000c340
        /*0870*/ 	.word	0x00000000
        /*0874*/ 	.word	0x00000058
        /*0878*/ 	.short	0x010a
        /*087a*/ 	.byte	0xff
	.zero		1


	//   ....[117]....
        /*087c*/ 	.word	0x0000c3a0
        /*0880*/ 	.word	0x00000002
        /*0884*/ 	.word	0x00000058
        /*0888*/ 	.short	0x010a
        /*088a*/ 	.byte	0xff
	.zero		1


	//   ....[118]....
        /*088c*/ 	.word	0x0000c400
        /*0890*/ 	.word	0x00000000
        /*0894*/ 	.word	0x00000000
        /*0898*/ 	.short	0x010a
        /*089a*/ 	.byte	0xff
	.zero		1


	//   ....[119]....
        /*089c*/ 	.word	0x0000c460
        /*08a0*/ 	.word	0x00000000
        /*08a4*/ 	.word	0x00000000
        /*08a8*/ 	.short	0x010a
        /*08aa*/ 	.byte	0xff
	.zero		1


	//   ....[120]....
        /*08ac*/ 	.word	0x0000c4b0
        /*08b0*/ 	.word	0x00000000
        /*08b4*/ 	.word	0x00000080
        /*08b8*/ 	.short	0x010a
        /*08ba*/ 	.byte	0xff
	.zero		1


	//   ....[121]....
        /*08bc*/ 	.word	0x0000c500
        /*08c0*/ 	.word	0x00000000
        /*08c4*/ 	.word	0x00000040
        /*08c8*/ 	.short	0x010a
        /*08ca*/ 	.byte	0xff
	.zero		1


	//   ....[122]....
        /*08cc*/ 	.word	0x0000c550
        /*08d0*/ 	.word	0x00000068
        /*08d4*/ 	.word	0x000000a0
        /*08d8*/ 	.short	0x010a
        /*08da*/ 	.byte	0xff
	.zero		1


	//   ....[123]....
        /*08dc*/ 	.word	0x0000c5a0
        /*08e0*/ 	.word	0x00000014
        /*08e4*/ 	.word	0x00000040
        /*08e8*/ 	.short	0x010a
        /*08ea*/ 	.byte	0xff
	.zero		1


	//   ....[124]....
        /*08ec*/ 	.word	0x0000c5f0
        /*08f0*/ 	.word	0x00000015
        /*08f4*/ 	.word	0x00000040
        /*08f8*/ 	.short	0x010a
        /*08fa*/ 	.byte	0xff
	.zero		1


	//   ....[125]....
        /*08fc*/ 	.word	0x0000c640
        /*0900*/ 	.word	0x00000002
        /*0904*/ 	.word	0x00000040
        /*0908*/ 	.short	0x010a
        /*090a*/ 	.byte	0xff
	.zero		1


	//----- nvinfo : EIATTR_NUM_MBARRIERS
	.align		4
.L_47:
        /*090c*/ 	.byte	0x03, 0x38
        /*090e*/ 	.short	0x001c


	//----- nvinfo : EIATTR_EXIT_INSTR_OFFSETS
	.align		4
        /*0910*/ 	.byte	0x04, 0x1c
        /*0912*/ 	.short	(.L_49 - .L_48)


	//   ....[0]....
.L_48:
        /*0914*/ 	.word	0x00002f20


	//   ....[1]....
        /*0918*/ 	.word	0x00003410


	//   ....[2]....
        /*091c*/ 	.word	0x00003470


	//   ....[3]....
        /*0920*/ 	.word	0x00005130


	//   ....[4]....
        /*0924*/ 	.word	0x000067b0


	//   ....[5]....
        /*0928*/ 	.word	0x000067f0


	//   ....[6]....
        /*092c*/ 	.word	0x0000bad0


	//   ....[7]....
        /*0930*/ 	.word	0x0000bb50


	//   ....[8]....
        /*0934*/ 	.word	0x0000bb80


	//   ....[9]....
        /*0938*/ 	.word	0x0000bbf0


	//----- nvinfo : EIATTR_MAX_THREADS
	.align		4
.L_49:
        /*093c*/ 	.byte	0x04, 0x05
        /*093e*/ 	.short	(.L_51 - .L_50)
.L_50:
        /*0940*/ 	.word	0x00000100
        /*0944*/ 	.word	0x00000001
        /*0948*/ 	.word	0x00000001


	//----- nvinfo : EIATTR_CRS_STACK_SIZE
	.align		4
.L_51:
        /*094c*/ 	.byte	0x04, 0x1e
        /*094e*/ 	.short	(.L_53 - .L_52)
.L_52:
        /*0950*/ 	.word	0x00000000


	//----- nvinfo : EIATTR_CBANK_PARAM_SIZE
	.align		4
.L_53:
        /*0954*/ 	.byte	0x03, 0x19
        /*0956*/ 	.short	0x0c00


	//----- nvinfo : EIATTR_PARAM_CBANK
	.align		4
        /*0958*/ 	.byte	0x04, 0x0a
        /*095a*/ 	.short	(.L_55 - .L_54)
	.align		4
.L_54:
        /*095c*/ 	.word	index@(.nv.constant0._ZN7cutlass13device_kernelINS_4gemm6kernel13GemmUniversalIN4cute5tupleIJiiiiEEENS1_10collective13CollectiveMmaINS1_46MainloopSm100TmaUmmaWarpSpecializedBlockScaledILi4ELi2ELi2ENS5_IJNS4_1CILi8EEENSA_ILi1EEESC_EEEEENS5_IJNSA_ILi128EEENSA_ILi64EEENSA_ILi256EEEEEENS5_IJNS_12float_e5m2_tENS_13float_ue8m0_tEEEENS5_IJNS5_IJlSC_lEEENS4_6LayoutINS5_IJNS5_IJNS5_IJNSA_ILi32EEENSA_ILi4EEEEEEiEEESR_NS5_IJSC_iEEEEEENS5_IJNS5_IJNS5_IJNSA_ILi16EEESP_EEEiEEENS5_IJNS5_IJNSA_ILi0EEESC_EEENSA_ILi512EEEEEENS5_IJSX_iEEEEEEEEEEESL_S14_NS4_8TiledMMAINS4_8MMA_AtomIJNS4_21SM100_MMA_MXF8F6F4_SSISJ_SJ_fSK_Li128ELi64ELNS4_4UMMA5MajorE0ELS19_0ELNS18_7ScaleInE0ELS1A_0EEEEEENSN_INS5_IJSC_SC_SC_EEENS5_IJSX_SX_SX_EEEEENS5_IJNS4_10UnderscoreES1G_S1G_EEEEENS5_IJNS4_13SM90_TMA_LOADES1J_EEENS5_IJNS4_14ComposedLayoutINS4_7SwizzleILi3ELi4ELi3EEENS4_18smem_ptr_flag_bitsILi8EEENSN_INS5_IJSB_SF_EEENS5_IJSF_SC_EEEEEEENSN_INS5_IJNS5_IJNS5_IJSQ_SC_EEENS5_IJSO_SC_EEEEEESC_NS5_IJSP_NSA_ILi2EEEEEEEEENS5_IJNS5_IJNS5_IJSV_SZ_EEESY_EEESX_NS5_IJSC_SZ_EEEEEEEEEEEvNS4_8identityENS5_IJNS4_23SM90_TMA_LOAD_MULTICASTES27_EEES25_vS26_EENS_8epilogue10collective18CollectiveEpilogueINS2A_23Sm100TmaWarpSpecializedILi3ELi2ELi16ELb1ELb0EEEJNS5_IJSG_SG_SH_EEENS5_IJNSN_ISG_SC_EENSN_INS5_IJSU_S1X_EEENS5_IJSC_SO_EEEEEEEENS_10bfloat16_tESM_S2L_SM_NS2A_6fusion15FusionCallbacksIS2E_NS2M_17LinearCombinationIS2L_fS2L_fLNS_15FloatRoundStyleE2EEES2F_S2K_JEEENS4_5SM1004TMEM4LOAD26SM100_TMEM_LOAD_32dp32b16xES1J_NS1L_INS1M_ILi1ELi4ELi3EEENS1O_ILi16EEENSN_INS5_IJSB_SU_EEENS5_IJSU_SC_EEEEEEENS4_39AutoVectorizingCopyWithAssumedAlignmentILi128EEENS4_14SM90_TMA_STOREES31_S33_S33_EEEvvEEEEvNT_6ParamsE)
        /*0960*/ 	.short	0x0380
        /*0962*/ 	.short	0x0c00


	//----- nvinfo : EIATTR_SW_WAR
	.align		4
.L_55:
        /*0964*/ 	.byte	0x04, 0x36
        /*0966*/ 	.short	(.L_57 - .L_56)
.L_56:
        /*0968*/ 	.word	0x00000008
.L_57:


//--------------------- .nv.callgraph             --------------------------
	.section	.nv.callgraph,"",@"SHT_CUDA_CALLGRAPH"
	.align	4
	.sectionentsize	8
	.align		4
        /*0000*/ 	.word	0x00000000
	.align		4
        /*0004*/ 	.word	0xffffffff
	.align		4
        /*0008*/ 	.word	index@(_ZN7cutlass13device_kernelINS_4gemm6kernel13GemmUniversalIN4cute5tupleIJiiiiEEENS1_10collective13CollectiveMmaINS1_46MainloopSm100TmaUmmaWarpSpecializedBlockScaledILi4ELi2ELi2ENS5_IJNS4_1CILi8EEENSA_ILi1EEESC_EEEEENS5_IJNSA_ILi128EEENSA_ILi64EEENSA_ILi256EEEEEENS5_IJNS_12float_e5m2_tENS_13float_ue8m0_tEEEENS5_IJNS5_IJlSC_lEEENS4_6LayoutINS5_IJNS5_IJNS5_IJNSA_ILi32EEENSA_ILi4EEEEEEiEEESR_NS5_IJSC_iEEEEEENS5_IJNS5_IJNS5_IJNSA_ILi16EEESP_EEEiEEENS5_IJNS5_IJNSA_ILi0EEESC_EEENSA_ILi512EEEEEENS5_IJSX_iEEEEEEEEEEESL_S14_NS4_8TiledMMAINS4_8MMA_AtomIJNS4_21SM100_MMA_MXF8F6F4_SSISJ_SJ_fSK_Li128ELi64ELNS4_4UMMA5MajorE0ELS19_0ELNS18_7ScaleInE0ELS1A_0EEEEEENSN_INS5_IJSC_SC_SC_EEENS5_IJSX_SX_SX_EEEEENS5_IJNS4_10UnderscoreES1G_S1G_EEEEENS5_IJNS4_13SM90_TMA_LOADES1J_EEENS5_IJNS4_14ComposedLayoutINS4_7SwizzleILi3ELi4ELi3EEENS4_18smem_ptr_flag_bitsILi8EEENSN_INS5_IJSB_SF_EEENS5_IJSF_SC_EEEEEEENSN_INS5_IJNS5_IJNS5_IJSQ_SC_EEENS5_IJSO_SC_EEEEEESC_NS5_IJSP_NSA_ILi2EEEEEEEEENS5_IJNS5_IJNS5_IJSV_SZ_EEESY_EEESX_NS5_IJSC_SZ_EEEEEEEEEEEvNS4_8identityENS5_IJNS4_23SM90_TMA_LOAD_MULTICASTES27_EEES25_vS26_EENS_8epilogue10collective18CollectiveEpilogueINS2A_23Sm100TmaWarpSpecializedILi3ELi2ELi16ELb1ELb0EEEJNS5_IJSG_SG_SH_EEENS5_IJNSN_ISG_SC_EENSN_INS5_IJSU_S1X_EEENS5_IJSC_SO_EEEEEEEENS_10bfloat16_tESM_S2L_SM_NS2A_6fusion15FusionCallbacksIS2E_NS2M_17LinearCombinationIS2L_fS2L_fLNS_15FloatRoundStyleE2EEES2F_S2K_JEEENS4_5SM1004TMEM4LOAD26SM100_TMEM_LOAD_32dp32b16xES1J_NS1L_INS1M_ILi1ELi4ELi3EEENS1O_ILi16EEENSN_INS5_IJSB_SU_EEENS5_IJSU_SC_EEEEEEENS4_39AutoVectorizingCopyWithAssumedAlignmentILi128EEENS4_14SM90_TMA_STOREES31_S33_S33_EEEvvEEEEvNT_6ParamsE)
	.align		4
        /*000c*/ 	.word	index@(__assertfail)
	.align		4
        /*0010*/ 	.word	0x00000000
	.align		4
        /*0014*/ 	.word	0xfffffffe
	.align		4
        /*0018*/ 	.word	0x00000000
	.align		4
        /*001c*/ 	.word	0xfffffffd
	.align		4
        /*0020*/ 	.word	0x00000000
	.align		4
        /*0024*/ 	.word	0xfffffffc


//--------------------- .nv.constant4             --------------------------
	.section	.nv.constant4,"a",@progbits
	.align	8
	.align		8
.nv.constant4:
        /*0000*/ 	.dword	__assertfail
	.align		8
        /*0008*/ 	.dword	__unnamed_1
	.align		8
        /*0010*/ 	.dword	__unnamed_2
	.align		8
        /*0018*/ 	.dword	_ZN40_INTERNAL_00dd23ba_4_k_cu_f1dcb3fb_198734cuda3std3__45__cpo5beginE
	.align		8
        /*0020*/ 	.dword	_ZN40_INTERNAL_00dd23ba_4_k_cu_f1dcb3fb_198734cuda3std3__45__cpo3endE
	.align		8
        /*0028*/ 	.dword	_ZN40_INTERNAL_00dd23ba_4_k_cu_f1dcb3fb_198734cuda3std3__45__cpo6cbeginE
	.align		8
        /*0030*/ 	.dword	_ZN40_INTERNAL_00dd23ba_4_k_cu_f1dcb3fb_198734cuda3std3__45__cpo4cendE
	.align		8
        /*0038*/ 	.dword	_ZN40_INTERNAL_00dd23ba_4_k_cu_f1dcb3fb_198734cuda3std3__442_GLOBAL__N__00dd23ba_4_k_cu_f1dcb3fb_198736ignoreE
	.align		8
        /*0040*/ 	.dword	_ZN40_INTERNAL_00dd23ba_4_k_cu_f1dcb3fb_198734cuda3std3__419piecewise_constructE
	.align		8
        /*0048*/ 	.dword	_ZN40_INTERNAL_00dd23ba_4_k_cu_f1dcb3fb_198734cuda3std3__48in_placeE
	.align		8
        /*0050*/ 	.dword	_ZN40_INTERNAL_00dd23ba_4_k_cu_f1dcb3fb_198734cuda3std6ranges3__45__cpo4swapE
	.align		8
        /*0058*/ 	.dword	_ZN40_INTERNAL_00dd23ba_4_k_cu_f1dcb3fb_198734cuda3std6ranges3__45__cpo9iter_moveE
	.align		8
        /*0060*/ 	.dword	_ZN40_INTERNAL_00dd23ba_4_k_cu_f1dcb3fb_198734cute7productE
	.align		8
        /*0068*/ 	.dword	_ZN40_INTERNAL_00dd23ba_4_k_cu_f1dcb3fb_198734cute1_E
	.align		8
        /*0070*/ 	.dword	$str$25
	.align		8
        /*0078*/ 	.dword	$str$26
	.align		8
        /*0080*/ 	.dword	$str$27
	.align		8
        /*0088*/ 	.dword	$str$28


//--------------------- .text._ZN7cutlass13device_kernelINS_4gemm6kernel13GemmUniversalIN4cute5tupleIJiiiiEEENS1_10collective13CollectiveMmaINS1_46MainloopSm100TmaUmmaWarpSpecializedBlockScaledILi4ELi2ELi2ENS5_IJNS4_1CILi8EEENSA_ILi1EEESC_EEEEENS5_IJNSA_ILi128EEENSA_ILi64EEENSA_ILi256EEEEEENS5_IJNS_12float_e5m2_tENS_13float_ue8m0_tEEEENS5_IJNS5_IJlSC_lEEENS4_6LayoutINS5_IJNS5_IJNS5_IJNSA_ILi32EEENSA_ILi4EEEEEEiEEESR_NS5_IJSC_iEEEEEENS5_IJNS5_IJNS5_IJNSA_ILi16EEESP_EEEiEEENS5_IJNS5_IJNSA_ILi0EEESC_EEENSA_ILi512EEEEEENS5_IJSX_iEEEEEEEEEEESL_S14_NS4_8TiledMMAINS4_8MMA_AtomIJNS4_21SM100_MMA_MXF8F6F4_SSISJ_SJ_fSK_Li128ELi64ELNS4_4UMMA5MajorE0ELS19_0ELNS18_7ScaleInE0ELS1A_0EEEEEENSN_INS5_IJSC_SC_SC_EEENS5_IJSX_SX_SX_EEEEENS5_IJNS4_10UnderscoreES1G_S1G_EEEEENS5_IJNS4_13SM90_TMA_LOADES1J_EEENS5_IJNS4_14ComposedLayoutINS4_7SwizzleILi3ELi4ELi3EEENS4_18smem_ptr_flag_bitsILi8EEENSN_INS5_IJSB_SF_EEENS5_IJSF_SC_EEEEEEENSN_INS5_IJNS5_IJNS5_IJSQ_SC_EEENS5_IJSO_SC_EEEEEESC_NS5_IJSP_NSA_ILi2EEEEEEEEENS5_IJNS5_IJNS5_IJSV_SZ_EEESY_EEESX_NS5_IJSC_SZ_EEEEEEEEEEEvNS4_8identityENS5_IJNS4_23SM90_TMA_LOAD_MULTICASTES27_EEES25_vS26_EENS_8epilogue10collective18CollectiveEpilogueINS2A_23Sm100TmaWarpSpecializedILi3ELi2ELi16ELb1ELb0EEEJNS5_IJSG_SG_SH_EEENS5_IJNSN_ISG_SC_EENSN_INS5_IJSU_S1X_EEENS5_IJSC_SO_EEEEEEEENS_10bfloat16_tESM_S2L_SM_NS2A_6fusion15FusionCallbacksIS2E_NS2M_17LinearCombinationIS2L_fS2L_fLNS_15FloatRoundStyleE2EEES2F_S2K_JEEENS4_5SM1004TMEM4LOAD26SM100_TMEM_LOAD_32dp32b16xES1J_NS1L_INS1M_ILi1ELi4ELi3EEENS1O_ILi16EEENSN_INS5_IJSB_SU_EEENS5_IJSU_SC_EEEEEEENS4_39AutoVectorizingCopyWithAssumedAlignmentILi128EEENS4_14SM90_TMA_STOREES31_S33_S33_EEEvvEEEEvNT_6ParamsE --------------------------
	.section	.text._ZN7cutlass13device_kernelINS_4gemm6kernel13GemmUniversalIN4cute5tupleIJiiiiEEENS1_10collective13CollectiveMmaINS1_46MainloopSm100TmaUmmaWarpSpecializedBlockScaledILi4ELi2ELi2ENS5_IJNS4_1CILi8EEENSA_ILi1EEESC_EEEEENS5_IJNSA_ILi128EEENSA_ILi64EEENSA_ILi256EEEEEENS5_IJNS_12float_e5m2_tENS_13float_ue8m0_tEEEENS5_IJNS5_IJlSC_lEEENS4_6LayoutINS5_IJNS5_IJNS5_IJNSA_ILi32EEENSA_ILi4EEEEEEiEEESR_NS5_IJSC_iEEEEEENS5_IJNS5_IJNS5_IJNSA_ILi16EEESP_EEEiEEENS5_IJNS5_IJNSA_ILi0EEESC_EEENSA_ILi512EEEEEENS5_IJSX_iEEEEEEEEEEESL_S14_NS4_8TiledMMAINS4_8MMA_AtomIJNS4_21SM100_MMA_MXF8F6F4_SSISJ_SJ_fSK_Li128ELi64ELNS4_4UMMA5MajorE0ELS19_0ELNS18_7ScaleInE0ELS1A_0EEEEEENSN_INS5_IJSC_SC_SC_EEENS5_IJSX_SX_SX_EEEEENS5_IJNS4_10UnderscoreES1G_S1G_EEEEENS5_IJNS4_13SM90_TMA_LOADES1J_EEENS5_IJNS4_14ComposedLayoutINS4_7SwizzleILi3ELi4ELi3EEENS4_18smem_ptr_flag_bitsILi8EEENSN_INS5_IJSB_SF_EEENS5_IJSF_SC_EEEEEEENSN_INS5_IJNS5_IJNS5_IJSQ_SC_EEENS5_IJSO_SC_EEEEEESC_NS5_IJSP_NSA_ILi2EEEEEEEEENS5_IJNS5_IJNS5_IJSV_SZ_EEESY_EEESX_NS5_IJSC_SZ_EEEEEEEEEEEvNS4_8identityENS5_IJNS4_23SM90_TMA_LOAD_MULTICASTES27_EEES25_vS26_EENS_8epilogue10collective18CollectiveEpilogueINS2A_23Sm100TmaWarpSpecializedILi3ELi2ELi16ELb1ELb0EEEJNS5_IJSG_SG_SH_EEENS5_IJNSN_ISG_SC_EENSN_INS5_IJSU_S1X_EEENS5_IJSC_SO_EEEEEEEENS_10bfloat16_tESM_S2L_SM_NS2A_6fusion15FusionCallbacksIS2E_NS2M_17LinearCombinationIS2L_fS2L_fLNS_15FloatRoundStyleE2EEES2F_S2K_JEEENS4_5SM1004TMEM4LOAD26SM100_TMEM_LOAD_32dp32b16xES1J_NS1L_INS1M_ILi1ELi4ELi3EEENS1O_ILi16EEENSN_INS5_IJSB_SU_EEENS5_IJSU_SC_EEEEEEENS4_39AutoVectorizingCopyWithAssumedAlignmentILi128EEENS4_14SM90_TMA_STOREES31_S33_S33_EEEvvEEEEvNT_6ParamsE,"ax",@progbits
	.align	128
.text._ZN7cutlass13device_kernelINS_4gemm6kernel13GemmUniversalIN4cute5tupleIJiiiiEEENS1_10collective13CollectiveMmaINS1_46MainloopSm100TmaUmmaWarpSpecializedBlockScaledILi4ELi2ELi2ENS5_IJNS4_1CILi8EEENSA_ILi1EEESC_EEEEENS5_IJNSA_ILi128EEENSA_ILi64EEENSA_ILi256EEEEEENS5_IJNS_12float_e5m2_tENS_13float_ue8m0_tEEEENS5_IJNS5_IJlSC_lEEENS4_6LayoutINS5_IJNS5_IJNS5_IJNSA_ILi32EEENSA_ILi4EEEEEEiEEESR_NS5_IJSC_iEEEEEENS5_IJNS5_IJNS5_IJNSA_ILi16EEESP_EEEiEEENS5_IJNS5_IJNSA_ILi0EEESC_EEENSA_ILi512EEEEEENS5_IJSX_iEEEEEEEEEEESL_S14_NS4_8TiledMMAINS4_8MMA_AtomIJNS4_21SM100_MMA_MXF8F6F4_SSISJ_SJ_fSK_Li128ELi64ELNS4_4UMMA5MajorE0ELS19_0ELNS18_7ScaleInE0ELS1A_0EEEEEENSN_INS5_IJSC_SC_SC_EEENS5_IJSX_SX_SX_EEEEENS5_IJNS4_10UnderscoreES1G_S1G_EEEEENS5_IJNS4_13SM90_TMA_LOADES1J_EEENS5_IJNS4_14ComposedLayoutINS4_7SwizzleILi3ELi4ELi3EEENS4_18smem_ptr_flag_bitsILi8EEENSN_INS5_IJSB_SF_EEENS5_IJSF_SC_EEEEEEENSN_INS5_IJNS5_IJNS5_IJSQ_SC_EEENS5_IJSO_SC_EEEEEESC_NS5_IJSP_NSA_ILi2EEEEEEEEENS5_IJNS5_IJNS5_IJSV_SZ_EEESY_EEESX_NS5_IJSC_SZ_EEEEEEEEEEEvNS4_8identityENS5_IJNS4_23SM90_TMA_LOAD_MULTICASTES27_EEES25_vS26_EENS_8epilogue10collective18CollectiveEpilogueINS2A_23Sm100TmaWarpSpecializedILi3ELi2ELi16ELb1ELb0EEEJNS5_IJSG_SG_SH_EEENS5_IJNSN_ISG_SC_EENSN_INS5_IJSU_S1X_EEENS5_IJSC_SO_EEEEEEEENS_10bfloat16_tESM_S2L_SM_NS2A_6fusion15FusionCallbacksIS2E_NS2M_17LinearCombinationIS2L_fS2L_fLNS_15FloatRoundStyleE2EEES2F_S2K_JEEENS4_5SM1004TMEM4LOAD26SM100_TMEM_LOAD_32dp32b16xES1J_NS1L_INS1M_ILi1ELi4ELi3EEENS1O_ILi16EEENSN_INS5_IJSB_SU_EEENS5_IJSU_SC_EEEEEEENS4_39AutoVectorizingCopyWithAssumedAlignmentILi128EEENS4_14SM90_TMA_STOREES31_S33_S33_EEEvvEEEEvNT_6ParamsE:
        .type           _ZN7cutlass13device_kernelINS_4gemm6kernel13GemmUniversalIN4cute5tupleIJiiiiEEENS1_10collective13CollectiveMmaINS1_46MainloopSm100TmaUmmaWarpSpecializedBlockScaledILi4ELi2ELi2ENS5_IJNS4_1CILi8EEENSA_ILi1EEESC_EEEEENS5_IJNSA_ILi128EEENSA_ILi64EEENSA_ILi256EEEEEENS5_IJNS_12float_e5m2_tENS_13float_ue8m0_tEEEENS5_IJNS5_IJlSC_lEEENS4_6LayoutINS5_IJNS5_IJNS5_IJNSA_ILi32EEENSA_ILi4EEEEEEiEEESR_NS5_IJSC_iEEEEEENS5_IJNS5_IJNS5_IJNSA_ILi16EEESP_EEEiEEENS5_IJNS5_IJNSA_ILi0EEESC_EEENSA_ILi512EEEEEENS5_IJSX_iEEEEEEEEEEESL_S14_NS4_8TiledMMAINS4_8MMA_AtomIJNS4_21SM100_MMA_MXF8F6F4_SSISJ_SJ_fSK_Li128ELi64ELNS4_4UMMA5MajorE0ELS19_0ELNS18_7ScaleInE0ELS1A_0EEEEEENSN_INS5_IJSC_SC_SC_EEENS5_IJSX_SX_SX_EEEEENS5_IJNS4_10UnderscoreES1G_S1G_EEEEENS5_IJNS4_13SM90_TMA_LOADES1J_EEENS5_IJNS4_14ComposedLayoutINS4_7SwizzleILi3ELi4ELi3EEENS4_18smem_ptr_flag_bitsILi8EEENSN_INS5_IJSB_SF_EEENS5_IJSF_SC_EEEEEEENSN_INS5_IJNS5_IJNS5_IJSQ_SC_EEENS5_IJSO_SC_EEEEEESC_NS5_IJSP_NSA_ILi2EEEEEEEEENS5_IJNS5_IJNS5_IJSV_SZ_EEESY_EEESX_NS5_IJSC_SZ_EEEEEEEEEEEvNS4_8identityENS5_IJNS4_23SM90_TMA_LOAD_MULTICASTES27_EEES25_vS26_EENS_8epilogue10collective18CollectiveEpilogueINS2A_23Sm100TmaWarpSpecializedILi3ELi2ELi16ELb1ELb0EEEJNS5_IJSG_SG_SH_EEENS5_IJNSN_ISG_SC_EENSN_INS5_IJSU_S1X_EEENS5_IJSC_SO_EEEEEEEENS_10bfloat16_tESM_S2L_SM_NS2A_6fusion15FusionCallbacksIS2E_NS2M_17LinearCombinationIS2L_fS2L_fLNS_15FloatRoundStyleE2EEES2F_S2K_JEEENS4_5SM1004TMEM4LOAD26SM100_TMEM_LOAD_32dp32b16xES1J_NS1L_INS1M_ILi1ELi4ELi3EEENS1O_ILi16EEENSN_INS5_IJSB_SU_EEENS5_IJSU_SC_EEEEEEENS4_39AutoVectorizingCopyWithAssumedAlignmentILi128EEENS4_14SM90_TMA_STOREES31_S33_S33_EEEvvEEEEvNT_6ParamsE,@function
        .size           _ZN7cutlass13device_kernelINS_4gemm6kernel13GemmUniversalIN4cute5tupleIJiiiiEEENS1_10collective13CollectiveMmaINS1_46MainloopSm100TmaUmmaWarpSpecializedBlockScaledILi4ELi2ELi2ENS5_IJNS4_1CILi8EEENSA_ILi1EEESC_EEEEENS5_IJNSA_ILi128EEENSA_ILi64EEENSA_ILi256EEEEEENS5_IJNS_12float_e5m2_tENS_13float_ue8m0_tEEEENS5_IJNS5_IJlSC_lEEENS4_6LayoutINS5_IJNS5_IJNS5_IJNSA_ILi32EEENSA_ILi4EEEEEEiEEESR_NS5_IJSC_iEEEEEENS5_IJNS5_IJNS5_IJNSA_ILi16EEESP_EEEiEEENS5_IJNS5_IJNSA_ILi0EEESC_EEENSA_ILi512EEEEEENS5_IJSX_iEEEEEEEEEEESL_S14_NS4_8TiledMMAINS4_8MMA_AtomIJNS4_21SM100_MMA_MXF8F6F4_SSISJ_SJ_fSK_Li128ELi64ELNS4_4UMMA5MajorE0ELS19_0ELNS18_7ScaleInE0ELS1A_0EEEEEENSN_INS5_IJSC_SC_SC_EEENS5_IJSX_SX_SX_EEEEENS5_IJNS4_10UnderscoreES1G_S1G_EEEEENS5_IJNS4_13SM90_TMA_LOADES1J_EEENS5_IJNS4_14ComposedLayoutINS4_7SwizzleILi3ELi4ELi3EEENS4_18smem_ptr_flag_bitsILi8EEENSN_INS5_IJSB_SF_EEENS5_IJSF_SC_EEEEEEENSN_INS5_IJNS5_IJNS5_IJSQ_SC_EEENS5_IJSO_SC_EEEEEESC_NS5_IJSP_NSA_ILi2EEEEEEEEENS5_IJNS5_IJNS5_IJSV_SZ_EEESY_EEESX_NS5_IJSC_SZ_EEEEEEEEEEEvNS4_8identityENS5_IJNS4_23SM90_TMA_LOAD_MULTICASTES27_EEES25_vS26_EENS_8epilogue10collective18CollectiveEpilogueINS2A_23Sm100TmaWarpSpecializedILi3ELi2ELi16ELb1ELb0EEEJNS5_IJSG_SG_SH_EEENS5_IJNSN_ISG_SC_EENSN_INS5_IJSU_S1X_EEENS5_IJSC_SO_EEEEEEEENS_10bfloat16_tESM_S2L_SM_NS2A_6fusion15FusionCallbacksIS2E_NS2M_17LinearCombinationIS2L_fS2L_fLNS_15FloatRoundStyleE2EEES2F_S2K_JEEENS4_5SM1004TMEM4LOAD26SM100_TMEM_LOAD_32dp32b16xES1J_NS1L_INS1M_ILi1ELi4ELi3EEENS1O_ILi16EEENSN_INS5_IJSB_SU_EEENS5_IJSU_SC_EEEEEEENS4_39AutoVectorizingCopyWithAssumedAlignmentILi128EEENS4_14SM90_TMA_STOREES31_S33_S33_EEEvvEEEEvNT_6ParamsE,(.L_x_195 - _ZN7cutlass13device_kernelINS_4gemm6kernel13GemmUniversalIN4cute5tupleIJiiiiEEENS1_10collective13CollectiveMmaINS1_46MainloopSm100TmaUmmaWarpSpecializedBlockScaledILi4ELi2ELi2ENS5_IJNS4_1CILi8EEENSA_ILi1EEESC_EEEEENS5_IJNSA_ILi128EEENSA_ILi64EEENSA_ILi256EEEEEENS5_IJNS_12float_e5m2_tENS_13float_ue8m0_tEEEENS5_IJNS5_IJlSC_lEEENS4_6LayoutINS5_IJNS5_IJNS5_IJNSA_ILi32EEENSA_ILi4EEEEEEiEEESR_NS5_IJSC_iEEEEEENS5_IJNS5_IJNS5_IJNSA_ILi16EEESP_EEEiEEENS5_IJNS5_IJNSA_ILi0EEESC_EEENSA_ILi512EEEEEENS5_IJSX_iEEEEEEEEEEESL_S14_NS4_8TiledMMAINS4_8MMA_AtomIJNS4_21SM100_MMA_MXF8F6F4_SSISJ_SJ_fSK_Li128ELi64ELNS4_4UMMA5MajorE0ELS19_0ELNS18_7ScaleInE0ELS1A_0EEEEEENSN_INS5_IJSC_SC_SC_EEENS5_IJSX_SX_SX_EEEEENS5_IJNS4_10UnderscoreES1G_S1G_EEEEENS5_IJNS4_13SM90_TMA_LOADES1J_EEENS5_IJNS4_14ComposedLayoutINS4_7SwizzleILi3ELi4ELi3EEENS4_18smem_ptr_flag_bitsILi8EEENSN_INS5_IJSB_SF_EEENS5_IJSF_SC_EEEEEEENSN_INS5_IJNS5_IJNS5_IJSQ_SC_EEENS5_IJSO_SC_EEEEEESC_NS5_IJSP_NSA_ILi2EEEEEEEEENS5_IJNS5_IJNS5_IJSV_SZ_EEESY_EEESX_NS5_IJSC_SZ_EEEEEEEEEEEvNS4_8identityENS5_IJNS4_23SM90_TMA_LOAD_MULTICASTES27_EEES25_vS26_EENS_8epilogue10collective18CollectiveEpilogueINS2A_23Sm100TmaWarpSpecializedILi3ELi2ELi16ELb1ELb0EEEJNS5_IJSG_SG_SH_EEENS5_IJNSN_ISG_SC_EENSN_INS5_IJSU_S1X_EEENS5_IJSC_SO_EEEEEEEENS_10bfloat16_tESM_S2L_SM_NS2A_6fusion15FusionCallbacksIS2E_NS2M_17LinearCombinationIS2L_fS2L_fLNS_15FloatRoundStyleE2EEES2F_S2K_JEEENS4_5SM1004TMEM4LOAD26SM100_TMEM_LOAD_32dp32b16xES1J_NS1L_INS1M_ILi1ELi4ELi3EEENS1O_ILi16EEENSN_INS5_IJSB_SU_EEENS5_IJSU_SC_EEEEEEENS4_39AutoVectorizingCopyWithAssumedAlignmentILi128EEENS4_14SM90_TMA_STOREES31_S33_S33_EEEvvEEEEvNT_6ParamsE)
        .other          _ZN7cutlass13device_kernelINS_4gemm6kernel13GemmUniversalIN4cute5tupleIJiiiiEEENS1_10collective13CollectiveMmaINS1_46MainloopSm100TmaUmmaWarpSpecializedBlockScaledILi4ELi2ELi2ENS5_IJNS4_1CILi8EEENSA_ILi1EEESC_EEEEENS5_IJNSA_ILi128EEENSA_ILi64EEENSA_ILi256EEEEEENS5_IJNS_12float_e5m2_tENS_13float_ue8m0_tEEEENS5_IJNS5_IJlSC_lEEENS4_6LayoutINS5_IJNS5_IJNS5_IJNSA_ILi32EEENSA_ILi4EEEEEEiEEESR_NS5_IJSC_iEEEEEENS5_IJNS5_IJNS5_IJNSA_ILi16EEESP_EEEiEEENS5_IJNS5_IJNSA_ILi0EEESC_EEENSA_ILi512EEEEEENS5_IJSX_iEEEEEEEEEEESL_S14_NS4_8TiledMMAINS4_8MMA_AtomIJNS4_21SM100_MMA_MXF8F6F4_SSISJ_SJ_fSK_Li128ELi64ELNS4_4UMMA5MajorE0ELS19_0ELNS18_7ScaleInE0ELS1A_0EEEEEENSN_INS5_IJSC_SC_SC_EEENS5_IJSX_SX_SX_EEEEENS5_IJNS4_10UnderscoreES1G_S1G_EEEEENS5_IJNS4_13SM90_TMA_LOADES1J_EEENS5_IJNS4_14ComposedLayoutINS4_7SwizzleILi3ELi4ELi3EEENS4_18smem_ptr_flag_bitsILi8EEENSN_INS5_IJSB_SF_EEENS5_IJSF_SC_EEEEEEENSN_INS5_IJNS5_IJNS5_IJSQ_SC_EEENS5_IJSO_SC_EEEEEESC_NS5_IJSP_NSA_ILi2EEEEEEEEENS5_IJNS5_IJNS5_IJSV_SZ_EEESY_EEESX_NS5_IJSC_SZ_EEEEEEEEEEEvNS4_8identityENS5_IJNS4_23SM90_TMA_LOAD_MULTICASTES27_EEES25_vS26_EENS_8epilogue10collective18CollectiveEpilogueINS2A_23Sm100TmaWarpSpecializedILi3ELi2ELi16ELb1ELb0EEEJNS5_IJSG_SG_SH_EEENS5_IJNSN_ISG_SC_EENSN_INS5_IJSU_S1X_EEENS5_IJSC_SO_EEEEEEEENS_10bfloat16_tESM_S2L_SM_NS2A_6fusion15FusionCallbacksIS2E_NS2M_17LinearCombinationIS2L_fS2L_fLNS_15FloatRoundStyleE2EEES2F_S2K_JEEENS4_5SM1004TMEM4LOAD26SM100_TMEM_LOAD_32dp32b16xES1J_NS1L_INS1M_ILi1ELi4ELi3EEENS1O_ILi16EEENSN_INS5_IJSB_SU_EEENS5_IJSU_SC_EEEEEEENS4_39AutoVectorizingCopyWithAssumedAlignmentILi128EEENS4_14SM90_TMA_STOREES31_S33_S33_EEEvvEEEEvNT_6ParamsE,@"STO_CUDA_ENTRY STV_DEFAULT"
_ZN7cutlass13device_kernelINS_4gemm6kernel13GemmUniversalIN4cute5tupleIJiiiiEEENS1_10collective13CollectiveMmaINS1_46MainloopSm100TmaUmmaWarpSpecializedBlockScaledILi4ELi2ELi2ENS5_IJNS4_1CILi8EEENSA_ILi1EEESC_EEEEENS5_IJNSA_ILi128EEENSA_ILi64EEENSA_ILi256EEEEEENS5_IJNS_12float_e5m2_tENS_13float_ue8m0_tEEEENS5_IJNS5_IJlSC_lEEENS4_6LayoutINS5_IJNS5_IJNS5_IJNSA_ILi32EEENSA_ILi4EEEEEEiEEESR_NS5_IJSC_iEEEEEENS5_IJNS5_IJNS5_IJNSA_ILi16EEESP_EEEiEEENS5_IJNS5_IJNSA_ILi0EEESC_EEENSA_ILi512EEEEEENS5_IJSX_iEEEEEEEEEEESL_S14_NS4_8TiledMMAINS4_8MMA_AtomIJNS4_21SM100_MMA_MXF8F6F4_SSISJ_SJ_fSK_Li128ELi64ELNS4_4UMMA5MajorE0ELS19_0ELNS18_7ScaleInE0ELS1A_0EEEEEENSN_INS5_IJSC_SC_SC_EEENS5_IJSX_SX_SX_EEEEENS5_IJNS4_10UnderscoreES1G_S1G_EEEEENS5_IJNS4_13SM90_TMA_LOADES1J_EEENS5_IJNS4_14ComposedLayoutINS4_7SwizzleILi3ELi4ELi3EEENS4_18smem_ptr_flag_bitsILi8EEENSN_INS5_IJSB_SF_EEENS5_IJSF_SC_EEEEEEENSN_INS5_IJNS5_IJNS5_IJSQ_SC_EEENS5_IJSO_SC_EEEEEESC_NS5_IJSP_NSA_ILi2EEEEEEEEENS5_IJNS5_IJNS5_IJSV_SZ_EEESY_EEESX_NS5_IJSC_SZ_EEEEEEEEEEEvNS4_8identityENS5_IJNS4_23SM90_TMA_LOAD_MULTICASTES27_EEES25_vS26_EENS_8epilogue10collective18CollectiveEpilogueINS2A_23Sm100TmaWarpSpecializedILi3ELi2ELi16ELb1ELb0EEEJNS5_IJSG_SG_SH_EEENS5_IJNSN_ISG_SC_EENSN_INS5_IJSU_S1X_EEENS5_IJSC_SO_EEEEEEEENS_10bfloat16_tESM_S2L_SM_NS2A_6fusion15FusionCallbacksIS2E_NS2M_17LinearCombinationIS2L_fS2L_fLNS_15FloatRoundStyleE2EEES2F_S2K_JEEENS4_5SM1004TMEM4LOAD26SM100_TMEM_LOAD_32dp32b16xES1J_NS1L_INS1M_ILi1ELi4ELi3EEENS1O_ILi16EEENSN_INS5_IJSB_SU_EEENS5_IJSU_SC_EEEEEEENS4_39AutoVectorizingCopyWithAssumedAlignmentILi128EEENS4_14SM90_TMA_STOREES31_S33_S33_EEEvvEEEEvNT_6ParamsE:
[----:B------:R-:W1:Y:S01]  /*0000*/  LDC R1, c[0x0][0x37c] ;  /* 0x0000df00ff017b82 */ /* 0x000e620000000800 */
[----:B------:R-:W2:Y:S01]  /*0010*/  S2R R81, SR_TID.X ;  /* 0x0000000000517919 */ /* 0x000ea20000002100 */
[----:B------:R-:W3:Y:S01]  /*0020*/  LDCU.64 UR12, c[0x0][0xc90] ;  /* 0x00019200ff0c77ac */ /* 0x000ee20008000a00 */
[----:B------:R-:W-:Y:S02]  /*0030*/  PRMT R85, RZ, 0x7610, R85 ;  /* 0x00007610ff557816 */ /* 0x000fe40000000055 */
[----:B------:R-:W-:Y:S01]  /*0040*/  ELECT P4, URZ, PT ;  /* 0x0000000000ff782f */ /* 0x000fe20003880000 */
[----:B---3--:R-:W-:-:S04]  /*0050*/  UISETP.NE.U32.AND UP0, UPT, UR12, URZ, UPT ;  /* 0x000000ff0c00728c */ /* 0x008fc8000bf05070 */
[----:B------:R-:W-:Y:S01]  /*0060*/  UISETP.NE.AND.EX UP0, UPT, UR13, URZ, UPT, UP0 ;  /* 0x000000ff0d00728c */ /* 0x000fe2000bf05300 */
[----:B--2---:R-:W-:-:S05]  /*0070*/  SHF.R.U32.HI R86, RZ, 0x5, R81 ;  /* 0x00000005ff567819 */ /* 0x004fca0000011651 */
[----:B------:R-:W2:Y:S02]  /*0080*/  SHFL.IDX PT, R0, R86, RZ, 0x1f ;  /* 0x00001fff56007589 */ /* 0x000ea400000e0000 */
[----:B--2---:R-:W-:Y:S01]  /*0090*/  R2UR UR21, R0 ;  /* 0x00000000001572ca */ /* 0x004fe200000e0000 */
[----:B-1----:R-:W-:-:S14]  /*00a0*/  BRA.U UP0, `(.L_x_0) ;  /* 0x0000000100307547 */ /* 0x002fdc000b800000 */
[----:B------:R-:W1:Y:S02]  /*00b0*/  LDCU.64 UR4, c[0x0][0xc88] ;  /* 0x00019100ff0477ac */ /* 0x000e640008000a00 */
[----:B-1----:R-:W-:-:S04]  /*00c0*/  UISETP.NE.U32.AND UP0, UPT, UR4, URZ, UPT ;  /* 0x000000ff0400728c */ /* 0x002fc8000bf05070 */
[----:B------:R-:W-:-:S09]  /*00d0*/  UISETP.NE.AND.EX UP0, UPT, UR5, URZ, UPT, UP0 ;  /* 0x000000ff0500728c */ /* 0x000fd2000bf05300 */
[----:B------:R-:W-:Y:S05]  /*00e0*/  BRA.U !UP0, `(.L_x_1) ;  /* 0x0000000108147547 */ /* 0x000fea000b800000 */
[----:B------:R-:W1:Y:S01]  /*00f0*/  LDC.64 R2, c[0x0][0xc88] ;  /* 0x00032200ff027b82 */ /* 0x000e620000000a00 */
[----:B------:R-:W1:Y:S02]  /*0100*/  LDCU.64 UR4, c[0x0][0x358] ;  /* 0x00006b00ff0477ac */ /* 0x000e640008000a00 */
[----:B-1----:R1:W5:Y:S01]  /*0110*/  LDG.E R45, desc[UR4][R2.64] ;  /* 0x00000004022d7981 */ /* 0x002362000c1e1900 */
[----:B------:R-:W-:Y:S01]  /*0120*/  HFMA2 R85, -RZ, RZ, 0, 5.9604644775390625e-08 ;  /* 0x00000001ff557431 */ /* 0x000fe200000001ff */
[----:B------:R-:W-:Y:S05]  /*0130*/  BRA `(.L_x_0) ;  /* 0x00000000000c7947 */ /* 0x000fea0003800000 */
.L_x_1:
[----:B------:R-:W1:Y:S01]  /*0140*/  LDCU UR4, c[0x0][0xc80] ;  /* 0x00019000ff0477ac */ /* 0x000e620008000800 */
[----:B------:R-:W-:Y:S01]  /*0150*/  HFMA2 R85, -RZ, RZ, 0, 5.9604644775390625e-08 ;  /* 0x00000001ff557431 */ /* 0x000fe200000001ff */
[----:B-1----:R-:W-:-:S07]  /*0160*/  MOV R45, UR4 ;  /* 0x00000004002d7c02 */ /* 0x002fce0008000f00 */
.L_x_0:
[----:B------:R-:W2:Y:S02]  /*0170*/  LDCU.64 UR4, c[0x0][0xcb0] ;  /* 0x00019600ff0477ac */ /* 0x000ea40008000a00 */
[----:B--2---:R-:W-:-:S04]  /*0180*/  UISETP.NE.U32.AND UP0, UPT, UR4, URZ, UPT ;  /* 0x000000ff0400728c */ /* 0x004fc8000bf05070 */
[----:B------:R-:W-:-:S09]  /*0190*/  UISETP.NE.AND.EX UP0, UPT, UR5, URZ, UPT, UP0 ;  /* 0x000000ff0500728c */ /* 0x000fd2000bf05300 */
[----:B------:R-:W-:Y:S05]  /*01a0*/  BRA.U UP0, `(.L_x_2) ;  /* 0x0000000100287547 */ /* 0x000fea000b800000 */
[----:B------:R-:W2:Y:S02]  /*01b0*/  LDCU.64 UR4, c[0x0][0xca8] ;  /* 0x00019500ff0477ac */ /* 0x000ea40008000a00 */
[----:B--2---:R-:W-:-:S04]  /*01c0*/  UISETP.NE.U32.AND UP0, UPT, UR4, URZ, UPT ;  /* 0x000000ff0400728c */ /* 0x004fc8000bf05070 */
[----:B------:R-:W-:-:S09]  /*01d0*/  UISETP.NE.AND.EX UP0, UPT, UR5, URZ, UPT, UP0 ;  /* 0x000000ff0500728c */ /* 0x000fd2000bf05300 */
[----:B------:R-:W-:Y:S05]  /*01e0*/  BRA.U !UP0, `(.L_x_3) ;  /* 0x0000000108107547 */ /* 0x000fea000b800000 */
[----:B-1----:R-:W1:Y:S01]  /*01f0*/  LDC.64 R2, c[0x0][0xca8] ;  /* 0x00032a00ff027b82 */ /* 0x002e620000000a00 */
[----:B------:R-:W1:Y:S02]  /*0200*/  LDCU.64 UR4, c[0x0][0x358] ;  /* 0x00006b00ff0477ac */ /* 0x000e640008000a00 */
[----:B-1----:R2:W5:Y:S01]  /*0210*/  LDG.E R43, desc[UR4][R2.64] ;  /* 0x00000004022b7981 */ /* 0x002562000c1e1900 */
[----:B------:R-:W-:Y:S05]  /*0220*/  BRA `(.L_x_2) ;  /* 0x0000000000087947 */ /* 0x000fea0003800000 */
.L_x_3:
[----:B------:R-:W2:Y:S02]  /*0230*/  LDCU UR4, c[0x0][0xca0] ;  /* 0x00019400ff0477ac */ /* 0x000ea40008000800 */
[----:B--2---:R-:W-:Y:S02]  /*0240*/  MOV R43, UR4 ;  /* 0x00000004002b7c02 */ /* 0x004fe40008000f00 */
.L_x_2:
[----:B------:R-:W-:Y:S01]  /*0250*/  IMAD.U32 R0, RZ, RZ, UR21 ;  /* 0x00000015ff007e24 */ /* 0x000fe2000f8e00ff */
[----:B------:R-:W-:Y:S04]  /*0260*/  BSSY.RECONVERGENT B0, `(.L_x_4) ;  /* 0x0000012000007945 */ /* 0x000fe80003800200 */
[C---:B------:R-:W-:Y:S02]  /*0270*/  ISETP.NE.OR P1, PT, R0.reuse, 0x1, !P4 ;  /* 0x000000010000780c */ /* 0x040fe40006725670 */
[----:B------:R-:W-:-:S11]  /*0280*/  ISETP.NE.OR P0, PT, R0, 0x3, !P4 ;  /* 0x000000030000780c */ /* 0x000fd60006705670 */
[----:B------:R-:W-:Y:S05]  /*0290*/  @P1 BRA `(.L_x_5) ;  /* 0x0000000000381947 */ /* 0x000fea0003800000 */
[----:B------:R-:W3:Y:S02]  /*02a0*/  LDCU.64 UR4, c[0x0][0x348] ;  /* 0x00006900ff0477ac */ /* 0x000ee40008000a00 */
[----:B---3--:R-:W-:Y:S02]  /*02b0*/  UIADD3 UR10, UP3, UPT, UR4, 0x80, URZ ;  /* 0x00000080040a7890 */ /* 0x008fe4000ff7e0ff */
[----:B------:R-:W-:Y:S02]  /*02c0*/  UIADD3 UR8, UP2, UPT, UR4, 0x180, URZ ;  /* 0x0000018004087890 */ /* 0x000fe4000ff5e0ff */
[----:B------:R-:W-:Y:S02]  /*02d0*/  UIADD3 UR6, UP1, UPT, UR4, 0x280, URZ ;  /* 0x0000028004067890 */ /* 0x000fe4000ff3e0ff */
[----:B------:R-:W-:Y:S02]  /*02e0*/  UIADD3 UR4, UP0, UPT, UR4, 0x380, URZ ;  /* 0x0000038004047890 */ /* 0x000fe4000ff1e0ff */
[----:B------:R-:W-:-:S02]  /*02f0*/  UIADD3.X UR11, UPT, UPT, URZ, UR5, URZ, UP3, !UPT ;  /* 0x00000005ff0b7290 */ /* 0x000fc40009ffe4ff */
[----:B------:R-:W-:Y:S02]  /*0300*/  UIADD3.X UR9, UPT, UPT, URZ, UR5, URZ, UP2, !UPT ;  /* 0x00000005ff097290 */ /* 0x000fe400097fe4ff */
[----:B------:R-:W-:Y:S02]  /*0310*/  UIADD3.X UR7, UPT, UPT, URZ, UR5, URZ, UP1, !UPT ;  /* 0x00000005ff077290 */ /* 0x000fe40008ffe4ff */
[----:B------:R-:W-:-:S03]  /*0320*/  UIADD3.X UR5, UPT, UPT, URZ, UR5, URZ, UP0, !UPT ;  /* 0x00000005ff057290 */ /* 0x000fc600087fe4ff */
[----:B------:R3:W-:Y:S02]  /*0330*/  UTMACCTL.PF [UR10] ;  /* 0x000000000a0079b9 */ /* 0x0007e40008040000 */
[----:B------:R3:W-:Y:S02]  /*0340*/  UTMACCTL.PF [UR8] ;  /* 0x00000000080079b9 */ /* 0x0007e40008040000 */
[----:B------:R3:W-:Y:S02]  /*0350*/  UTMACCTL.PF [UR6] ;  /* 0x00000000060079b9 */ /* 0x0007e40008040000 */
[----:B------:R3:W-:Y:S02]  /*0360*/  UTMACCTL.PF [UR4] ;  /* 0x00000000040079b9 */ /* 0x0007e40008040000 */
[----:B---3--:R-:W-:Y:S01]  /*0370*/  NOP ;  /* 0x0000000000007918 */ /* 0x008fe20000000000 */
.L_x_5:
[----:B------:R-:W-:Y:S05]  /*0380*/  BSYNC.RECONVERGENT B0 ;  /* 0x0000000000007941 */ /* 0x000fea0003800200 */
.L_x_4:
[----:B------:R-:W-:Y:S04]  /*0390*/  BSSY.RECONVERGENT B0, `(.L_x_6) ;  /* 0x000000a000007945 */ /* 0x000fe80003800200 */
[----:B------:R-:W-:Y:S05]  /*03a0*/  @P0 BRA `(.L_x_7) ;  /* 0x0000000000200947 */ /* 0x000fea0003800000 */
[----:B------:R-:W3:Y:S02]  /*03b0*/  LDCU.64 UR4, c[0x0][0x348] ;  /* 0x00006900ff0477ac */ /* 0x000ee40008000a00 */
[----:B---3--:R-:W-:Y:S02]  /*03c0*/  UIADD3 UR6, UP1, UPT, UR4, 0x980, URZ ;  /* 0x0000098004067890 */ /* 0x008fe4000ff3e0ff */
[----:B------:R-:W-:Y:S02]  /*03d0*/  UIADD3 UR4, UP0, UPT, UR4, 0xa80, URZ ;  /* 0x00000a8004047890 */ /* 0x000fe4000ff1e0ff */
[----:B------:R-:W-:Y:S02]  /*03e0*/  UIADD3.X UR7, UPT, UPT, URZ, UR5, URZ, UP1, !UPT ;  /* 0x00000005ff077290 */ /* 0x000fe40008ffe4ff */
[----:B------:R-:W-:-:S07]  /*03f0*/  UIADD3.X UR5, UPT, UPT, URZ, UR5, URZ, UP0, !UPT ;  /* 0x00000005ff057290 */ /* 0x000fce00087fe4ff */
[----:B------:R3:W-:Y:S02]  /*0400*/  UTMACCTL.PF [UR6] ;  /* 0x00000000060079b9 */ /* 0x0007e40008040000 */
[----:B------:R3:W-:Y:S02]  /*0410*/  UTMACCTL.PF [UR4] ;  /* 0x00000000040079b9 */ /* 0x0007e40008040000 */
[----:B---3--:R-:W-:Y:S01]  /*0420*/  NOP ;  /* 0x0000000000007918 */ /* 0x008fe20000000000 */
.L_x_7:
[----:B------:R-:W-:Y:S05]  /*0430*/  BSYNC.RECONVERGENT B0 ;  /* 0x0000000000007941 */ /* 0x000fea0003800200 */
.L_x_6:
[----:B------:R-:W3:Y:S01]  /*0440*/  LDCU.64 UR4, c[0x0][0xc88] ;  /* 0x00019100ff0477ac */ /* 0x000ee20008000a00 */
[----:B------:R-:W-:Y:S02]  /*0450*/  UISETP.EQ.U32.AND UP2, UPT, UR12, URZ, UPT ;  /* 0x000000ff0c00728c */ /* 0x000fe4000bf42070 */
[----:B------:R-:W-:Y:S02]  /*0460*/  UPLOP3.LUT UP3, UPT, UPT, UPT, UPT, 0x80, 0x8 ;  /* 0x000000000008789c */ /* 0x000fe40003f6f070 */
[----:B---3--:R-:W-:-:S04]  /*0470*/  UISETP.NE.U32.AND UP0, UPT, UR4, URZ, UPT ;  /* 0x000000ff0400728c */ /* 0x008fc8000bf05070 */
[----:B------:R-:W-:-:S04]  /*0480*/  UISETP.NE.AND.EX UP1, UPT, UR5, URZ, UPT, UP0 ;  /* 0x000000ff0500728c */ /* 0x000fc8000bf25300 */
[----:B------:R-:W-:-:S04]  /*0490*/  UISETP.EQ.OR.EX UP4, UPT, UR13, URZ, !UP1, UP2 ;  /* 0x000000ff0d00728c */ /* 0x000fc8000cf82720 */
[----:B------:R-:W-:-:S06]  /*04a0*/  UP2UR UR4, UPR, URZ, 0x10 ;  /* 0x00000010ff047883 */ /* 0x000fcc0008000000 */
[----:B------:R-:W-:Y:S01]  /*04b0*/  MOV R96, UR4 ;  /* 0x0000000400607c02 */ /* 0x000fe20008000f00 */
[----:B------:R-:W-:Y:S06]  /*04c0*/  BRA.U !UP4, `(.L_x_8) ;  /* 0x000000010c207547 */ /* 0x000fec000b800000 */
[----:B------:R-:W-:Y:S01]  /*04d0*/  UISETP.NE.U32.AND UP0, UPT, UR12, URZ, UPT ;  /* 0x000000ff0c00728c */ /* 0x000fe2000bf05070 */
[----:B-----5:R-:W-:Y:S01]  /*04e0*/  FSETP.NEU.AND P0, PT, R45, RZ, PT ;  /* 0x000000ff2d00720b */ /* 0x020fe20003f0d000 */
[----:B------:R-:W-:Y:S02]  /*04f0*/  USEL UR4, URZ, 0xffffffff, UP1 ;  /* 0xffffffffff047887 */ /* 0x000fe40008800000 */
[----:B------:R-:W-:-:S10]  /*0500*/  UISETP.NE.AND.EX UP2, UPT, UR13, URZ, UPT, UP0 ;  /* 0x000000ff0d00728c */ /* 0x000fd4000bf45300 */
[----:B------:R-:W-:Y:S01]  /*0510*/  VOTEU.ANY UP0, P0 ;  /* 0x0000000000ff7886 */ /* 0x000fe20000000100 */
[----:B------:R-:W-:-:S04]  /*0520*/  @!UP2 USEL UR4, URZ, 0xffffffff, UP0 ;  /* 0xffffffffff04a887 */ /* 0x000fc80008000000 */
[----:B------:R-:W-:-:S04]  /*0530*/  ULOP3.LUT UR4, UR4, 0x1, URZ, 0xc0, !UPT ;  /* 0x0000000104047892 */ /* 0x000fc8000f8ec0ff */
[----:B------:R-:W-:-:S11]  /*0540*/  UISETP.NE.U32.AND UP3, UPT, UR4, 0x1, UPT ;  /* 0x000000010400788c */ /* 0x000fd6000bf65070 */
.L_x_8:
[----:B-12---:R-:W1:Y:S01]  /*0550*/  SHFL.IDX PT, R2, R86, RZ, 0x1f ;  /* 0x00001fff56027589 */ /* 0x006e6200000e0000 */
[----:B------:R-:W-:Y:S01]  /*0560*/  UISETP.NE.AND UP5, UPT, UR21, 0x2, UPT ;  /* 0x000000021500788c */ /* 0x000fe2000bfa5270 */
[----:B-1----:R-:W-:-:S13]  /*0570*/  ISETP.NE.AND P0, PT, R2, RZ, PT ;  /* 0x000000ff0200720c */ /* 0x002fda0003f05270 */
[----:B------:R-:W-:Y:S05]  /*0580*/  @P0 BRA `(.L_x_9) ;  /* 0x0000000000580947 */ /* 0x000fea0003800000 */
[----:B------:R-:W1:Y:S01]  /*0590*/  S2UR UR4, SR_CgaCtaId ;  /* 0x00000000000479c3 */ /* 0x000e620000008800 */
[----:B------:R-:W-:Y:S01]  /*05a0*/  UMOV UR5, 0x400 ;  /* 0x0000040000057882 */ /* 0x000fe20000000000 */
[----:B------:R-:W-:Y:S01]  /*05b0*/  UMOV UR8, 0x1 ;  /* 0x0000000100087882 */ /* 0x000fe20000000000 */
[----:B------:R-:W-:Y:S01]  /*05c0*/  UMOV UR6, 0x8 ;  /* 0x0000000800067882 */ /* 0x000fe20000000000 */
[----:B------:R-:W-:-:S04]  /*05d0*/  UIADD3 UR8, UPT, UPT, -UR8, 0x100000, URZ ;  /* 0x0010000008087890 */ /* 0x000fc8000fffe1ff */
[----:B------:R-:W-:Y:S02]  /*05e0*/  USHF.L.U32 UR9, UR8, 0xb, URZ ;  /* 0x0000000b08097899 */ /* 0x000fe400080006ff */
[----:B------:R-:W-:Y:S02]  /*05f0*/  USHF.L.U32 UR8, UR8, 0x1, URZ ;  /* 0x0000000108087899 */ /* 0x000fe400080006ff */
[----:B------:R-:W-:-:S04]  /*0600*/  UIADD3 UR6, UPT, UPT, -UR6, 0x100000, URZ ;  /* 0x0010000006067890 */ /* 0x000fc8000fffe1ff */
[----:B------:R-:W-:Y:S02]  /*0610*/  USHF.L.U32 UR7, UR6, 0xb, URZ ;  /* 0x0000000b06077899 */ /* 0x000fe400080006ff */
[----:B------:R-:W-:Y:S01]  /*0620*/  USHF.L.U32 UR6, UR6, 0x1, URZ ;  /* 0x0000000106067899 */ /* 0x000fe200080006ff */
[----:B------:R-:W-:Y:S01]  /*0630*/  ELECT P0, URZ, PT ;  /* 0x0000000000ff782f */ /* 0x000fe20003800000 */
[----:B-1----:R-:W-:Y:S01]  /*0640*/  ULEA UR4, UR4, UR5, 0x18 ;  /* 0x0000000504047291 */ /* 0x002fe2000f8ec0ff */
[----:B------:R-:W1:Y:S11]  /*0650*/  FENCE.VIEW.ASYNC.S ;  /* 0x00000000000073c6 */ /* 0x000e760000000000 */
[----:B-1----:R1:W2:Y:S01]  /*0660*/  SYNCS.EXCH.64 URZ, [UR4], UR8 ;  /* 0x0000000804ff75b2 */ /* 0x0022a20008000100 */
[----:B------:R1:W3:Y:S01]  /*0670*/  SYNCS.EXCH.64 URZ, [UR4+0x20], UR6 ;  /* 0x0000200604ff75b2 */ /* 0x0002e20008000100 */
[----:B------:R1:W4:Y:S01]  /*0680*/  SYNCS.EXCH.64 URZ, [UR4+0x8], UR8 ;  /* 0x0000080804ff75b2 */ /* 0x0003220008000100 */
[----:B------:R1:W1:Y:S01]  /*0690*/  SYNCS.EXCH.64 URZ, [UR4+0x28], UR6 ;  /* 0x0000280604ff75b2 */ /* 0x0002620008000100 */
[----:B------:R1:W1:Y:S01]  /*06a0*/  SYNCS.EXCH.64 URZ, [UR4+0x10], UR8 ;  /* 0x0000100804ff75b2 */ /* 0x0002620008000100 */
[----:B------:R1:W1:Y:S01]  /*06b0*/  SYNCS.EXCH.64 URZ, [UR4+0x30], UR6 ;  /* 0x0000300604ff75b2 */ /* 0x0002620008000100 */
[----:B------:R1:W1:Y:S01]  /*06c0*/  SYNCS.EXCH.64 URZ, [UR4+0x18], UR8 ;  /* 0x0000180804ff75b2 */ /* 0x0002620008000100 */
[----:B------:R1:W1:Y:S01]  /*06d0*/  SYNCS.EXCH.64 URZ, [UR4+0x38], UR6 ;  /* 0x0000380604ff75b2 */ /* 0x0002620008000100 */
[----:B------:R-:W-:Y:S01]  /*06e0*/  NOP ;  /* 0x0000000000007918 */ /* 0x000fe20000000000 */
.L_x_9:
[----:B------:R-:W2:Y:S01]  /*06f0*/  SHFL.IDX PT, R2, R86, RZ, 0x1f ;  /* 0x00001fff56027589 */ /* 0x000ea200000e0000 */
[----:B------:R-:W-:Y:S01]  /*0700*/  NOP ;  /* 0x0000000000007918 */ /* 0x000fe20000000000 */
[----:B--2---:R-:W-:-:S13]  /*0710*/  ISETP.NE.AND P0, PT, R2, 0x1, PT ;  /* 0x000000010200780c */ /* 0x004fda0003f05270 */
[----:B------:R-:W-:Y:S05]  /*0720*/  @P0 BRA `(.L_x_10) ;  /* 0x0000000000500947 */ /* 0x000fea0003800000 */
[----:B-1----:R-:W1:Y:S01]  /*0730*/  S2UR UR4, SR_CgaCtaId ;  /* 0x00000000000479c3 */ /* 0x002e620000008800 */
        /* <DEDUP_REMOVED lines=12> */
[----:B-1----:R2:W1:Y:S01]  /*0800*/  SYNCS.EXCH.64 URZ, [UR4+0x40], UR8 ;  /* 0x0000400804ff75b2 */ /* 0x0024620008000100 */
[----:B------:R2:W1:Y:S01]  /*0810*/  SYNCS.EXCH.64 URZ, [UR4+0x58], UR6 ;  /* 0x0000580604ff75b2 */ /* 0x0004620008000100 */
[----:B------:R2:W1:Y:S01]  /*0820*/  SYNCS.EXCH.64 URZ, [UR4+0x48], UR8 ;  /* 0x0000480804ff75b2 */ /* 0x0004620008000100 */
[----:B------:R2:W1:Y:S01]  /*0830*/  SYNCS.EXCH.64 URZ, [UR4+0x60], UR6 ;  /* 0x0000600604ff75b2 */ /* 0x0004620008000100 */
[----:B------:R2:W1:Y:S01]  /*0840*/  SYNCS.EXCH.64 URZ, [UR4+0x50], UR8 ;  /* 0x0000500804ff75b2 */ /* 0x0004620008000100 */
[----:B------:R2:W1:Y:S02]  /*0850*/  SYNCS.EXCH.64 URZ, [UR4+0x68], UR6 ;  /* 0x0000680604ff75b2 */ /* 0x0004640008000100 */
[----:B--2---:R-:W-:Y:S01]  /*0860*/  NOP ;  /* 0x0000000000007918 */ /* 0x004fe20000000000 */
.L_x_10:
[----:B------:R-:W2:Y:S01]  /*0870*/  SHFL.IDX PT, R2, R86, RZ, 0x1f ;  /* 0x00001fff56027589 */ /* 0x000ea200000e0000 */
[----:B------:R-:W-:Y:S01]  /*0880*/  NOP ;  /* 0x0000000000007918 */ /* 0x000fe20000000000 */
[----:B--2---:R-:W-:-:S13]  /*0890*/  ISETP.NE.AND P0, PT, R2, 0x3, PT ;  /* 0x000000030200780c */ /* 0x004fda0003f05270 */
[----:B------:R-:W-:Y:S05]  /*08a0*/  @P0 BRA `(.L_x_11) ;  /* 0x0000000000300947 */ /* 0x000fea0003800000 */
[----:B-1----:R-:W1:Y:S01]  /*08b0*/  S2UR UR4, SR_CgaCtaId ;  /* 0x00000000000479c3 */ /* 0x002e620000008800 */
[----:B------:R-:W-:Y:S01]  /*08c0*/  UMOV UR6, 0x400 ;  /* 0x0000040000067882 */ /* 0x000fe20000000000 */
[----:B------:R-:W-:Y:S01]  /*08d0*/  UMOV UR5, 0x20 ;  /* 0x0000002000057882 */ /* 0x000fe20000000000 */
[----:B------:R-:W-:Y:S01]  /*08e0*/  ELECT P0, URZ, PT ;  /* 0x0000000000ff782f */ /* 0x000fe20003800000 */
[----:B-1----:R-:W-:Y:S02]  /*08f0*/  ULEA UR6, UR4, UR6, 0x18 ;  /* 0x0000000604067291 */ /* 0x002fe4000f8ec0ff */
[----:B------:R-:W-:-:S04]  /*0900*/  UIADD3 UR4, UPT, UPT, -UR5, 0x100000, URZ ;  /* 0x0010000005047890 */ /* 0x000fc8000fffe1ff */
[----:B------:R-:W-:Y:S02]  /*0910*/  USHF.L.U32 UR5, UR4, 0xb, URZ ;  /* 0x0000000b04057899 */ /* 0x000fe400080006ff */
[----:B------:R-:W-:Y:S01]  /*0920*/  USHF.L.U32 UR4, UR4, 0x1, URZ ;  /* 0x0000000104047899 */ /* 0x000fe200080006ff */
[----:B------:R-:W1:Y:S11]  /*0930*/  FENCE.VIEW.ASYNC.S ;  /* 0x00000000000073c6 */ /* 0x000e760000000000 */
[----:B-1----:R2:W1:Y:S01]  /*0940*/  SYNCS.EXCH.64 URZ, [UR6+0x70], UR4 ;  /* 0x0000700406ff75b2 */ /* 0x0024620008000100 */
[----:B------:R2:W1:Y:S02]  /*0950*/  SYNCS.EXCH.64 URZ, [UR6+0x78], UR4 ;  /* 0x0000780406ff75b2 */ /* 0x0004640008000100 */
[----:B--2---:R-:W-:Y:S01]  /*0960*/  NOP ;  /* 0x0000000000007918 */ /* 0x004fe20000000000 */
.L_x_11:
[----:B------:R-:W2:Y:S01]  /*0970*/  SHFL.IDX PT, R2, R86, RZ, 0x1f ;  /* 0x00001fff56027589 */ /* 0x000ea200000e0000 */
[----:B------:R-:W-:Y:S01]  /*0980*/  NOP ;  /* 0x0000000000007918 */ /* 0x000fe20000000000 */
[----:B--2---:R-:W-:-:S13]  /*0990*/  ISETP.NE.AND P0, PT, R2, 0x4, PT ;  /* 0x000000040200780c */ /* 0x004fda0003f05270 */
[----:B------:R-:W-:Y:S05]  /*09a0*/  @P0 BRA `(.L_x_12) ;  /* 0x00000000004c0947 */ /* 0x000fea0003800000 */
[----:B-1----:R-:W1:Y:S01]  /*09b0*/  S2UR UR6, SR_CgaCtaId ;  /* 0x00000000000679c3 */ /* 0x002e620000008800 */
[----:B------:R-:W-:Y:S01]  /*09c0*/  UMOV UR4, 0x720 ;  /* 0x0000072000047882 */ /* 0x000fe20000000000 */
[----:B------:R-:W-:Y:S01]  /*09d0*/  UMOV UR5, 0x400 ;  /* 0x0000040000057882 */ /* 0x000fe20000000000 */
[----:B------:R-:W-:Y:S01]  /*09e0*/  USEL UR4, UR4, 0x620, UP3 ;  /* 0x0000062004047887 */ /* 0x000fe20009800000 */
[----:B------:R-:W-:Y:S01]  /*09f0*/  UMOV UR8, 0x1 ;  /* 0x0000000100087882 */ /* 0x000fe20000000000 */
[----:B------:R-:W-:Y:S01]  /*0a00*/  ELECT P0, URZ, PT ;  /* 0x0000000000ff782f */ /* 0x000fe20003800000 */
[----:B------:R-:W-:-:S04]  /*0a10*/  UIADD3 UR8, UPT, UPT, -UR8, 0x100000, URZ ;  /* 0x0010000008087890 */ /* 0x000fc8000fffe1ff */
[----:B------:R-:W-:Y:S02]  /*0a20*/  USHF.L.U32 UR9, UR8, 0xb, URZ ;  /* 0x0000000b08097899 */ /* 0x000fe400080006ff */
[----:B------:R-:W-:Y:S02]  /*0a30*/  USHF.L.U32 UR8, UR8, 0x1, URZ ;  /* 0x0000000108087899 */ /* 0x000fe400080006ff */
[----:B-1----:R-:W-:Y:S02]  /*0a40*/  ULEA UR6, UR6, UR5, 0x18 ;  /* 0x0000000506067291 */ /* 0x002fe4000f8ec0ff */
[----:B------:R-:W-:-:S04]  /*0a50*/  UIADD3 UR4, UPT, UPT, -UR4, 0x100000, URZ ;  /* 0x0010000004047890 */ /* 0x000fc8000fffe1ff */
[----:B------:R-:W-:Y:S02]  /*0a60*/  USHF.L.U32 UR5, UR4, 0xb, URZ ;  /* 0x0000000b04057899 */ /* 0x000fe400080006ff */
[----:B------:R-:W-:Y:S01]  /*0a70*/  USHF.L.U32 UR4, UR4, 0x1, URZ ;  /* 0x0000000104047899 */ /* 0x000fe200080006ff */
[----:B------:R-:W1:Y:S03]  /*0a80*/  FENCE.VIEW.ASYNC.S ;  /* 0x00000000000073c6 */ /* 0x000e660000000000 */
[----:B-1----:R2:W1:Y:S08]  /*0a90*/  SYNCS.EXCH.64 URZ, [UR6+0x80], UR8 ;  /* 0x0000800806ff75b2 */ /* 0x0024700008000100 */
[----:B------:R2:W1:Y:S01]  /*0aa0*/  SYNCS.EXCH.64 URZ, [UR6+0x90], UR4 ;  /* 0x0000900406ff75b2 */ /* 0x0004620008000100 */
[----:B------:R2:W1:Y:S01]  /*0ab0*/  SYNCS.EXCH.64 URZ, [UR6+0x88], UR8 ;  /* 0x0000880806ff75b2 */ /* 0x0004620008000100 */
[----:B------:R2:W1:Y:S02]  /*0ac0*/  SYNCS.EXCH.64 URZ, [UR6+0x98], UR4 ;  /* 0x0000980406ff75b2 */ /* 0x0004640008000100 */
[----:B--2---:R-:W-:Y:S01]  /*0ad0*/  NOP ;  /* 0x0000000000007918 */ /* 0x004fe20000000000 */
.L_x_12:
        /* <DEDUP_REMOVED lines=20> */
[----:B------:R2:W1:Y:S02]  /*0c20*/  SYNCS.EXCH.64 URZ, [UR4+0xb8], UR6 ;  /* 0x0000b80604ff75b2 */ /* 0x0004640008000100 */
[----:B--2---:R-:W-:Y:S01]  /*0c30*/  NOP ;  /* 0x0000000000007918 */ /* 0x004fe20000000000 */
.L_x_13:
[----:B------:R-:W2:Y:S01]  /*0c40*/  SHFL.IDX PT, R2, R86, RZ, 0x1f ;  /* 0x00001fff56027589 */ /* 0x000ea200000e0000 */
[----:B------:R-:W1:Y:S01]  /*0c50*/  S2UR UR60, SR_CgaCtaId ;  /* 0x00000000003c79c3 */ /* 0x000e620000008800 */
[----:B------:R-:W-:Y:S01]  /*0c60*/  NOP ;  /* 0x0000000000007918 */ /* 0x000fe20000000000 */
[----:B--2---:R-:W-:-:S13]  /*0c70*/  ISETP.NE.AND P0, PT, R2, 0x3, PT ;  /* 0x000000030200780c */ /* 0x004fda0003f05270 */
[----:B-1----:R-:W-:Y:S05]  /*0c80*/  @P0 BRA `(.L_x_14) ;  /* 0x0000000000340947 */ /* 0x002fea0003800000 */
[----:B------:R-:W-:Y:S01]  /*0c90*/  UMOV UR4, 0x400 ;  /* 0x0000040000047882 */ /* 0x000fe20000000000 */
[----:B------:R-:W-:Y:S01]  /*0ca0*/  UMOV UR6, 0x20 ;  /* 0x0000002000067882 */ /* 0x000fe20000000000 */
[----:B------:R-:W-:Y:S02]  /*0cb0*/  ULEA UR4, UR60, UR4, 0x18 ;  /* 0x000000043c047291 */ /* 0x000fe4000f8ec0ff */
[----:B------:R-:W-:-:S04]  /*0cc0*/  UIADD3 UR6, UPT, UPT, -UR6, 0x100000, URZ ;  /* 0x0010000006067890 */ /* 0x000fc8000fffe1ff */
[----:B------:R-:W-:Y:S02]  /*0cd0*/  USHF.L.U32 UR7, UR6, 0xb, URZ ;  /* 0x0000000b06077899 */ /* 0x000fe400080006ff */
[----:B------:R-:W-:Y:S01]  /*0ce0*/  USHF.L.U32 UR6, UR6, 0x1, URZ ;  /* 0x0000000106067899 */ /* 0x000fe200080006ff */
[----:B------:R-:W-:Y:S01]  /*0cf0*/  ELECT P0, URZ, PT ;  /* 0x0000000000ff782f */ /* 0x000fe20003800000 */
[----:B------:R-:W1:Y:S10]  /*0d00*/  FENCE.VIEW.ASYNC.S ;  /* 0x00000000000073c6 */ /* 0x000e740000000000 */
[----:B-1----:R1:W2:Y:S01]  /*0d10*/  SYNCS.EXCH.64 URZ, [UR4+0xc0], UR6 ;  /* 0x0000c00604ff75b2 */ /* 0x0022a20008000100 */
[----:B------:R1:W1:Y:S01]  /*0d20*/  SYNCS.EXCH.64 URZ, [UR4+0xd0], UR6 ;  /* 0x0000d00604ff75b2 */ /* 0x0002620008000100 */
[----:B------:R1:W1:Y:S01]  /*0d30*/  SYNCS.EXCH.64 URZ, [UR4+0xc8], UR6 ;  /* 0x0000c80604ff75b2 */ /* 0x0002620008000100 */
[----:B------:R1:W1:Y:S01]  /*0d40*/  SYNCS.EXCH.64 URZ, [UR4+0xd8], UR6 ;  /* 0x0000d80604ff75b2 */ /* 0x0002620008000100 */
[----:B------:R-:W-:Y:S01]  /*0d50*/  NOP ;  /* 0x0000000000007918 */ /* 0x000fe20000000000 */
.L_x_14:
[----:B-1----:R-:W1:Y:S01]  /*0d60*/  LDCU UR4, c[0x0][0x36c] ;  /* 0x00006d80ff0477ac */ /* 0x002e620008000800 */
[----:B------:R-:W-:Y:S01]  /*0d70*/  ISETP.NE.OR P4, PT, R0, 0x2, !P4 ;  /* 0x000000020000780c */ /* 0x000fe20006785670 */
[----:B------:R-:W-:Y:S01]  /*0d80*/  NOP ;  /* 0x0000000000007918 */ /* 0x000fe20000000000 */
[----:B------:R-:W-:Y:S01]  /*0d90*/  LOP3.LUT R2, R81, 0x1f, RZ, 0xc0, !PT ;  /* 0x0000001f51027812 */ /* 0x000fe200078ec0ff */
[----:B------:R-:W-:Y:S02]  /*0da0*/  UISETP.NE.AND UP4, UPT, UR21, URZ, UPT ;  /* 0x000000ff1500728c */ /* 0x000fe4000bf85270 */
[----:B-1----:R-:W-:-:S09]  /*0db0*/  UISETP.EQ.U32.AND UP6, UPT, UR4, 0x1, UPT ;  /* 0x000000010400788c */ /* 0x002fd2000bfc2070 */
[----:B------:R-:W-:Y:S05]  /*0dc0*/  BRA.U !UP6, `(.L_x_15) ;  /* 0x000000010e087547 */ /* 0x000fea000b800000 */
[----:B--234-:R-:W-:Y:S01]  /*0dd0*/  UCGABAR_ARV ;  /* 0x00000000000079c7 */ /* 0x01cfe20008000000 */
[----:B------:R-:W-:Y:S05]  /*0de0*/  BRA `(.L_x_16) ;  /* 0x0000000000047947 */ /* 0x000fea0003800000 */
.L_x_15:
[----:B--234-:R-:W-:Y:S01]  /*0df0*/  NOP ;  /* 0x0000000000007918 */ /* 0x01cfe20000000000 */
.L_x_16:
[----:B------:R-:W1:Y:S01]  /*0e00*/  S2UR UR20, SR_CTAID.X ;  /* 0x00000000001479c3 */ /* 0x000e620000002500 */
[----:B------:R-:W-:-:S05]  /*0e10*/  CS2R.32 R93, SR_CgaSize ;  /* 0x00000000005d7805 */ /* 0x000fca0000008a00 */
[----:B------:R-:W-:-:S05]  /*0e20*/  IMAD R93, R93, -0xa0, RZ ;  /* 0xffffff605d5d7824 */ /* 0x000fca00078e02ff */
[----:B------:R-:W-:-:S14]  /*0e30*/  R2UR UR5, R93 ;  /* 0x000000005d0572ca */ /* 0x000fdc00000e0000 */
[----:B------:R-:W2:Y:S01]  /*0e40*/  LDCU UR5, c[0x0][UR5+0x2b0] ;  /* 0x00005600050577ac */ /* 0x000ea20008000800 */
[----:B------:R-:W-:-:S05]  /*0e50*/  CS2R.32 R93, SR_CgaSize ;  /* 0x00000000005d7805 */ /* 0x000fca0000008a00 */
[----:B------:R-:W-:-:S05]  /*0e60*/  IMAD R93, R93, -0xa0, RZ ;  /* 0xffffff605d5d7824 */ /* 0x000fca00078e02ff */
[----:B------:R-:W-:-:S14]  /*0e70*/  R2UR UR4, R93 ;  /* 0x000000005d0472ca */ /* 0x000fdc00000e0000 */
[----:B------:R-:W3:Y:S01]  /*0e80*/  LDCU UR4, c[0x0][UR4+0x2b4] ;  /* 0x00005680040477ac */ /* 0x000ee20008000800 */
[----:B------:R-:W4:Y:S01]  /*0e90*/  S2UR UR26, SR_CTAID.Y ;  /* 0x00000000001a79c3 */ /* 0x000f220000002600 */
[----:B------:R-:W-:-:S05]  /*0ea0*/  CS2R.32 R93, SR_CgaSize ;  /* 0x00000000005d7805 */ /* 0x000fca0000008a00 */
[----:B------:R-:W-:-:S05]  /*0eb0*/  IMAD R93, R93, -0xa0, RZ ;  /* 0xffffff605d5d7824 */ /* 0x000fca00078e02ff */
[----:B------:R-:W-:-:S14]  /*0ec0*/  R2UR UR6, R93 ;  /* 0x000000005d0672ca */ /* 0x000fdc00000e0000 */
[----:B------:R-:W3:Y:S01]  /*0ed0*/  LDCU UR6, c[0x0][UR6+0x2a0] ;  /* 0x00005400060677ac */ /* 0x000ee20008000800 */
[----:B------:R-:W-:-:S05]  /*0ee0*/  CS2R.32 R93, SR_CgaSize ;  /* 0x00000000005d7805 */ /* 0x000fca0000008a00 */
[----:B------:R-:W-:-:S05]  /*0ef0*/  IMAD R93, R93, -0xa0, RZ ;  /* 0xffffff605d5d7824 */ /* 0x000fca00078e02ff */
[----:B------:R-:W-:-:S14]  /*0f00*/  R2UR UR7, R93 ;  /* 0x000000005d0772ca */ /* 0x000fdc00000e0000 */
[----:B------:R-:W3:Y:S01]  /*0f10*/  LDCU UR7, c[0x0][UR7+0x2a4] ;  /* 0x00005480070777ac */ /* 0x000ee20008000800 */
[----:B------:R-:W-:Y:S02]  /*0f20*/  USHF.L.U32 UR38, UR60, 0xa, URZ ;  /* 0x0000000a3c267899 */ /* 0x000fe400080006ff */
[----:B------:R-:W-:Y:S02]  /*0f30*/  USHF.L.U32 UR37, UR60, 0x7, URZ ;  /* 0x000000073c257899 */ /* 0x000fe400080006ff */
[----:B------:R-:W-:Y:S01]  /*0f40*/  USHF.L.U32 UR10, UR60, 0x6, URZ ;  /* 0x000000063c0a7899 */ /* 0x000fe200080006ff */
[----:B------:R-:W3:Y:S01]  /*0f50*/  LDCU UR22, c[0x0][0xf24] ;  /* 0x0001e480ff1677ac */ /* 0x000ee20008000800 */
[----:B-1----:R-:W-:Y:S01]  /*0f60*/  I2FP.F32.U32 R3, UR20 ;  /* 0x0000001400037c45 */ /* 0x002fe20008201000 */
[----:B------:R-:W1:Y:S04]  /*0f70*/  LDCU UR39, c[0x0][0xf24] ;  /* 0x0001e480ff2777ac */ /* 0x000e680008000800 */
[----:B--2---:R-:W-:Y:S01]  /*0f80*/  FMUL R3, R3, UR5 ;  /* 0x0000000503037c20 */ /* 0x004fe20008400000 */
[----:B------:R-:W2:Y:S01]  /*0f90*/  LDCU UR24, c[0x0][0xf30] ;  /* 0x0001e600ff1877ac */ /* 0x000ea20008000800 */
[----:B----4-:R-:W-:-:S04]  /*0fa0*/  I2FP.F32.U32 R0, UR26 ;  /* 0x0000001a00007c45 */ /* 0x010fc80008201000 */
[----:B------:R-:W4:Y:S01]  /*0fb0*/  F2I.U32.TRUNC.NTZ R3, R3 ;  /* 0x0000000300037305 */ /* 0x000f22000020f000 */
[----:B------:R-:W-:Y:S01]  /*0fc0*/  ULOP3.LUT UR38, UR38, 0x1c00, URZ, 0xc0, !UPT ;  /* 0x00001c0026267892 */ /* 0x000fe2000f8ec0ff */
[----:B---3--:R-:W-:Y:S01]  /*0fd0*/  FMUL R0, R0, UR4 ;  /* 0x0000000400007c20 */ /* 0x008fe20008400000 */
[----:B------:R-:W-:Y:S02]  /*0fe0*/  ULOP3.LUT UR37, UR37, 0x380, URZ, 0xc0, !UPT ;  /* 0x0000038025257892 */ /* 0x000fe4000f8ec0ff */
[----:B------:R-:W-:-:S03]  /*0ff0*/  ULOP3.LUT UR10, UR10, 0xc0, URZ, 0xc0, !UPT ;  /* 0x000000c00a0a7892 */ /* 0x000fc6000f8ec0ff */
[----:B------:R-:W3:Y:S01]  /*1000*/  F2I.U32.TRUNC.NTZ R0, R0 ;  /* 0x0000000000007305 */ /* 0x000ee2000020f000 */
[----:B----4-:R-:W-:Y:S02]  /*1010*/  R2UR UR5, R3 ;  /* 0x00000000030572ca */ /* 0x010fe400000e0000 */
[----:B---3--:R-:W-:Y:S02]  /*1020*/  R2UR UR4, R0 ;  /* 0x00000000000472ca */ /* 0x008fe400000e0000 */
[----:B------:R-:W-:-:S09]  /*1030*/  PRMT R0, RZ, 0x7610, R0 ;  /* 0x00007610ff007816 */ /* 0x000fd20000000000 */
[----:B------:R-:W-:-:S04]  /*1040*/  UIADD3 UR5, UPT, UPT, -UR5, URZ, URZ ;  /* 0x000000ff05057290 */ /* 0x000fc8000fffe1ff */
[----:B------:R-:W-:Y:S02]  /*1050*/  UIMAD UR5, UR6, UR5, UR20 ;  /* 0x00000005060572a4 */ /* 0x000fe4000f8e0214 */
[----:B------:R-:W-:-:S04]  /*1060*/  UIADD3 UR4, UPT, UPT, -UR4, URZ, URZ ;  /* 0x000000ff04047290 */ /* 0x000fc8000fffe1ff */
[----:B------:R-:W-:Y:S01]  /*1070*/  IMAD.U32 R93, RZ, RZ, UR5 ;  /* 0x00000005ff5d7e24 */ /* 0x000fe2000f8e00ff */
[----:B------:R-:W-:-:S06]  /*1080*/  UIMAD UR4, UR7, UR4, UR26 ;  /* 0x00000004070472a4 */ /* 0x000fcc000f8e021a */
[----:B------:R-:W-:Y:S01]  /*1090*/  IMAD.U32 R92, RZ, RZ, UR4 ;  /* 0x00000004ff5c7e24 */ /* 0x000fe2000f8e00ff */
[----:B-12---:R-:W-:Y:S06]  /*10a0*/  BRA.U UP4, `(.L_x_17) ;  /* 0x0000000104807547 */ /* 0x006fec000b800000 */
[----:B------:R-:W-:Y:S02]  /*10b0*/  R2UR UR9, R92 ;  /* 0x000000005c0972ca */ /* 0x000fe400000e0000 */
[----:B------:R-:W-:-:S11]  /*10c0*/  R2UR UR15, R93 ;  /* 0x000000005d0f72ca */ /* 0x000fd600000e0000 */
[----:B------:R-:W-:-:S04]  /*10d0*/  UISETP.NE.AND UP0, UPT, UR9, URZ, UPT ;  /* 0x000000ff0900728c */ /* 0x000fc8000bf05270 */
[----:B------:R-:W-:Y:S02]  /*10e0*/  USEL UR5, URZ, 0x2, UP0 ;  /* 0x00000002ff057887 */ /* 0x000fe40008000000 */
[----:B------:R-:W-:Y:S02]  /*10f0*/  USEL UR4, URZ, 0x4, UP0 ;  /* 0x00000004ff047887 */ /* 0x000fe40008000000 */
[----:B------:R-:W-:Y:S02]  /*1100*/  USEL UR7, URZ, 0x8, UP0 ;  /* 0x00000008ff077887 */ /* 0x000fe40008000000 */
[----:B------:R-:W-:Y:S02]  /*1110*/  USEL UR6, URZ, 0x10, UP0 ;  /* 0x00000010ff067887 */ /* 0x000fe40008000000 */
[----:B------:R-:W-:Y:S02]  /*1120*/  USEL UR8, URZ, 0x20, UP0 ;  /* 0x00000020ff087887 */ /* 0x000fe40008000000 */
[----:B------:R-:W-:-:S02]  /*1130*/  USEL UR13, URZ, 0x40, UP0 ;  /* 0x00000040ff0d7887 */ /* 0x000fc40008000000 */
[----:B------:R-:W-:Y:S02]  /*1140*/  USEL UR14, URZ, 0x80, UP0 ;  /* 0x00000080ff0e7887 */ /* 0x000fe40008000000 */
[----:B------:R-:W-:-:S04]  /*1150*/  UISETP.NE.AND UP0, UPT, UR9, URZ, UPT ;  /* 0x000000ff0900728c */ /* 0x000fc8000bf05270 */
[----:B------:R-:W-:-:S04]  /*1160*/  UISETP.EQ.OR UP0, UPT, UR15, URZ, !UP0 ;  /* 0x000000ff0f00728c */ /* 0x000fc8000c702670 */
[----:B------:R-:W-:Y:S02]  /*1170*/  USEL UR12, URZ, 0x1, !UP0 ;  /* 0x00000001ff0c7887 */ /* 0x000fe4000c000000 */
[----:B------:R-:W-:-:S04]  /*1180*/  UISETP.NE.AND UP0, UPT, UR15, 0x1, UPT ;  /* 0x000000010f00788c */ /* 0x000fc8000bf05270 */
[----:B------:R-:W-:Y:S02]  /*1190*/  USEL UR11, UR5, 0x2, UP0 ;  /* 0x00000002050b7887 */ /* 0x000fe40008000000 */
[----:B------:R-:W-:-:S04]  /*11a0*/  UISETP.NE.AND UP0, UPT, UR15, 0x2, UPT ;  /* 0x000000020f00788c */ /* 0x000fc8000bf05270 */
[----:B------:R-:W-:Y:S02]  /*11b0*/  USEL UR4, UR4, 0x4, UP0 ;  /* 0x0000000404047887 */ /* 0x000fe40008000000 */
[----:B------:R-:W-:Y:S02]  /*11c0*/  UISETP.NE.AND UP0, UPT, UR15, 0x3, UPT ;  /* 0x000000030f00788c */ /* 0x000fe4000bf05270 */
[----:B------:R-:W-:Y:S02]  /*11d0*/  UIADD3 UR4, UPT, UPT, UR4, UR11, UR12 ;  /* 0x0000000b04047290 */ /* 0x000fe4000fffe00c */
        /* <DEDUP_REMOVED lines=10> */
[----:B------:R-:W-:-:S04]  /*1280*/  USEL UR5, UR14, 0x80, UP0 ;  /* 0x000000800e057887 */ /* 0x000fc80008000000 */
[----:B------:R-:W-:-:S06]  /*1290*/  UIADD3 UR4, UPT, UPT, UR4, UR5, URZ ;  /* 0x0000000504047290 */ /* 0x000fcc000fffe0ff */
[----:B------:R-:W-:-:S07]  /*12a0*/  IMAD.U32 R0, RZ, RZ, UR4 ;  /* 0x00000004ff007e24 */ /* 0x000fce000f8e00ff */
.L_x_17:
[----:B------:R-:W1:Y:S01]  /*12b0*/  S2UR UR52, SR_CTAID.Z ;  /* 0x00000000003479c3 */ /* 0x000e620000002700 */
[----:B------:R-:W-:-:S09]  /*12c0*/  UISETP.GE.AND UP0, UPT, UR22, 0x1, UPT ;  /* 0x000000011600788c */ /* 0x000fd2000bf06270 */
[----:B------:R-:W-:Y:S05]  /*12d0*/  BRA.U !UP0, `(.L_x_18) ;  /* 0x0000000108d07547 */ /* 0x000fea000b800000 */
[----:B------:R-:W2:Y:S01]  /*12e0*/  LDCU UR23, c[0x0][0xf0c] ;  /* 0x0001e180ff1777ac */ /* 0x000ea20008000800 */
[----:B------:R-:W3:Y:S01]  /*12f0*/  LDCU.128 UR12, c[0x0][0xf10] ;  /* 0x0001e200ff0c77ac */ /* 0x000ee20008000c00 */
[----:B------:R-:W4:Y:S01]  /*1300*/  LDCU UR6, c[0x0][0x370] ;  /* 0x00006e00ff0677ac */ /* 0x000f220008000800 */
[----:B------:R-:W1:Y:S01]  /*1310*/  LDCU UR7, c[0x0][0x374] ;  /* 0x00006e80ff0777ac */ /* 0x000e620008000800 */
[----:B------:R-:W1:Y:S01]  /*1320*/  LDCU UR11, c[0x0][0xf20] ;  /* 0x0001e400ff0b77ac */ /* 0x000e620008000800 */
[----:B--2---:R-:W-:Y:S02]  /*1330*/  UISETP.NE.AND UP0, UPT, UR23, 0x1, UPT ;  /* 0x000000011700788c */ /* 0x004fe4000bf05270 */
[----:B---3--:R-:W-:Y:S01]  /*1340*/  UIMAD.WIDE.U32 UR4, UR20, UR12, URZ ;  /* 0x0000000c140472a5 */ /* 0x008fe2000f8e00ff */
[----:B------:R-:W2:Y:S01]  /*1350*/  LDCU.64 UR8, c[0x0][0xf28] ;  /* 0x0001e500ff0877ac */ /* 0x000ea20008000a00 */
[----:B----4-:R-:W-:Y:S02]  /*1360*/  UIMAD.WIDE.U32 UR18, UR6, UR12, URZ ;  /* 0x0000000c061272a5 */ /* 0x010fe4000f8e00ff */
[----:B------:R-:W-:-:S02]  /*1370*/  USHF.R.U32.HI UR5, URZ, UR13, UR5 ;  /* 0x0000000dff057299 */ /* 0x000fc40008011605 */
[----:B------:R-:W-:Y:S02]  /*1380*/  UIMAD.WIDE.U32 UR16, UR26, UR15, URZ ;  /* 0x0000000f1a1072a5 */ /* 0x000fe4000f8e00ff */
[----:B------:R-:W-:Y:S01]  /*1390*/  USEL UR5, UR20, UR5, !UP0 ;  /* 0x0000000514057287 */ /* 0x000fe2000c000000 */
[----:B------:R-:W-:Y:S01]  /*13a0*/  UMOV UR18, UR19 ;  /* 0x0000001300127c82 */ /* 0x000fe20008000000 */
[----:B------:R-:W-:Y:S02]  /*13b0*/  UISETP.NE.AND UP2, UPT, UR22, 0x1, UPT ;  /* 0x000000011600788c */ /* 0x000fe4000bf45270 */
[----:B------:R-:W-:Y:S02]  /*13c0*/  @UP0 USHF.R.U32.HI UR6, URZ, UR13, UR18 ;  /* 0x0000000dff060299 */ /* 0x000fe40008011612 */
[----:B------:R-:W-:Y:S02]  /*13d0*/  UISETP.NE.AND UP0, UPT, UR14, 0x1, UPT ;  /* 0x000000010e00788c */ /* 0x000fe4000bf05270 */
[----:B-1----:R-:W-:Y:S01]  /*13e0*/  UIMAD.WIDE.U32 UR12, UR7, UR15, URZ ;  /* 0x0000000f070c72a5 */ /* 0x002fe2000f8e00ff */
[----:B------:R-:W-:Y:S01]  /*13f0*/  UMOV UR4, UR17 ;  /* 0x0000001100047c82 */ /* 0x000fe20008000000 */
[----:B--2---:R-:W-:-:S02]  /*1400*/  UIMAD.WIDE.U32 UR16, UR6, UR8, URZ ;  /* 0x00000008061072a5 */ /* 0x004fc4000f8e00ff */
[----:B------:R-:W-:-:S03]  /*1410*/  USHF.R.U32.HI UR4, URZ, UR11, UR4 ;  /* 0x0000000bff047299 */ /* 0x000fc60008011604 */
[----:B------:R-:W-:Y:S02]  /*1420*/  UMOV UR12, UR13 ;  /* 0x0000000d000c7c82 */ /* 0x000fe40008000000 */
[----:B------:R-:W-:Y:S01]  /*1430*/  @UP0 USHF.R.U32.HI UR7, URZ, UR11, UR12 ;  /* 0x0000000bff070299 */ /* 0x000fe2000801160c */
[----:B------:R-:W-:Y:S01]  /*1440*/  UMOV UR16, UR17 ;  /* 0x0000001100107c82 */ /* 0x000fe20008000000 */
[----:B------:R-:W-:Y:S02]  /*1450*/  USEL UR4, UR26, UR4, !UP0 ;  /* 0x000000041a047287 */ /* 0x000fe4000c000000 */
[----:B------:R-:W-:Y:S02]  /*1460*/  UIMAD.WIDE.U32 UR12, UR7, UR8, URZ ;  /* 0x00000008070c72a5 */ /* 0x000fe4000f8e00ff */
[----:B------:R-:W-:Y:S02]  /*1470*/  @UP2 USHF.R.U32.HI UR6, URZ, UR9, UR16 ;  /* 0x00000009ff062299 */ /* 0x000fe40008011610 */
[----:B------:R-:W-:-:S02]  /*1480*/  UIMAD.WIDE.U32 UR16, UR4, UR8, URZ ;  /* 0x00000008041072a5 */ /* 0x000fc4000f8e00ff */
[----:B------:R-:W-:Y:S01]  /*1490*/  UIMAD UR11, UR6, UR22, URZ ;  /* 0x00000016060b72a4 */ /* 0x000fe2000f8e02ff */
[----:B------:R-:W-:Y:S02]  /*14a0*/  UMOV UR12, UR13 ;  /* 0x0000000d000c7c82 */ /* 0x000fe40008000000 */
[----:B------:R-:W-:Y:S02]  /*14b0*/  @UP2 USHF.R.U32.HI UR7, URZ, UR9, UR12 ;  /* 0x00000009ff072299 */ /* 0x000fe4000801160c */
[----:B------:R-:W-:Y:S02]  /*14c0*/  UIMAD.WIDE.U32 UR12, UR5, UR8, URZ ;  /* 0x00000008050c72a5 */ /* 0x000fe4000f8e00ff */
[----:B------:R-:W-:Y:S02]  /*14d0*/  UIMAD UR7, UR7, UR22, URZ ;  /* 0x00000016070772a4 */ /* 0x000fe4000f8e02ff */
[----:B------:R-:W-:Y:S02]  /*14e0*/  UIADD3 UR12, UPT, UPT, -UR5, URZ, URZ ;  /* 0x000000ff050c7290 */ /* 0x000fe4000fffe1ff */
[----:B------:R-:W-:-:S02]  /*14f0*/  UISETP.GE.AND UP0, UPT, UR4, UR7, UPT ;  /* 0x000000070400728c */ /* 0x000fc4000bf06270 */
[----:B------:R-:W-:Y:S02]  /*1500*/  UIMAD UR20, UR23, UR12, UR20 ;  /* 0x0000000c171472a4 */ /* 0x000fe4000f8e0214 */
[----:B------:R-:W-:Y:S01]  /*1510*/  UISETP.GE.OR UP0, UPT, UR5, UR11, UP0 ;  /* 0x0000000b0500728c */ /* 0x000fe20008706670 */
[----:B------:R-:W-:Y:S01]  /*1520*/  UMOV UR7, UR17 ;  /* 0x0000001100077c82 */ /* 0x000fe20008000000 */
[----:B------:R-:W-:Y:S02]  /*1530*/  UIADD3 UR11, UPT, UPT, -UR4, URZ, URZ ;  /* 0x000000ff040b7290 */ /* 0x000fe4000fffe1ff */
[----:B------:R-:W-:Y:S02]  /*1540*/  USHF.R.U32.HI UR7, URZ, UR9, UR7 ;  /* 0x00000009ff077299 */ /* 0x000fe40008011607 */
[----:B------:R-:W-:Y:S02]  /*1550*/  UIMAD UR11, UR14, UR11, UR26 ;  /* 0x0000000b0e0b72a4 */ /* 0x000fe4000f8e021a */
[----:B------:R-:W-:-:S03]  /*1560*/  USEL UR7, UR4, UR7, !UP2 ;  /* 0x0000000704077287 */ /* 0x000fc6000d000000 */
[----:B------:R-:W-:Y:S02]  /*1570*/  @!UP0 UMOV UR8, UR13 ;  /* 0x0000000d00088c82 */ /* 0x000fe40008000000 */
[----:B------:R-:W-:Y:S02]  /*1580*/  @!UP0 USHF.R.U32.HI UR8, URZ, UR9, UR8 ;  /* 0x00000009ff088299 */ /* 0x000fe40008011608 */
[----:B------:R-:W-:Y:S02]  /*1590*/  UIADD3 UR9, UPT, UPT, -UR7, URZ, URZ ;  /* 0x000000ff07097290 */ /* 0x000fe4000fffe1ff */
[----:B------:R-:W-:Y:S02]  /*15a0*/  @!UP0 USEL UR8, UR5, UR8, !UP2 ;  /* 0x0000000805088287 */ /* 0x000fe4000d000000 */
[----:B------:R-:W-:Y:S02]  /*15b0*/  UIMAD UR9, UR22, UR9, UR4 ;  /* 0x00000009160972a4 */ /* 0x000fe4000f8e0204 */
[----:B------:R-:W-:-:S02]  /*15c0*/  @!UP0 UIADD3 UR7, UPT, UPT, UR7, -UR8, URZ ;  /* 0x8000000807078290 */ /* 0x000fc4000fffe0ff */
[----:B------:R-:W-:Y:S02]  /*15d0*/  @!UP0 UIMAD UR6, UR9, UR6, UR8 ;  /* 0x00000006090682a4 */ /* 0x000fe4000f8e0208 */
[----:B------:R-:W-:-:S04]  /*15e0*/  @!UP0 UIMAD UR4, UR7, UR22, UR5 ;  /* 0x00000016070482a4 */ /* 0x000fc8000f8e0205 */
[----:B------:R-:W-:Y:S01]  /*15f0*/  UIMAD UR26, UR4, UR14, UR11 ;  /* 0x0000000e041a72a4 */ /* 0x000fe2000f8e020b */
[----:B------:R-:W-:Y:S02]  /*1600*/  @!UP0 UMOV UR5, UR6 ;  /* 0x0000000600058c82 */ /* 0x000fe40008000000 */
[----:B------:R-:W-:-:S12]  /*1610*/  UIMAD UR20, UR5, UR23, UR20 ;  /* 0x00000017051472a4 */ /* 0x000fd8000f8e0214 */
.L_x_18:
[----:B------:R-:W-:-:S09]  /*1620*/  UISETP.NE.AND UP0, UPT, UR24, 0x1, UPT ;  /* 0x000000011800788c */ /* 0x000fd2000bf05270 */
[----:B------:R-:W-:Y:S05]  /*1630*/  BRA.U UP0, `(.L_x_19) ;  /* 0x0000000100407547 */ /* 0x000fea000b800000 */
[----:B------:R-:W2:Y:S01]  /*1640*/  LDCU.128 UR12, c[0x0][0xf10] ;  /* 0x0001e200ff0c77ac */ /* 0x000ea20008000c00 */
[----:B------:R-:W3:Y:S01]  /*1650*/  LDCU UR8, c[0x0][0xf0c] ;  /* 0x0001e180ff0877ac */ /* 0x000ee20008000800 */
[----:B------:R-:W4:Y:S01]  /*1660*/  LDCU UR9, c[0x0][0xf20] ;  /* 0x0001e400ff0977ac */ /* 0x000f220008000800 */
[----:B--2---:R-:W-:Y:S02]  /*1670*/  UIMAD.WIDE.U32 UR4, UR20, UR12, URZ ;  /* 0x0000000c140472a5 */ /* 0x004fe4000f8e00ff */
[----:B------:R-:W-:Y:S02]  /*1680*/  UIMAD.WIDE.U32 UR6, UR26, UR15, URZ ;  /* 0x0000000f1a0672a5 */ /* 0x000fe4000f8e00ff */
[----:B---3--:R-:W-:Y:S02]  /*1690*/  UISETP.NE.AND UP0, UPT, UR8, 0x1, UPT ;  /* 0x000000010800788c */ /* 0x008fe4000bf05270 */
[----:B------:R-:W-:-:S03]  /*16a0*/  USHF.R.U32.HI UR5, URZ, UR13, UR5 ;  /* 0x0000000dff057299 */ /* 0x000fc60008011605 */
[----:B------:R-:W-:Y:S01]  /*16b0*/  UMOV UR4, UR7 ;  /* 0x0000000700047c82 */ /* 0x000fe20008000000 */
[----:B------:R-:W-:Y:S02]  /*16c0*/  USEL UR5, UR20, UR5, !UP0 ;  /* 0x0000000514057287 */ /* 0x000fe4000c000000 */
[----:B------:R-:W-:Y:S02]  /*16d0*/  UISETP.NE.AND UP0, UPT, UR14, 0x1, UPT ;  /* 0x000000010e00788c */ /* 0x000fe4000bf05270 */
[----:B----4-:R-:W-:-:S04]  /*16e0*/  USHF.R.U32.HI UR4, URZ, UR9, UR4 ;  /* 0x00000009ff047299 */ /* 0x010fc80008011604 */
[----:B------:R-:W-:-:S04]  /*16f0*/  USEL UR4, UR26, UR4, !UP0 ;  /* 0x000000041a047287 */ /* 0x000fc8000c000000 */
[----:B------:R-:W-:Y:S02]  /*1700*/  UIADD3 UR6, UPT, UPT, UR5, -UR4, URZ ;  /* 0x8000000405067290 */ /* 0x000fe4000fffe0ff */
[----:B------:R-:W-:Y:S02]  /*1710*/  UIADD3 UR4, UPT, UPT, -UR5, UR4, URZ ;  /* 0x0000000405047290 */ /* 0x000fe4000fffe1ff */
[----:B------:R-:W-:Y:S02]  /*1720*/  UIMAD UR26, UR6, UR14, UR26 ;  /* 0x0000000e061a72a4 */ /* 0x000fe4000f8e021a */
[----:B------:R-:W-:-:S12]  /*1730*/  UIMAD UR20, UR4, UR8, UR20 ;  /* 0x00000008041472a4 */ /* 0x000fd8000f8e0214 */
.L_x_19:
[----:B------:R-:W-:Y:S01]  /*1740*/  UISETP.NE.AND UP0, UPT, UR21, 0x2, UPT ;  /* 0x000000021500788c */ /* 0x000fe2000bf05270 */
[----:B------:R-:W-:Y:S09]  /*1750*/  BRA.U !UP6, `(.L_x_20) ;  /* 0x000000010e0c7547 */ /* 0x000ff2000b800000 */
[----:B------:R-:W-:Y:S01]  /*1760*/  UCGABAR_WAIT ;  /* 0x0000000000007dc7 */ /* 0x000fe20008000000 */
[----:B------:R-:W-:Y:S01]  /*1770*/  CCTL.IVALL ;  /* 0x00000000ff00798f */ /* 0x000fe20002000000 */
[----:B------:R-:W-:Y:S05]  /*1780*/  BRA `(.L_x_21) ;  /* 0x0000000000047947 */ /* 0x000fea0003800000 */
.L_x_20:
[----:B------:R-:W-:Y:S06]  /*1790*/  BAR.SYNC.DEFER_BLOCKING 0x0 ;  /* 0x0000000000007b1d */ /* 0x000fec0000010000 */
.L_x_21:
[----:B------:R-:W-:Y:S05]  /*17a0*/  BRA.U UP0, `(.L_x_22) ;  /* 0x0000001500e47547 */ /* 0x000fea000b800000 */
[----:B------:R-:W2:Y:S01]  /*17b0*/  LDCU UR6, c[0x0][0x38c] ;  /* 0x00007180ff0677ac */ /* 0x000ea20008000800 */
[----:B------:R-:W-:Y:S01]  /*17c0*/  PLOP3.LUT P2, PT, PT, PT, UP3, 0x80, 0x8 ;  /* 0x000000000008781c */ /* 0x000fe20003f4f038 */
[----:B------:R-:W-:Y:S01]  /*17d0*/  IMAD.MOV.U32 R12, RZ, RZ, 0x1 ;  /* 0x00000001ff0c7424 */ /* 0x000fe200078e00ff */
[----:B------:R-:W-:Y:S01]  /*17e0*/  ISETP.EQ.OR P3, PT, R2, RZ, P4 ;  /* 0x000000ff0200720c */ /* 0x000fe20002762670 */
[----:B------:R-:W-:Y:S01]  /*17f0*/  UISETP.NE.AND UP1, UPT, UR21, URZ, UPT ;  /* 0x000000ff1500728c */ /* 0x000fe2000bf25270 */
[----:B------:R-:W-:Y:S01]  /*1800*/  PLOP3.LUT P2, PT, P2, PT, PT, 0x8, 0x80 ;  /* 0x000000000080781c */ /* 0x000fe2000174e170 */
[----:B------:R-:W-:Y:S01]  /*1810*/  USEL UR53, URZ, 0x1, UP5 ;  /* 0x00000001ff357887 */ /* 0x000fe2000a800000 */
[----:B------:R-:W-:Y:S01]  /*1820*/  CS2R R10, SRZ ;  /* 0x00000000000a7805 */ /* 0x000fe2000001ff00 */
[----:B------:R-:W-:Y:S01]  /*1830*/  IMAD.MOV.U32 R9, RZ, RZ, RZ ;  /* 0x000000ffff097224 */ /* 0x000fe200078e00ff */
[----:B------:R-:W3:Y:S01]  /*1840*/  LDCU UR62, c[0x0][0x370] ;  /* 0x00006e00ff3e77ac */ /* 0x000ee20008000800 */
[----:B------:R-:W-:Y:S01]  /*1850*/  IMAD.MOV.U32 R8, RZ, RZ, 0x1 ;  /* 0x00000001ff087424 */ /* 0x000fe200078e00ff */
[----:B------:R-:W4:Y:S01]  /*1860*/  LDCU.64 UR54, c[0x0][0x348] ;  /* 0x00006900ff3677ac */ /* 0x000f220008000a00 */
[----:B------:R-:W1:Y:S01]  /*1870*/  LDCU UR61, c[0x0][0x374] ;  /* 0x00006e80ff3d77ac */ /* 0x000e620008000800 */
[----:B--2---:R-:W-:-:S02]  /*1880*/  UIADD3 UR5, UPT, UPT, UR6, 0xff, URZ ;  /* 0x000000ff06057890 */ /* 0x004fc4000fffe0ff */
[----:B------:R-:W-:Y:S02]  /*1890*/  UIADD3 UR67, UPT, UPT, UR6, 0x1fe, URZ ;  /* 0x000001fe06437890 */ /* 0x000fe4000fffe0ff */
[----:B------:R-:W-:Y:S02]  /*18a0*/  USHF.R.S32.HI UR4, URZ, 0x1f, UR5 ;  /* 0x0000001fff047899 */ /* 0x000fe40008011405 */
[----:B------:R-:W-:Y:S02]  /*18b0*/  USEL UR53, UR53, 0x2, UP1 ;  /* 0x0000000235357887 */ /* 0x000fe40008800000 */
[----:B------:R-:W-:Y:S02]  /*18c0*/  ULEA.HI UR4, UR4, UR5, URZ, 0x8 ;  /* 0x0000000504047291 */ /* 0x000fe4000f8f40ff */
[----:B------:R-:W-:Y:S02]  /*18d0*/  USHF.L.U32 UR5, UR60, 0x3, URZ ;  /* 0x000000033c057899 */ /* 0x000fe400080006ff */
[----:B------:R-:W-:-:S02]  /*18e0*/  USHF.R.S32.HI UR64, URZ, 0x8, UR4 ;  /* 0x00000008ff407899 */ /* 0x000fc40008011404 */
[----:B------:R-:W-:Y:S02]  /*18f0*/  UIADD3 UR4, UPT, UPT, UR6, -0x1, URZ ;  /* 0xffffffff06047890 */ /* 0x000fe4000fffe0ff */
[----:B------:R-:W-:Y:S02]  /*1900*/  UISETP.LT.U32.AND UP0, UPT, UR64, 0x4, UPT ;  /* 0x000000044000788c */ /* 0x000fe4000bf01070 */
[----:B------:R-:W-:Y:S02]  /*1910*/  UISETP.GE.U32.AND UP2, UPT, UR4, -0x1ff, UPT ;  /* 0xfffffe010400788c */ /* 0x000fe4000bf46070 */
[----:B------:R-:W-:Y:S02]  /*1920*/  USEL UR63, UR64, 0x4, UP0 ;  /* 0x00000004403f7887 */ /* 0x000fe40008000000 */
[----:B------:R-:W-:Y:S02]  /*1930*/  ULOP3.LUT UR66, UR5, 0x38, URZ, 0xe2, !UPT ;  /* 0x0000003805427892 */ /* 0x000fe4000f8ee2ff */
[----:B------:R-:W-:-:S02]  /*1940*/  UIADD3 UR45, UPT, UPT, UR63, -0x1, URZ ;  /* 0xffffffff3f2d7890 */ /* 0x000fc4000fffe0ff */
[----:B------:R-:W-:Y:S01]  /*1950*/  UIADD3 UR65, UPT, UPT, UR64, -UR63, URZ ;  /* 0x8000003f40417290 */ /* 0x000fe2000fffe0ff */
[----:B------:R-:W-:Y:S02]  /*1960*/  UMOV UR29, URZ ;  /* 0x000000ff001d7c82 */ /* 0x000fe40008000000 */
[----:B------:R-:W-:-:S04]  /*1970*/  @UP2 UIADD3 UR45, UPT, UPT, UR63, URZ, URZ ;  /* 0x000000ff3f2d2290 */ /* 0x000fc8000fffe0ff */
[----:B-1-34-:R-:W-:-:S12]  /*1980*/  UIADD3 UR45, UPT, UPT, UR45, 0x1, URZ ;  /* 0x000000012d2d7890 */ /* 0x01afd8000fffe0ff */
.L_x_46:
[----:B------:R-:W-:Y:S01]  /*1990*/  UISETP.NE.AND UP0, UPT, UR60, URZ, UPT ;  /* 0x000000ff3c00728c */ /* 0x000fe2000bf05270 */
[----:B------:R-:W1:Y:S08]  /*19a0*/  S2UR UR60, SR_CgaCtaId ;  /* 0x00000000003c79c3 */ /* 0x000e700000008800 */
[----:B---3--:R-:W-:Y:S05]  /*19b0*/  BRA.U UP0, `(.L_x_23) ;  /* 0x0000000100347547 */ /* 0x008fea000b800000 */
[----:B------:R-:W2:Y:S01]  /*19c0*/  S2R R0, SR_CgaCtaId ;  /* 0x0000000000007919 */ /* 0x000ea20000008800 */
[----:B------:R-:W-:-:S04]  /*19d0*/  MOV R2, 0x400 ;  /* 0x0000040000027802 */ /* 0x000fc80000000f00 */
[----:B--2---:R-:W-:Y:S02]  /*19e0*/  LEA R0, R0, R2, 0x18 ;  /* 0x0000000200007211 */ /* 0x004fe400078ec0ff */
[----:B------:R-:W-:-:S03]  /*19f0*/  SHF.L.U32 R2, R8, 0x1f, RZ ;  /* 0x0000001f08027819 */ /* 0x000fc600000006ff */
[----:B------:R-:W-:-:S04]  /*1a00*/  IMAD R0, R9, 0x8, R0 ;  /* 0x0000000809007824 */ /* 0x000fc800078e0200 */
[----:B------:R-:W2:Y:S02]  /*1a10*/  SYNCS.PHASECHK.TRANS64.TRYWAIT P0, [R0+URZ+0xd0], R2 ;  /* 0x0000d002000075a7 */ /* 0x000ea400080011ff */
[----:B--2---:R-:W-:Y:S05]  /*1a20*/  @!P0 BRA `(.L_x_24) ;  /* 0x000000a000748947 */ /* 0x004fea0003800000 */
.L_x_156:
[----:B------:R-:W-:Y:S01]  /*1a30*/  VIADD R9, R9, 0x1 ;  /* 0x0000000109097836 */ /* 0x000fe20000000000 */
[----:B------:R2:W-:Y:S04]  /*1a40*/  SYNCS.ARRIVE.TRANS64.A1T0 RZ, [R0+URZ+0xc0], RZ ;  /* 0x0000c0ff00ff79a7 */ /* 0x0005e800081000ff */
[----:B------:R-:W-:-:S04]  /*1a50*/  ISETP.NE.AND P0, PT, R9, 0x2, PT ;  /* 0x000000020900780c */ /* 0x000fc80003f05270 */
[----:B------:R-:W-:Y:S02]  /*1a60*/  SEL R9, R9, RZ, P0 ;  /* 0x000000ff09097207 */ /* 0x000fe40000000000 */
[----:B--2---:R-:W-:-:S04]  /*1a70*/  SEL R0, RZ, 0x1, P0 ;  /* 0x00000001ff007807 */ /* 0x004fc80000000000 */
[----:B------:R-:W-:-:S07]  /*1a80*/  LOP3.LUT R8, R8, R0, RZ, 0x3c, !PT ;  /* 0x0000000008087212 */ /* 0x000fce00078e3cff */
.L_x_23:
[----:B------:R-:W-:Y:S01]  /*1a90*/  UMOV UR6, 0x400 ;  /* 0x0000040000067882 */ /* 0x000fe20000000000 */
[----:B------:R-:W-:Y:S01]  /*1aa0*/  SHF.L.U32 R0, R12, 0x1f, RZ ;  /* 0x0000001f0c007819 */ /* 0x000fe200000006ff */
[----:B-1----:R-:W-:Y:S02]  /*1ab0*/  ULEA UR6, UR60, UR6, 0x18 ;  /* 0x000000063c067291 */ /* 0x002fe4000f8ec0ff */
[----:B------:R-:W-:Y:S02]  /*1ac0*/  UISETP.GE.U32.AND UP0, UPT, UR67, 0x1ff, UPT ;  /* 0x000001ff4300788c */ /* 0x000fe4000bf06070 */
[----:B------:R-:W-:Y:S02]  /*1ad0*/  ULEA UR4, UR29, UR6, 0x3 ;  /* 0x000000061d047291 */ /* 0x000fe4000f8e18ff */
[----:B------:R-:W-:Y:S02]  /*1ae0*/  ULEA.HI UR12, UR26, UR26, URZ, 0x1 ;  /* 0x0000001a1a0c7291 */ /* 0x000fe4000f8f08ff */
[----:B------:R-:W-:-:S02]  /*1af0*/  USHF.L.U32 UR51, UR20, 0x7, URZ ;  /* 0x0000000714337899 */ /* 0x000fc400080006ff */
[----:B------:R-:W-:Y:S02]  /*1b00*/  ULEA UR35, UR26, UR66, 0x6 ;  /* 0x000000421a237291 */ /* 0x000fe4000f8e30ff */
[----:B------:R-:W-:Y:S01]  /*1b10*/  USHF.R.S32.HI UR12, URZ, 0x1, UR12 ;  /* 0x00000001ff0c7899 */ /* 0x000fe2000801140c */
[----:B------:R1:W2:Y:S01]  /*1b20*/  SYNCS.PHASECHK.TRANS64.TRYWAIT P1, [UR4+0x20], R0 ;  /* 0x00002000ff0075a7 */ /* 0x0002a20008021104 */
[----:B------:R-:W-:Y:S01]  /*1b30*/  UMOV UR14, URZ ;  /* 0x000000ff000e7c82 */ /* 0x000fe20008000000 */
[----:B------:R-:W-:Y:S09]  /*1b40*/  BRA.U !UP0, `(.L_x_25) ;  /* 0x0000000508487547 */ /* 0x000ff2000b800000 */
[----:B------:R-:W-:Y:S01]  /*1b50*/  UMOV UR7, URZ ;  /* 0x000000ff00077c82 */ /* 0x000fe20008000000 */
[----:B------:R-:W-:-:S05]  /*1b60*/  UMOV UR5, UR29 ;  /* 0x0000001d00057c82 */ /* 0x000fca0008000000 */
.L_x_33:
[----:B------:R-:W-:Y:S01]  /*1b70*/  ULEA UR49, UR5, UR6, 0x3 ;  /* 0x0000000605317291 */ /* 0x000fe2000f8e18ff */
[----:B--2---:R-:W-:Y:S01]  /*1b80*/  @!P4 MOV R2, 0xc800 ;  /* 0x0000c8000002c802 */ /* 0x004fe20000000f00 */
[----:B--23--:R-:W-:Y:S10]  /*1b90*/  @P1 BRA `(.L_x_26) ;  /* 0x00000000000c1947 */ /* 0x00cff40003800000 */
[----:B------:R-:W-:-:S04]  /*1ba0*/  SHF.L.U32 R3, R12, 0x1f, RZ ;  /* 0x0000001f0c037819 */ /* 0x000fc800000006ff */
[----:B------:R-:W2:Y:S02]  /*1bb0*/  SYNCS.PHASECHK.TRANS64.TRYWAIT P0, [UR49+0x20], R3 ;  /* 0x00002003ff0075a7 */ /* 0x000ea40008001131 */
[----:B--2---:R-:W-:Y:S05]  /*1bc0*/  @!P0 BRA `(.L_x_27) ;  /* 0x000000a000208947 */ /* 0x004fea0003800000 */
.L_x_26:
[----:B------:R2:W-:Y:S01]  /*1bd0*/  @!P4 SYNCS.ARRIVE.TRANS64 RZ, [UR49], R2 ;  /* 0x00000002ffffc9a7 */ /* 0x0005e20008000031 */
[----:B------:R-:W-:-:S04]  /*1be0*/  ULOP3.LUT UR4, UR53, 0x2, URZ, 0xfc, !UPT ;  /* 0x0000000235047892 */ /* 0x000fc8000f8efcff */
[----:B------:R-:W-:-:S09]  /*1bf0*/  UISETP.NE.AND UP0, UPT, UR4, 0x2, UPT ;  /* 0x000000020400788c */ /* 0x000fd2000bf05270 */
[----:B------:R-:W-:Y:S05]  /*1c00*/  BRA.U UP0, `(.L_x_28) ;  /* 0x0000000100047547 */ /* 0x000fea000b800000 */
[----:B------:R-:W-:Y:S05]  /*1c10*/  BPT.TRAP 0x1 ;  /* 0x000000040000795c */ /* 0x000fea0000300000 */
.L_x_28:
[----:B------:R-:W-:Y:S04]  /*1c20*/  BSSY.RECONVERGENT B0, `(.L_x_29) ;  /* 0x0000003000007945 */ /* 0x000fe80003800200 */
[----:B------:R-:W-:Y:S05]  /*1c30*/  @P3 BRA `(.L_x_30) ;  /* 0x0000000000043947 */ /* 0x000fea0003800000 */
[----:B------:R-:W-:Y:S05]  /*1c40*/  BPT.TRAP 0x1 ;  /* 0x000000040000795c */ /* 0x000fea0000300000 */
.L_x_30:
[----:B------:R-:W-:Y:S05]  /*1c50*/  BSYNC.RECONVERGENT B0 ;  /* 0x0000000000007941 */ /* 0x000fea0003800200 */
.L_x_29:
[----:B------:R-:W-:Y:S01]  /*1c60*/  UIADD3 UR4, UPT, UPT, UR5, 0x1, URZ ;  /* 0x0000000105047890 */ /* 0x000fe2000fffe0ff */
[----:B------:R-:W-:Y:S01]  /*1c70*/  BSSY.RECONVERGENT B0, `(.L_x_31) ;  /* 0x000003a000007945 */ /* 0x000fe20003800200 */
[----:B------:R-:W-:Y:S02]  /*1c80*/  ELECT P0, URZ, PT ;  /* 0x0000000000ff782f */ /* 0x000fe40003800000 */
[----:B------:R-:W-:-:S04]  /*1c90*/  UISETP.NE.AND UP0, UPT, UR4, 0x4, UPT ;  /* 0x000000040400788c */ /* 0x000fc8000bf05270 */
[----:B------:R-:W-:Y:S02]  /*1ca0*/  USEL UR8, URZ, 0x1, UP0 ;  /* 0x00000001ff087887 */ /* 0x000fe40008000000 */
[----:B------:R-:W-:-:S04]  /*1cb0*/  USEL UR29, UR4, URZ, UP0 ;  /* 0x000000ff041d7287 */ /* 0x000fc80008000000 */
[----:B------:R-:W-:Y:S01]  /*1cc0*/  ULEA UR4, UR29, UR6, 0x3 ;  /* 0x000000061d047291 */ /* 0x000fe2000f8e18ff */
[----:B------:R-:W-:-:S04]  /*1cd0*/  LOP3.LUT R12, R12, UR8, RZ, 0x3c, !PT ;  /* 0x000000080c0c7c12 */ /* 0x000fc8000f8e3cff */
[----:B-1----:R-:W-:-:S04]  /*1ce0*/  SHF.L.U32 R0, R12, 0x1f, RZ ;  /* 0x0000001f0c007819 */ /* 0x002fc800000006ff */
[----:B------:R1:W3:Y:S01]  /*1cf0*/  SYNCS.PHASECHK.TRANS64.TRYWAIT P1, [UR4+0x20], R0 ;  /* 0x00002000ff0075a7 */ /* 0x0002e20008021104 */
[----:B------:R-:W-:Y:S05]  /*1d00*/  @!P0 BRA `(.L_x_32) ;  /* 0x0000000000c08947 */ /* 0x000fea0003800000 */
[----:B------:R-:W-:Y:S02]  /*1d10*/  ULEA UR40, UR5, UR6, 0xf ;  /* 0x0000000605287291 */ /* 0x000fe4000f8e78ff */
[----:B------:R-:W-:Y:S02]  /*1d20*/  UIADD3 UR8, UP3, UPT, UR54, 0x80, URZ ;  /* 0x0000008036087890 */ /* 0x000fe4000ff7e0ff */
[----:B------:R-:W-:Y:S02]  /*1d30*/  USHF.L.U32 UR50, UR7, 0x8, URZ ;  /* 0x0000000807327899 */ /* 0x000fe400080006ff */
[----:B------:R-:W-:Y:S02]  /*1d40*/  ULEA UR24, UR5, UR38, 0xe ;  /* 0x0000002605187291 */ /* 0x000fe4000f8e70ff */
[----:B------:R-:W-:Y:S02]  /*1d50*/  UIADD3.X UR9, UPT, UPT, URZ, UR55, URZ, UP3, !UPT ;  /* 0x00000037ff097290 */ /* 0x000fe40009ffe4ff */
[----:B------:R-:W-:-:S02]  /*1d60*/  UIADD3 UR48, UPT, UPT, UR40, 0x3300, URZ ;  /* 0x0000330028307890 */ /* 0x000fc4000fffe0ff */
[----:B------:R-:W-:Y:S02]  /*1d70*/  UIADD3 UR42, UPT, UPT, UR50, 0x80, URZ ;  /* 0x00000080322a7890 */ /* 0x000fe4000fffe0ff */
[----:B------:R-:W-:Y:S02]  /*1d80*/  UIADD3 UR40, UPT, UPT, UR40, 0x7300, URZ ;  /* 0x0000730028287890 */ /* 0x000fe4000fffe0ff */
[----:B------:R-:W-:Y:S02]  /*1d90*/  USHF.L.U32 UR16, UR5, 0xa, URZ ;  /* 0x0000000a05107899 */ /* 0x000fe400080006ff */
[----:B------:R-:W-:Y:S02]  /*1da0*/  UIADD3 UR14, UP2, UPT, UR54, 0x180, URZ ;  /* 0x00000180360e7890 */ /* 0x000fe4000ff5e0ff */
[----:B------:R-:W-:Y:S02]  /*1db0*/  UIADD3 UR24, UPT, UPT, UR6, UR24, URZ ;  /* 0x0000001806187290 */ /* 0x000fe4000fffe0ff */
[----:B------:R-:W-:Y:S01]  /*1dc0*/  UIADD3 UR30, UP1, UPT, UR54, 0x280, URZ ;  /* 0x00000280361e7890 */ /* 0x000fe2000ff3e0ff */
[----:B------:R-:W-:Y:S01]  /*1dd0*/  UMOV UR46, 0x0 ;  /* 0x00000000002e7882 */ /* 0x000fe20000000000 */
[----:B------:R-:W-:Y:S01]  /*1de0*/  UMOV UR47, 0x10000000 ;  /* 0x10000000002f7882 */ /* 0x000fe20000000000 */
[----:B------:R-:W-:Y:S01]  /*1df0*/  UIADD3 UR22, UP0, UPT, UR54, 0x380, URZ ;  /* 0x0000038036167890 */ /* 0x000fe2000ff1e0ff */
[----:B------:R-:W-:Y:S01]  /*1e00*/  UTMALDG.3D [UR48], [UR8], desc[UR46] ;  /* 0x00002e30080075b4 */ /* 0x000fe20008011000 */
[----:B------:R-:W-:-:S02]  /*1e10*/  USHF.L.U32 UR19, UR7, 0x1, URZ ;  /* 0x0000000107137899 */ /* 0x000fc400080006ff */
[----:B------:R-:W-:Y:S01]  /*1e20*/  ULOP3.LUT UR4, UR16, UR37, URZ, 0xfc, !UPT ;  /* 0x0000002510047292 */ /* 0x000fe2000f8efcff */
[----:B------:R-:W-:Y:S01]  /*1e30*/  UMOV UR41, UR49 ;  /* 0x0000003100297c82 */ /* 0x000fe20008000000 */
[----:B------:R-:W-:Y:S01]  /*1e40*/  UMOV UR43, UR51 ;  /* 0x00000033002b7c82 */ /* 0x000fe20008000000 */
[----:B------:R-:W-:Y:S01]  /*1e50*/  UMOV UR44, UR52 ;  /* 0x00000034002c7c82 */ /* 0x000fe20008000000 */
[----:B------:R-:W-:Y:S01]  /*1e60*/  UIADD3.X UR15, UPT, UPT, URZ, UR55, URZ, UP2, !UPT ;  /* 0x00000037ff0f7290 */ /* 0x000fe200097fe4ff */
[----:B------:R4:W-:Y:S01]  /*1e70*/  UTMALDG.3D [UR40], [UR8], desc[UR46] ;  /* 0x00002e28080075b4 */ /* 0x0009e20008011000 */
[----:B------:R-:W-:Y:S02]  /*1e80*/  UIADD3 UR32, UPT, UPT, UR24, 0x23300, URZ ;  /* 0x0002330018207890 */ /* 0x000fe4000fffe0ff */
[----:B------:R-:W-:Y:S02]  /*1e90*/  UIADD3 UR24, UPT, UPT, UR24, 0x25300, URZ ;  /* 0x0002530018187890 */ /* 0x000fe4000fffe0ff */
[----:B------:R-:W-:-:S02]  /*1ea0*/  UIADD3.X UR31, UPT, UPT, URZ, UR55, URZ, UP1, !UPT ;  /* 0x00000037ff1f7290 */ /* 0x000fc40008ffe4ff */
[----:B------:R-:W-:Y:S02]  /*1eb0*/  UIADD3 UR16, UPT, UPT, UR6, 0x33300, UR16 ;  /* 0x0003330006107890 */ /* 0x000fe4000fffe010 */
[----:B------:R-:W-:Y:S02]  /*1ec0*/  ULEA.HI UR11, UR37, UR19, URZ, 0x17 ;  /* 0x00000013250b7291 */ /* 0x000fe4000f8fb8ff */
[----:B------:R-:W-:Y:S01]  /*1ed0*/  UIADD3.X UR23, UPT, UPT, URZ, UR55, URZ, UP0, !UPT ;  /* 0x00000037ff177290 */ /* 0x000fe200087fe4ff */
[----:B------:R-:W-:Y:S01]  /*1ee0*/  UMOV UR56, 0xff0000 ;  /* 0x00ff000000387882 */ /* 0x000fe20000000000 */
[----:B------:R-:W-:Y:S01]  /*1ef0*/  UMOV UR33, UR49 ;  /* 0x0000003100217c82 */ /* 0x000fe20008000000 */
[----:B------:R-:W-:Y:S01]  /*1f00*/  UMOV UR36, UR52 ;  /* 0x0000003400247c82 */ /* 0x000fe20008000000 */
[----:B------:R-:W-:Y:S01]  /*1f10*/  UMOV UR34, UR50 ;  /* 0x0000003200227c82 */ /* 0x000fe20008000000 */
[----:B------:R-:W-:Y:S01]  /*1f20*/  UMOV UR25, UR49 ;  /* 0x0000003100197c82 */ /* 0x000fe20008000000 */
[----:B------:R-:W-:Y:S01]  /*1f30*/  UMOV UR27, UR35 ;  /* 0x00000023001b7c82 */ /* 0x000fe20008000000 */
[----:B------:R-:W-:Y:S01]  /*1f40*/  UMOV UR28, UR52 ;  /* 0x00000034001c7c82 */ /* 0x000fe20008000000 */
[----:B------:R-:W-:Y:S01]  /*1f50*/  UMOV UR26, UR42 ;  /* 0x0000002a001a7c82 */ /* 0x000fe20008000000 */
[----:B------:R-:W-:Y:S01]  /*1f60*/  UMOV UR18, URZ ;  /* 0x000000ff00127c82 */ /* 0x000fe20008000000 */
[----:B------:R1:W-:Y:S01]  /*1f70*/  UTMALDG.3D.MULTICAST [UR32], [UR14], UR56, desc[UR46] ;  /* 0x00002e200e0073b4 */ /* 0x0003e20008011838 */
[----:B------:R-:W-:Y:S01]  /*1f80*/  UMOV UR17, UR49 ;  /* 0x0000003100117c82 */ /* 0x000fe20008000000 */
[----:B------:R-:W-:Y:S01]  /*1f90*/  UMOV UR21, UR52 ;  /* 0x0000003400157c82 */ /* 0x000fe20008000000 */
[----:B------:R-:W-:Y:S01]  /*1fa0*/  UMOV UR13, UR52 ;  /* 0x00000034000d7c82 */ /* 0x000fe20008000000 */
[----:B------:R1:W-:Y:S01]  /*1fb0*/  UTMALDG.3D.MULTICAST [UR24], [UR14], UR56, desc[UR46] ;  /* 0x00002e180e0073b4 */ /* 0x0003e20008011838 */
[----:B------:R1:W-:Y:S01]  /*1fc0*/  UTMALDG.4D [UR16], [UR30], desc[UR46] ;  /* 0x00002e101e0075b4 */ /* 0x0003e20008019000 */
[----:B----4-:R-:W-:Y:S01]  /*1fd0*/  UIADD3 UR8, UPT, UPT, UR6, 0x34300, UR4 ;  /* 0x0003430006087890 */ /* 0x010fe2000fffe004 */
[----:B------:R-:W-:-:S08]  /*1fe0*/  UMOV UR9, UR49 ;  /* 0x0000003100097c82 */ /* 0x000fd00008000000 */
[----:B------:R1:W-:Y:S02]  /*1ff0*/  UTMALDG.4D.MULTICAST [UR8], [UR22], UR56, desc[UR46] ;  /* 0x00002e08160073b4 */ /* 0x0003e40008019838 */
[----:B-1----:R-:W-:Y:S01]  /*2000*/  NOP ;  /* 0x0000000000007918 */ /* 0x002fe20000000000 */
.L_x_32:
[----:B------:R-:W-:Y:S05]  /*2010*/  BSYNC.RECONVERGENT B0 ;  /* 0x0000000000007941 */ /* 0x000fea0003800200 */
.L_x_31:
[----:B------:R-:W-:Y:S01]  /*2020*/  UIADD3 UR7, UPT, UPT, UR7, 0x1, URZ ;  /* 0x0000000107077890 */ /* 0x000fe2000fffe0ff */
[----:B------:R-:W-:Y:S01]  /*2030*/  UMOV UR5, UR29 ;  /* 0x0000001d00057c82 */ /* 0x000fe20008000000 */
[----:B------:R-:W-:Y:S02]  /*2040*/  UMOV UR14, UR45 ;  /* 0x0000002d000e7c82 */ /* 0x000fe40008000000 */
[----:B------:R-:W-:-:S09]  /*2050*/  UISETP.NE.AND UP0, UPT, UR7, UR45, UPT ;  /* 0x0000002d0700728c */ /* 0x000fd2000bf05270 */
[----:B------:R-:W-:Y:S05]  /*2060*/  BRA.U UP0, `(.L_x_33) ;  /* 0xfffffff900c07547 */ /* 0x000fea000b83ffff */
.L_x_25:
[----:B------:R-:W-:Y:S01]  /*2070*/  ULEA UR4, UR29, UR6, 0x3 ;  /* 0x000000061d047291 */ /* 0x000fe2000f8e18ff */
[----:B-1----:R-:W-:Y:S01]  /*2080*/  SHF.L.U32 R0, R12, 0x1f, RZ ;  /* 0x0000001f0c007819 */ /* 0x002fe200000006ff */
[----:B------:R-:W-:Y:S01]  /*2090*/  @!P2 SYNCS.ARRIVE.TRANS64.A1T0 RZ, [UR6+0x78], RZ ;  /* 0x000078ffffffa9a7 */ /* 0x000fe20008100006 */
[----:B------:R-:W-:-:S06]  /*20a0*/  UISETP.GT.AND UP0, UPT, UR64, UR63, UPT ;  /* 0x0000003f4000728c */ /* 0x000fcc000bf04270 */
[----:B--23--:R1:W2:Y:S03]  /*20b0*/  SYNCS.PHASECHK.TRANS64.TRYWAIT P1, [UR4+0x20], R0 ;  /* 0x00002000ff0075a7 */ /* 0x00c2a60008021104 */
[----:B------:R-:W-:Y:S05]  /*20c0*/  BRA.U !UP0, `(.L_x_34) ;  /* 0x0000000508447547 */ /* 0x000fea000b800000 */
[----:B------:R-:W-:Y:S01]  /*20d0*/  UIADD3 UR15, UPT, UPT, UR65, UR14, URZ ;  /* 0x0000000e410f7290 */ /* 0x000fe2000fffe0ff */
[----:B------:R-:W-:-:S11]  /*20e0*/  UMOV UR5, UR29 ;  /* 0x0000001d00057c82 */ /* 0x000fd60008000000 */
.L_x_42:
[----:B------:R-:W-:Y:S01]  /*20f0*/  ULEA UR49, UR5, UR6, 0x3 ;  /* 0x0000000605317291 */ /* 0x000fe2000f8e18ff */
[----:B--2---:R-:W-:Y:S01]  /*2100*/  @!P4 MOV R2, 0xc800 ;  /* 0x0000c8000002c802 */ /* 0x004fe20000000f00 */
[----:B--23--:R-:W-:Y:S10]  /*2110*/  @P1 BRA `(.L_x_35) ;  /* 0x00000000000c1947 */ /* 0x00cff40003800000 */
[----:B------:R-:W-:-:S04]  /*2120*/  SHF.L.U32 R3, R12, 0x1f, RZ ;  /* 0x0000001f0c037819 */ /* 0x000fc800000006ff */
[----:B------:R-:W2:Y:S02]  /*2130*/  SYNCS.PHASECHK.TRANS64.TRYWAIT P0, [UR49+0x20], R3 ;  /* 0x00002003ff0075a7 */ /* 0x000ea40008001131 */
[----:B--2---:R-:W-:Y:S05]  /*2140*/  @!P0 BRA `(.L_x_36) ;  /* 0x0000009800d88947 */ /* 0x004fea0003800000 */
.L_x_35:
[----:B------:R2:W-:Y:S01]  /*2150*/  @!P4 SYNCS.ARRIVE.TRANS64 RZ, [UR49], R2 ;  /* 0x00000002ffffc9a7 */ /* 0x0005e20008000031 */
[----:B------:R-:W-:-:S04]  /*2160*/  ULOP3.LUT UR4, UR53, 0x2, URZ, 0xfc, !UPT ;  /* 0x0000000235047892 */ /* 0x000fc8000f8efcff */
[----:B------:R-:W-:-:S09]  /*2170*/  UISETP.NE.AND UP0, UPT, UR4, 0x2, UPT ;  /* 0x000000020400788c */ /* 0x000fd2000bf05270 */
[----:B------:R-:W-:Y:S05]  /*2180*/  BRA.U UP0, `(.L_x_37) ;  /* 0x0000000100047547 */ /* 0x000fea000b800000 */
[----:B------:R-:W-:Y:S05]  /*2190*/  BPT.TRAP 0x1 ;  /* 0x000000040000795c */ /* 0x000fea0000300000 */
.L_x_37:
[----:B------:R-:W-:Y:S04]  /*21a0*/  BSSY.RECONVERGENT B0, `(.L_x_38) ;  /* 0x0000003000007945 */ /* 0x000fe80003800200 */
[----:B------:R-:W-:Y:S05]  /*21b0*/  @P3 BRA `(.L_x_39) ;  /* 0x0000000000043947 */ /* 0x000fea0003800000 */
[----:B------:R-:W-:Y:S05]  /*21c0*/  BPT.TRAP 0x1 ;  /* 0x000000040000795c */ /* 0x000fea0000300000 */
.L_x_39:
[----:B------:R-:W-:Y:S05]  /*21d0*/  BSYNC.RECONVERGENT B0 ;  /* 0x0000000000007941 */ /* 0x000fea0003800200 */
.L_x_38:
        /* <DEDUP_REMOVED lines=49> */
[----:B------:R-:W-:Y:S01]  /*24f0*/  UMOV UR17, UR49 ;  /* 0x0000003100117c82 */ /* 0x000fe20008000000 */
[----:B------:R-:W-:Y:S01]  /*2500*/  UMOV UR21, UR52 ;  /* 0x0000003400157c82 */ /* 0x000fe20008000000 */
[----:B------:R1:W-:Y:S01]  /*2510*/  UTMALDG.3D.MULTICAST [UR32], [UR22], UR7, desc[UR56] ;  /* 0x00003820160073b4 */ /* 0x0003e20008011807 */
[----:B------:R-:W-:Y:S01]  /*2520*/  UMOV UR13, UR52 ;  /* 0x00000034000d7c82 */ /* 0x000fe20008000000 */
[----:B------:R1:W-:Y:S01]  /*2530*/  UTMALDG.3D.MULTICAST [UR24], [UR22], UR7, desc[UR56] ;  /* 0x00003818160073b4 */ /* 0x0003e20008011807 */
[----:B----4-:R-:W-:Y:S01]  /*2540*/  UIADD3 UR8, UPT, UPT, UR6, 0x34300, UR4 ;  /* 0x0003430006087890 */ /* 0x010fe2000fffe004 */
[----:B------:R1:W-:Y:S01]  /*2550*/  UTMALDG.4D [UR16], [UR30], desc[UR56] ;  /* 0x000038101e0075b4 */ /* 0x0003e20008019000 */
[----:B------:R-:W-:-:S07]  /*2560*/  UMOV UR9, UR49 ;  /* 0x0000003100097c82 */ /* 0x000fce0008000000 */
[----:B------:R1:W-:Y:S02]  /*2570*/  UTMALDG.4D.MULTICAST [UR8], [UR46], UR7, desc[UR56] ;  /* 0x000038082e0073b4 */ /* 0x0003e40008019807 */
[----:B-1----:R-:W-:Y:S01]  /*2580*/  NOP ;  /* 0x0000000000007918 */ /* 0x002fe20000000000 */
.L_x_41:
[----:B------:R-:W-:Y:S05]  /*2590*/  BSYNC.RECONVERGENT B0 ;  /* 0x0000000000007941 */ /* 0x000fea0003800200 */
.L_x_40:
[----:B------:R-:W-:Y:S01]  /*25a0*/  UIADD3 UR14, UPT, UPT, UR14, 0x1, URZ ;  /* 0x000000010e0e7890 */ /* 0x000fe2000fffe0ff */
[----:B------:R-:W-:-:S03]  /*25b0*/  UMOV UR5, UR29 ;  /* 0x0000001d00057c82 */ /* 0x000fc60008000000 */
[----:B------:R-:W-:-:S09]  /*25c0*/  UISETP.NE.AND UP0, UPT, UR14, UR15, UPT ;  /* 0x0000000f0e00728c */ /* 0x000fd2000bf05270 */
[----:B------:R-:W-:Y:S05]  /*25d0*/  BRA.U UP0, `(.L_x_42) ;  /* 0xfffffff900c47547 */ /* 0x000fea000b83ffff */
.L_x_34:
[C---:B------:R-:W-:Y:S01]  /*25e0*/  LEA R3, R11.reuse, UR6, 0x3 ;  /* 0x000000060b037c11 */ /* 0x040fe2000f8e18ff */
[----:B------:R-:W-:Y:S01]  /*25f0*/  NOP ;  /* 0x0000000000007918 */ /* 0x000fe20000000000 */
[----:B-1----:R-:W-:Y:S02]  /*2600*/  SHF.L.U32 R0, R10, 0x1f, RZ ;  /* 0x0000001f0a007819 */ /* 0x002fe400000006ff */
[----:B------:R-:W-:Y:S02]  /*2610*/  LEA R4, R11, UR6, 0x4 ;  /* 0x000000060b047c11 */ /* 0x000fe4000f8e20ff */
[----:B------:R-:W1:Y:S02]  /*2620*/  SYNCS.PHASECHK.TRANS64.TRYWAIT P0, [R3+URZ+0x80], R0 ;  /* 0x00008000030075a7 */ /* 0x000e6400080011ff */
[----:B-1----:R-:W-:Y:S05]  /*2630*/  @!P0 BRA `(.L_x_43) ;  /* 0x0000009400b48947 */ /* 0x002fea0003800000 */
.L_x_159:
[----:B------:R-:W4:Y:S01]  /*2640*/  LDS.128 R4, [R4+0xf0] ;  /* 0x0000f00004047984 */ /* 0x000f220000000c00 */
[----:B------:R-:W-:Y:S01]  /*2650*/  UISETP.GE.AND UP0, UPT, UR39, 0x1, UPT ;  /* 0x000000012700788c */ /* 0x000fe2000bf06270 */
[----:B------:R-:W-:Y:S01]  /*2660*/  @!PT LDS RZ, [RZ] ;  /* 0x00000000fffff984 */ /* 0x000fe20000000800 */
[----:B------:R-:W-:Y:S01]  /*2670*/  @!PT LDS RZ, [RZ] ;  /* 0x00000000fffff984 */ /* 0x000fe20000000800 */
[----:B------:R-:W-:Y:S01]  /*2680*/  @!PT LDS RZ, [RZ] ;  /* 0x00000000fffff984 */ /* 0x000fe20000000800 */
[----:B------:R-:W-:Y:S01]  /*2690*/  @!PT LDS RZ, [RZ] ;  /* 0x00000000fffff984 */ /* 0x000fe20000000800 */
[----:B------:R1:W-:Y:S06]  /*26a0*/  MEMBAR.ALL.CTA ;  /* 0x0000000000007992 */ /* 0x0003ec0000008000 */
[----:B-1----:R-:W1:Y:S01]  /*26b0*/  FENCE.VIEW.ASYNC.S ;  /* 0x00000000000073c6 */ /* 0x002e620000000000 */
[----:B----4-:R-:W-:-:S13]  /*26c0*/  LOP3.LUT P0, RZ, R6, 0x1, RZ, 0xc0, !PT ;  /* 0x0000000106ff7812 */ /* 0x010fda000780c0ff */
[----:B-1----:R-:W-:Y:S01]  /*26d0*/  VOTEU.ANY UP1, P0 ;  /* 0x0000000000ff7886 */ /* 0x002fe20000020100 */
[----:B------:R-:W-:-:S13]  /*26e0*/  PLOP3.LUT P0, PT, PT, PT, UP1, 0x80, 0x8 ;  /* 0x000000000008781c */ /* 0x000fda0003f0f018 */
[----:B------:R-:W-:Y:S02]  /*26f0*/  @P0 LOP3.LUT R0, R5, 0xffff, RZ, 0xc0, !PT ;  /* 0x0000ffff05000812 */ /* 0x000fe400078ec0ff */
[----:B--2---:R-:W-:Y:S02]  /*2700*/  @P0 MOV R2, R4 ;  /* 0x0000000400020202 */ /* 0x004fe40000000f00 */
[----:B------:R-:W-:Y:S01]  /*2710*/  @P0 R2UR UR5, R0 ;  /* 0x00000000000502ca */ /* 0x000fe200000e0000 */
[----:B------:R-:W-:Y:S01]  /*2720*/  VIADD R0, R3, 0x90 ;  /* 0x0000009003007836 */ /* 0x000fe20000000000 */
[----:B------:R-:W-:Y:S02]  /*2730*/  @P0 SHF.R.U32.HI R4, RZ, 0x10, R5 ;  /* 0x00000010ff040819 */ /* 0x000fe40000011605 */
[----:B------:R-:W-:Y:S02]  /*2740*/  @P0 R2UR UR7, R2 ;  /* 0x00000000020702ca */ /* 0x000fe400000e0000 */
[----:B------:R-:W-:-:S02]  /*2750*/  PRMT R0, RZ, 0x654, R0 ;  /* 0x00000654ff007816 */ /* 0x000fc40000000000 */
[----:B------:R-:W-:Y:S02]  /*2760*/  @P0 R2UR UR4, R4 ;  /* 0x00000000040402ca */ /* 0x000fe400000e0000 */
[----:B------:R1:W-:Y:S03]  /*2770*/  SYNCS.ARRIVE.TRANS64.RED.A1T0 RZ, [R0+URZ], RZ ;  /* 0x000000ff00ff79a7 */ /* 0x0003e600081004ff */
[----:B------:R-:W-:-:S04]  /*2780*/  @UP1 UMOV UR58, UR5 ;  /* 0x00000005003a1c82 */ /* 0x000fc80008000000 */
[----:B------:R-:W-:-:S04]  /*2790*/  @UP1 UMOV UR59, UR7 ;  /* 0x00000007003b1c82 */ /* 0x000fc80008000000 */
[----:B------:R-:W-:Y:S01]  /*27a0*/  @UP1 UMOV UR52, UR4 ;  /* 0x0000000400341c82 */ /* 0x000fe20008000000 */
[----:B------:R-:W-:Y:S05]  /*27b0*/  BRA.U !UP0, `(.L_x_44) ;  /* 0x0000000108d47547 */ /* 0x000fea000b800000 */
[----:B------:R-:W2:Y:S01]  /*27c0*/  LDCU.128 UR12, c[0x0][0xf10] ;  /* 0x0001e200ff0c77ac */ /* 0x000ea20008000c00 */
[----:B------:R-:W4:Y:S01]  /*27d0*/  LDCU UR11, c[0x0][0xf20] ;  /* 0x0001e400ff0b77ac */ /* 0x000f220008000800 */
[----:B------:R-:W3:Y:S01]  /*27e0*/  LDCU UR22, c[0x0][0xf0c] ;  /* 0x0001e180ff1677ac */ /* 0x000ee20008000800 */
[----:B------:R-:W1:Y:S01]  /*27f0*/  LDCU.64 UR8, c[0x0][0xf28] ;  /* 0x0001e500ff0877ac */ /* 0x000e620008000a00 */
[----:B------:R-:W-:Y:S02]  /*2800*/  UISETP.NE.AND UP3, UPT, UR39, 0x1, UPT ;  /* 0x000000012700788c */ /* 0x000fe4000bf65270 */
[----:B--2---:R-:W-:Y:S02]  /*2810*/  UIMAD.WIDE.U32 UR16, UR61, UR15, URZ ;  /* 0x0000000f3d1072a5 */ /* 0x004fe4000f8e00ff */
[----:B------:R-:W-:Y:S02]  /*2820*/  UIMAD.WIDE.U32 UR4, UR62, UR12, URZ ;  /* 0x0000000c3e0472a5 */ /* 0x000fe4000f8e00ff */
[----:B------:R-:W-:-:S02]  /*2830*/  UISETP.NE.AND UP0, UPT, UR14, 0x1, UPT ;  /* 0x000000010e00788c */ /* 0x000fc4000bf05270 */
[----:B------:R-:W-:Y:S01]  /*2840*/  UIMAD.WIDE.U32 UR20, UR58, UR15, URZ ;  /* 0x0000000f3a1472a5 */ /* 0x000fe2000f8e00ff */
[----:B------:R-:W-:Y:S02]  /*2850*/  UMOV UR16, UR17 ;  /* 0x0000001100107c82 */ /* 0x000fe40008000000 */
[----:B------:R-:W-:Y:S01]  /*2860*/  UMOV UR4, UR5 ;  /* 0x0000000500047c82 */ /* 0x000fe20008000000 */
[----:B----4-:R-:W-:Y:S02]  /*2870*/  USHF.R.U32.HI UR16, URZ, UR11, UR16 ;  /* 0x0000000bff107299 */ /* 0x010fe40008011610 */
[----:B---3--:R-:W-:Y:S02]  /*2880*/  UISETP.NE.AND UP2, UPT, UR22, 0x1, UPT ;  /* 0x000000011600788c */ /* 0x008fe4000bf45270 */
[----:B------:R-:W-:Y:S02]  /*2890*/  USHF.R.U32.HI UR4, URZ, UR13, UR4 ;  /* 0x0000000dff047299 */ /* 0x000fe40008011604 */
[----:B------:R-:W-:-:S02]  /*28a0*/  USEL UR5, UR61, UR16, !UP0 ;  /* 0x000000103d057287 */ /* 0x000fc4000c000000 */
[----:B------:R-:W-:Y:S02]  /*28b0*/  USEL UR7, UR62, UR4, !UP2 ;  /* 0x000000043e077287 */ /* 0x000fe4000d000000 */
[----:B-1----:R-:W-:Y:S01]  /*28c0*/  UIMAD.WIDE.U32 UR16, UR5, UR8, URZ ;  /* 0x00000008051072a5 */ /* 0x002fe2000f8e00ff */
[----:B------:R-:W-:Y:S01]  /*28d0*/  UMOV UR4, UR21 ;  /* 0x0000001500047c82 */ /* 0x000fe20008000000 */
[----:B------:R-:W-:Y:S02]  /*28e0*/  UIMAD.WIDE.U32 UR18, UR59, UR12, URZ ;  /* 0x0000000c3b1272a5 */ /* 0x000fe4000f8e00ff */
[----:B------:R-:W-:-:S03]  /*28f0*/  UIMAD.WIDE.U32 UR20, UR7, UR8, URZ ;  /* 0x00000008071472a5 */ /* 0x000fc6000f8e00ff */
[----:B------:R-:W-:Y:S01]  /*2900*/  UMOV UR16, UR17 ;  /* 0x0000001100107c82 */ /* 0x000fe20008000000 */
[----:B------:R-:W-:Y:S02]  /*2910*/  USHF.R.U32.HI UR4, URZ, UR11, UR4 ;  /* 0x0000000bff047299 */ /* 0x000fe40008011604 */
[----:B------:R-:W-:Y:S01]  /*2920*/  @UP3 USHF.R.U32.HI UR5, URZ, UR9, UR16 ;  /* 0x00000009ff053299 */ /* 0x000fe20008011610 */
[----:B------:R-:W-:Y:S01]  /*2930*/  UMOV UR18, UR19 ;  /* 0x0000001300127c82 */ /* 0x000fe20008000000 */
[----:B------:R-:W-:Y:S01]  /*2940*/  UMOV UR20, UR21 ;  /* 0x0000001500147c82 */ /* 0x000fe20008000000 */
[----:B------:R-:W-:Y:S02]  /*2950*/  USHF.R.U32.HI UR13, URZ, UR13, UR18 ;  /* 0x0000000dff0d7299 */ /* 0x000fe40008011612 */
[----:B------:R-:W-:Y:S02]  /*2960*/  USEL UR4, UR58, UR4, !UP0 ;  /* 0x000000043a047287 */ /* 0x000fe4000c000000 */
[----:B------:R-:W-:-:S02]  /*2970*/  @UP3 USHF.R.U32.HI UR7, URZ, UR9, UR20 ;  /* 0x00000009ff073299 */ /* 0x000fc40008011614 */
[----:B------:R-:W-:Y:S02]  /*2980*/  UIMAD UR11, UR39, UR5, URZ ;  /* 0x00000005270b72a4 */ /* 0x000fe4000f8e02ff */
[----:B------:R-:W-:Y:S02]  /*2990*/  USEL UR5, UR59, UR13, !UP2 ;  /* 0x0000000d3b057287 */ /* 0x000fe4000d000000 */
[----:B------:R-:W-:Y:S02]  /*29a0*/  UIMAD UR12, UR39, UR7, URZ ;  /* 0x00000007270c72a4 */ /* 0x000fe4000f8e02ff */
[----:B------:R-:W-:Y:S02]  /*29b0*/  UISETP.GE.AND UP0, UPT, UR4, UR11, UPT ;  /* 0x0000000b0400728c */ /* 0x000fe4000bf06270 */
[----:B------:R-:W-:Y:S02]  /*29c0*/  UIMAD.WIDE.U32 UR16, UR4, UR8, URZ ;  /* 0x00000008041072a5 */ /* 0x000fe4000f8e00ff */
[----:B------:R-:W-:-:S02]  /*29d0*/  UISETP.GE.OR UP0, UPT, UR5, UR12, UP0 ;  /* 0x0000000c0500728c */ /* 0x000fc40008706670 */
[----:B------:R-:W-:Y:S02]  /*29e0*/  UIMAD.WIDE.U32 UR12, UR5, UR8, URZ ;  /* 0x00000008050c72a5 */ /* 0x000fe4000f8e00ff */
[----:B------:R-:W-:Y:S01]  /*29f0*/  UIADD3 UR15, UPT, UPT, -UR4, URZ, URZ ;  /* 0x000000ff040f7290 */ /* 0x000fe2000fffe1ff */
[----:B------:R-:W-:Y:S01]  /*2a00*/  UMOV UR11, UR17 ;  /* 0x00000011000b7c82 */ /* 0x000fe20008000000 */
[----:B------:R-:W-:Y:S02]  /*2a10*/  UIADD3 UR12, UPT, UPT, -UR5, URZ, URZ ;  /* 0x000000ff050c7290 */ /* 0x000fe4000fffe1ff */
[----:B------:R-:W-:-:S03]  /*2a20*/  USHF.R.U32.HI UR11, URZ, UR9, UR11 ;  /* 0x00000009ff0b7299 */ /* 0x000fc6000801160b */
[----:B------:R-:W-:Y:S01]  /*2a30*/  @!UP0 UMOV UR8, UR13 ;  /* 0x0000000d00088c82 */ /* 0x000fe20008000000 */
[----:B------:R-:W-:Y:S02]  /*2a40*/  UIMAD UR15, UR14, UR15, UR58 ;  /* 0x0000000f0e0f72a4 */ /* 0x000fe4000f8e023a */
[----:B------:R-:W-:Y:S02]  /*2a50*/  USEL UR11, UR4, UR11, !UP3 ;  /* 0x0000000b040b7287 */ /* 0x000fe4000d800000 */
[----:B------:R-:W-:Y:S02]  /*2a60*/  @!UP0 USHF.R.U32.HI UR8, URZ, UR9, UR8 ;  /* 0x00000009ff088299 */ /* 0x000fe40008011608 */
[----:B------:R-:W-:Y:S02]  /*2a70*/  UIADD3 UR9, UPT, UPT, -UR11, URZ, URZ ;  /* 0x000000ff0b097290 */ /* 0x000fe4000fffe1ff */
[----:B------:R-:W-:Y:S02]  /*2a80*/  @!UP0 USEL UR8, UR5, UR8, !UP3 ;  /* 0x0000000805088287 */ /* 0x000fe4000d800000 */
[----:B------:R-:W-:-:S02]  /*2a90*/  UIMAD UR9, UR39, UR9, UR4 ;  /* 0x00000009270972a4 */ /* 0x000fc4000f8e0204 */
[----:B------:R-:W-:Y:S02]  /*2aa0*/  @!UP0 UIADD3 UR11, UPT, UPT, UR11, -UR8, URZ ;  /* 0x800000080b0b8290 */ /* 0x000fe4000fffe0ff */
[----:B------:R-:W-:Y:S02]  /*2ab0*/  @!UP0 UIMAD UR8, UR9, UR7, UR8 ;  /* 0x00000007090882a4 */ /* 0x000fe4000f8e0208 */
[----:B------:R-:W-:Y:S02]  /*2ac0*/  @!UP0 UIMAD UR4, UR39, UR11, UR5 ;  /* 0x0000000b270482a4 */ /* 0x000fe4000f8e0205 */
[----:B------:R-:W-:Y:S02]  /*2ad0*/  UIMAD UR7, UR22, UR12, UR59 ;  /* 0x0000000c160772a4 */ /* 0x000fe4000f8e023b */
[----:B------:R-:W-:Y:S01]  /*2ae0*/  UIMAD UR58, UR4, UR14, UR15 ;  /* 0x0000000e043a72a4 */ /* 0x000fe2000f8e020f */
[----:B------:R-:W-:Y:S02]  /*2af0*/  @!UP0 UMOV UR5, UR8 ;  /* 0x0000000800058c82 */ /* 0x000fe40008000000 */
[----:B------:R-:W-:-:S12]  /*2b00*/  UIMAD UR59, UR5, UR22, UR7 ;  /* 0x00000016053b72a4 */ /* 0x000fd8000f8e0207 */
.L_x_44:
[----:B------:R-:W2:Y:S02]  /*2b10*/  LDCU UR4, c[0x0][0xf30] ;  /* 0x0001e600ff0477ac */ /* 0x000ea40008000800 */
[----:B--2---:R-:W-:-:S09]  /*2b20*/  UISETP.NE.AND UP0, UPT, UR4, 0x1, UPT ;  /* 0x000000010400788c */ /* 0x004fd2000bf05270 */
[----:B------:R-:W-:Y:S05]  /*2b30*/  BRA.U UP0, `(.L_x_45) ;  /* 0x0000000100447547 */ /* 0x000fea000b800000 */
[----:B------:R-:W2:Y:S01]  /*2b40*/  LDCU.128 UR12, c[0x0][0xf10] ;  /* 0x0001e200ff0c77ac */ /* 0x000ea20008000c00 */
[----:B------:R-:W4:Y:S01]  /*2b50*/  LDCU UR11, c[0x0][0xf0c] ;  /* 0x0001e180ff0b77ac */ /* 0x000f220008000800 */
[----:B------:R-:W1:Y:S01]  /*2b60*/  LDCU UR7, c[0x0][0xf20] ;  /* 0x0001e400ff0777ac */ /* 0x000e620008000800 */
[----:B--2---:R-:W-:Y:S02]  /*2b70*/  UIMAD.WIDE.U32 UR8, UR59, UR12, URZ ;  /* 0x0000000c3b0872a5 */ /* 0x004fe4000f8e00ff */
[----:B------:R-:W-:Y:S02]  /*2b80*/  UIMAD.WIDE.U32 UR4, UR58, UR15, URZ ;  /* 0x0000000f3a0472a5 */ /* 0x000fe4000f8e00ff */
[----:B----4-:R-:W-:Y:S02]  /*2b90*/  UISETP.NE.AND UP2, UPT, UR11, 0x1, UPT ;  /* 0x000000010b00788c */ /* 0x010fe4000bf45270 */
[----:B------:R-:W-:Y:S01]  /*2ba0*/  UISETP.NE.AND UP0, UPT, UR14, 0x1, UPT ;  /* 0x000000010e00788c */ /* 0x000fe2000bf05270 */
[----:B------:R-:W-:-:S02]  /*2bb0*/  UMOV UR8, UR9 ;  /* 0x0000000900087c82 */ /* 0x000fc40008000000 */
[----:B------:R-:W-:Y:S01]  /*2bc0*/  UMOV UR4, UR5 ;  /* 0x0000000500047c82 */ /* 0x000fe20008000000 */
[----:B------:R-:W-:Y:S02]  /*2bd0*/  USHF.R.U32.HI UR13, URZ, UR13, UR8 ;  /* 0x0000000dff0d7299 */ /* 0x000fe40008011608 */
[----:B-1----:R-:W-:Y:S02]  /*2be0*/  USHF.R.U32.HI UR4, URZ, UR7, UR4 ;  /* 0x00000007ff047299 */ /* 0x002fe40008011604 */
[----:B------:R-:W-:Y:S02]  /*2bf0*/  USEL UR5, UR59, UR13, !UP2 ;  /* 0x0000000d3b057287 */ /* 0x000fe4000d000000 */
[----:B------:R-:W-:-:S04]  /*2c00*/  USEL UR4, UR58, UR4, !UP0 ;  /* 0x000000043a047287 */ /* 0x000fc8000c000000 */
[----:B------:R-:W-:Y:S02]  /*2c10*/  UIADD3 UR7, UPT, UPT, UR5, -UR4, URZ ;  /* 0x8000000405077290 */ /* 0x000fe4000fffe0ff */
[----:B------:R-:W-:Y:S02]  /*2c20*/  UIADD3 UR4, UPT, UPT, -UR5, UR4, URZ ;  /* 0x0000000405047290 */ /* 0x000fe4000fffe1ff */
[----:B------:R-:W-:Y:S02]  /*2c30*/  UIMAD UR58, UR7, UR14, UR58 ;  /* 0x0000000e073a72a4 */ /* 0x000fe4000f8e023a */
[----:B------:R-:W-:-:S12]  /*2c40*/  UIMAD UR59, UR4, UR11, UR59 ;  /* 0x0000000b043b72a4 */ /* 0x000fd8000f8e023b */
.L_x_45:
[----:B------:R-:W-:Y:S01]  /*2c50*/  VIADD R11, R11, 0x1 ;  /* 0x000000010b0b7836 */ /* 0x000fe20000000000 */
[----:B------:R-:W-:Y:S02]  /*2c60*/  R2UR UR5, R92 ;  /* 0x000000005c0572ca */ /* 0x000fe400000e0000 */
[----:B------:R-:W-:Y:S02]  /*2c70*/  R2UR UR4, R93 ;  /* 0x000000005d0472ca */ /* 0x000fe400000e0000 */
[C---:B------:R-:W-:Y:S02]  /*2c80*/  ISETP.NE.AND P0, PT, R11.reuse, 0x2, PT ;  /* 0x000000020b00780c */ /* 0x040fe40003f05270 */
[----:B------:R-:W-:Y:S02]  /*2c90*/  PLOP3.LUT P2, PT, PT, PT, PT, 0x80, 0x8 ;  /* 0x000000000008781c */ /* 0x000fe40003f4f070 */
[----:B-1----:R-:W-:Y:S02]  /*2ca0*/  SEL R0, RZ, 0x1, P0 ;  /* 0x00000001ff007807 */ /* 0x002fe40000000000 */
[----:B------:R-:W-:-:S02]  /*2cb0*/  SEL R11, R11, RZ, P0 ;  /* 0x000000ff0b0b7207 */ /* 0x000fc40000000000 */
[----:B------:R-:W-:Y:S01]  /*2cc0*/  LOP3.LUT R10, R10, R0, RZ, 0x3c, !PT ;  /* 0x000000000a0a7212 */ /* 0x000fe200078e3cff */
[----:B------:R-:W-:Y:S02]  /*2cd0*/  UIADD3 UR26, UPT, UPT, UR58, UR5, URZ ;  /* 0x000000053a1a7290 */ /* 0x000fe4000fffe0ff */
[----:B------:R-:W-:Y:S01]  /*2ce0*/  UIADD3 UR20, UPT, UPT, UR59, UR4, URZ ;  /* 0x000000043b147290 */ /* 0x000fe2000fffe0ff */
[----:B------:R-:W-:Y:S11]  /*2cf0*/  BRA.U UP1, `(.L_x_46) ;  /* 0xffffffed01247547 */ /* 0x000ff6000b83ffff */
[----:B------:R-:W-:Y:S01]  /*2d00*/  UIADD3 UR7, UPT, UPT, UR6, 0x20, URZ ;  /* 0x0000002006077890 */ /* 0x000fe2000fffe0ff */
[----:B------:R-:W-:-:S03]  /*2d10*/  SHF.L.U32 R2, R12, 0x1f, RZ ;  /* 0x0000001f0c027819 */ /* 0x000fc600000006ff */
[----:B------:R-:W-:-:S09]  /*2d20*/  ULEA UR4, UR29, UR7, 0x3 ;  /* 0x000000071d047291 */ /* 0x000fd2000f8e18ff */
[----:B------:R-:W1:Y:S02]  /*2d30*/  SYNCS.PHASECHK.TRANS64.TRYWAIT P0, [UR4], R2 ;  /* 0x00000002ff0075a7 */ /* 0x000e640008001104 */
[----:B-1----:R-:W-:Y:S05]  /*2d40*/  @!P0 BRA `(.L_x_47) ;  /* 0x0000009000048947 */ /* 0x002fea0003800000 */
.L_x_161:
[----:B------:R-:W-:-:S04]  /*2d50*/  UIADD3 UR4, UPT, UPT, UR29, 0x1, URZ ;  /* 0x000000011d047890 */ /* 0x000fc8000fffe0ff */
[----:B------:R-:W-:-:S04]  /*2d60*/  UISETP.NE.AND UP0, UPT, UR4, 0x4, UPT ;  /* 0x000000040400788c */ /* 0x000fc8000bf05270 */
[----:B------:R-:W-:Y:S02]  /*2d70*/  USEL UR6, URZ, 0x1, UP0 ;  /* 0x00000001ff067887 */ /* 0x000fe40008000000 */
[----:B------:R-:W-:-:S04]  /*2d80*/  USEL UR4, UR4, URZ, UP0 ;  /* 0x000000ff04047287 */ /* 0x000fc80008000000 */
[----:B------:R-:W-:Y:S01]  /*2d90*/  ULEA UR5, UR4, UR7, 0x3 ;  /* 0x0000000704057291 */ /* 0x000fe2000f8e18ff */
[----:B-1----:R-:W-:-:S04]  /*2da0*/  LOP3.LUT R2, R12, UR6, RZ, 0x3c, !PT ;  /* 0x000000060c027c12 */ /* 0x002fc8000f8e3cff */
[----:B------:R-:W-:-:S04]  /*2db0*/  SHF.L.U32 R3, R2, 0x1f, RZ ;  /* 0x0000001f02037819 */ /* 0x000fc800000006ff */
[----:B------:R-:W1:Y:S02]  /*2dc0*/  SYNCS.PHASECHK.TRANS64.TRYWAIT P0, [UR5], R3 ;  /* 0x00000003ff0075a7 */ /* 0x000e640008001105 */
[----:B-1----:R-:W-:Y:S05]  /*2dd0*/  @!P0 BRA `(.L_x_48) ;  /* 0x0000008c00f88947 */ /* 0x002fea0003800000 */
.L_x_163:
[----:B------:R-:W-:-:S04]  /*2de0*/  UIADD3 UR4, UPT, UPT, UR4, 0x1, URZ ;  /* 0x0000000104047890 */ /* 0x000fc8000fffe0ff */
[----:B------:R-:W-:-:S04]  /*2df0*/  UISETP.NE.AND UP0, UPT, UR4, 0x4, UPT ;  /* 0x000000040400788c */ /* 0x000fc8000bf05270 */
[----:B------:R-:W-:Y:S02]  /*2e00*/  USEL UR6, URZ, 0x1, UP0 ;  /* 0x00000001ff067887 */ /* 0x000fe40008000000 */
[----:B------:R-:W-:-:S04]  /*2e10*/  USEL UR4, UR4, URZ, UP0 ;  /* 0x000000ff04047287 */ /* 0x000fc80008000000 */
[----:B------:R-:W-:Y:S01]  /*2e20*/  ULEA UR5, UR4, UR7, 0x3 ;  /* 0x0000000704057291 */ /* 0x000fe2000f8e18ff */
[----:B------:R-:W-:-:S04]  /*2e30*/  LOP3.LUT R2, R2, UR6, RZ, 0x3c, !PT ;  /* 0x0000000602027c12 */ /* 0x000fc8000f8e3cff */
[----:B-1----:R-:W-:-:S04]  /*2e40*/  SHF.L.U32 R3, R2, 0x1f, RZ ;  /* 0x0000001f02037819 */ /* 0x002fc800000006ff */
[----:B------:R-:W1:Y:S02]  /*2e50*/  SYNCS.PHASECHK.TRANS64.TRYWAIT P0, [UR5], R3 ;  /* 0x00000003ff0075a7 */ /* 0x000e640008001105 */
[----:B-1----:R-:W-:Y:S05]  /*2e60*/  @!P0 BRA `(.L_x_49) ;  /* 0x0000008c00ec8947 */ /* 0x002fea0003800000 */
.L_x_165:
[----:B------:R-:W-:-:S04]  /*2e70*/  UIADD3 UR4, UPT, UPT, UR4, 0x1, URZ ;  /* 0x0000000104047890 */ /* 0x000fc8000fffe0ff */
[----:B------:R-:W-:-:S04]  /*2e80*/  UISETP.NE.AND UP0, UPT, UR4, 0x4, UPT ;  /* 0x000000040400788c */ /* 0x000fc8000bf05270 */
[----:B------:R-:W-:Y:S02]  /*2e90*/  USEL UR5, URZ, 0x1, UP0 ;  /* 0x00000001ff057887 */ /* 0x000fe40008000000 */
[----:B------:R-:W-:-:S04]  /*2ea0*/  USEL UR4, UR4, URZ, UP0 ;  /* 0x000000ff04047287 */ /* 0x000fc80008000000 */
[----:B------:R-:W-:Y:S01]  /*2eb0*/  ULEA UR4, UR4, UR7, 0x3 ;  /* 0x0000000704047291 */ /* 0x000fe2000f8e18ff */
[----:B------:R-:W-:-:S04]  /*2ec0*/  LOP3.LUT R2, R2, UR5, RZ, 0x3c, !PT ;  /* 0x0000000502027c12 */ /* 0x000fc8000f8e3cff */
[----:B------:R-:W-:Y:S01]  /*2ed0*/  SHF.L.U32 R2, R2, 0x1f, RZ ;  /* 0x0000001f02027819 */ /* 0x000fe200000006ff */
[----:B-1----:R-:W-:-:S07]  /*2ee0*/  IMAD.U32 R0, RZ, RZ, UR4 ;  /* 0x00000004ff007e24 */ /* 0x002fce000f8e00ff */
.L_x_50:
[----:B-1----:R1:W2:Y:S02]  /*2ef0*/  SYNCS.PHASECHK.TRANS64.TRYWAIT P0, [R0+URZ], R2 ;  /* 0x00000002000075a7 */ /* 0x0022a400080011ff */
[----:B--2---:R-:W-:Y:S05]  /*2f00*/  @!P0 NANOSLEEP.SYNCS 0x989680 ;  /* 0x009896800000895d */ /* 0x004fea0003900000 */
[----:B------:R-:W2:Y:S02]  /*2f10*/  @!P0 SYNCS.PHASECHK.TRANS64 P0, [R0+URZ], R2 ;  /* 0x00000002000085a7 */ /* 0x000ea400080010ff */
[----:B--2---:R-:W-:Y:S05]  /*2f20*/  @P0 EXIT ;  /* 0x000000000000094d */ /* 0x004fea0003800000 */
[----:B------:R-:W-:Y:S05]  /*2f30*/  BRA `(.L_x_50) ;  /* 0xfffffffc00ec7947 */ /* 0x000fea000383ffff */
.L_x_22:
[----:B------:R-:W-:-:S04]  /*2f40*/  UISETP.NE.AND UP0, UPT, UR60, URZ, UPT ;  /* 0x000000ff3c00728c */ /* 0x000fc8000bf05270 */
[----:B------:R-:W-:-:S09]  /*2f50*/  UISETP.NE.OR UP0, UPT, UR21, 0x1, UP0 ;  /* 0x000000011500788c */ /* 0x000fd20008705670 */
[----:B------:R-:W-:Y:S05]  /*2f60*/  BRA.U UP0, `(.L_x_51) ;  /* 0x0000000500487547 */ /* 0x000fea000b800000 */
[----:B------:R-:W-:Y:S01]  /*2f70*/  ISETP.GE.U32.AND P2, PT, R2, 0x8, PT ;  /* 0x000000080200780c */ /* 0x000fe20003f46070 */
[----:B------:R-:W-:Y:S01]  /*2f80*/  IMAD.MOV.U32 R12, RZ, RZ, 0x1 ;  /* 0x00000001ff0c7424 */ /* 0x000fe200078e00ff */
[----:B------:R-:W-:Y:S02]  /*2f90*/  CS2R R10, SRZ ;  /* 0x00000000000a7805 */ /* 0x000fe4000001ff00 */
[----:B------:R-:W-:Y:S01]  /*2fa0*/  CS2R R8, SRZ ;  /* 0x0000000000087805 */ /* 0x000fe2000001ff00 */
[----:B------:R-:W-:Y:S01]  /*2fb0*/  UMOV UR6, 0x400 ;  /* 0x0000040000067882 */ /* 0x000fe20000000000 */
[----:B------:R-:W-:Y:S01]  /*2fc0*/  UMOV UR5, URZ ;  /* 0x000000ff00057c82 */ /* 0x000fe20008000000 */
[----:B------:R-:W-:-:S12]  /*2fd0*/  ULEA UR6, UR60, UR6, 0x18 ;  /* 0x000000063c067291 */ /* 0x000fd8000f8ec0ff */
.L_x_55:
[----:B------:R-:W-:Y:S02]  /*2fe0*/  LEA R0, R8, UR6, 0x3 ;  /* 0x0000000608007c11 */ /* 0x000fe4000f8e18ff */
[----:B------:R-:W-:-:S03]  /*2ff0*/  SHF.L.U32 R4, R9, 0x1f, RZ ;  /* 0x0000001f09047819 */ /* 0x000fc600000006ff */
[----:B------:R-:W-:Y:S01]  /*3000*/  VIADD R5, R0, 0xd0 ;  /* 0x000000d000057836 */ /* 0x000fe20000000000 */
[----:B------:R-:W2:Y:S02]  /*3010*/  SYNCS.PHASECHK.TRANS64.TRYWAIT P0, [R0+URZ+0xc0], R4 ;  /* 0x0000c004000075a7 */ /* 0x000ea400080011ff */
[----:B--2---:R-:W-:Y:S05]  /*3020*/  @!P0 BRA `(.L_x_52) ;  /* 0x0000008c00948947 */ /* 0x004fea0003800000 */
.L_x_166:
[----:B------:R-:W-:Y:S01]  /*3030*/  ULEA UR4, UR5, UR6, 0x3 ;  /* 0x0000000605047291 */ /* 0x000fe2000f8e18ff */
[----:B--2---:R-:W-:Y:S01]  /*3040*/  PRMT R0, RZ, 0x654, R5 ;  /* 0x00000654ff007816 */ /* 0x004fe20000000005 */
[----:B------:R-:W-:Y:S01]  /*3050*/  @!P2 IMAD.MOV.U32 R4, RZ, RZ, 0x10 ;  /* 0x00000010ff04a424 */ /* 0x000fe200078e00ff */
[----:B------:R-:W-:Y:S01]  /*3060*/  SHF.L.U32 R5, R12, 0x1f, RZ ;  /* 0x0000001f0c057819 */ /* 0x000fe200000006ff */
[----:B------:R-:W-:Y:S01]  /*3070*/  UIADD3 UR7, UPT, UPT, UR4, 0x80, URZ ;  /* 0x0000008004077890 */ /* 0x000fe2000fffe0ff */
[----:B------:R2:W-:Y:S05]  /*3080*/  SYNCS.ARRIVE.TRANS64.RED.A1T0 RZ, [R0+URZ], RZ ;  /* 0x000000ff00ff79a7 */ /* 0x0005ea00081004ff */
[----:B------:R-:W-:Y:S01]  /*3090*/  IMAD.U32 R6, RZ, RZ, UR7 ;  /* 0x00000007ff067e24 */ /* 0x000fe2000f8e00ff */
[----:B------:R-:W3:Y:S04]  /*30a0*/  SYNCS.PHASECHK.TRANS64.TRYWAIT P0, [UR4+0x90], R5 ;  /* 0x00009005ff0075a7 */ /* 0x000ee80008001104 */
[----:B------:R-:W-:Y:S01]  /*30b0*/  PRMT R6, R2, 0x654, R6 ;  /* 0x0000065402067816 */ /* 0x000fe20000000006 */
[----:B--23--:R-:W-:Y:S06]  /*30c0*/  @!P0 BRA `(.L_x_53) ;  /* 0x0000008c00808947 */ /* 0x00cfec0003800000 */
.L_x_168:
[----:B------:R-:W-:Y:S01]  /*30d0*/  ULEA UR8, UR5, UR6, 0x4 ;  /* 0x0000000605087291 */ /* 0x000fe2000f8e20ff */
[----:B------:R-:W-:Y:S01]  /*30e0*/  SEL R3, R6, R3, !P2 ;  /* 0x0000000306037207 */ /* 0x000fe20005000000 */
[----:B------:R-:W-:Y:S01]  /*30f0*/  UIADD3 UR9, UPT, UPT, UR4, 0x80, URZ ;  /* 0x0000008004097890 */ /* 0x000fe2000fffe0ff */
[----:B--2---:R-:W-:Y:S01]  /*3100*/  LEA R0, R11, UR6, 0x3 ;  /* 0x000000060b007c11 */ /* 0x004fe2000f8e18ff */
[----:B------:R-:W-:Y:S01]  /*3110*/  UIADD3 UR8, UPT, UPT, UR8, 0xf0, URZ ;  /* 0x000000f008087890 */ /* 0x000fe2000fffe0ff */
[----:B------:R2:W-:Y:S01]  /*3120*/  @!P2 SYNCS.ARRIVE.TRANS64.RED RZ, [R3+URZ], R4 ;  /* 0x0000000403ffa9a7 */ /* 0x0005e200080004ff */
[----:B------:R-:W-:Y:S01]  /*3130*/  UIADD3 UR4, UPT, UPT, UR5, 0x1, URZ ;  /* 0x0000000105047890 */ /* 0x000fe2000fffe0ff */
[----:B------:R-:W-:-:S03]  /*3140*/  VIADD R8, R8, 0x1 ;  /* 0x0000000108087836 */ /* 0x000fc60000000000 */
[----:B------:R-:W-:Y:S02]  /*3150*/  UISETP.NE.AND UP0, UPT, UR4, 0x2, UPT ;  /* 0x000000020400788c */ /* 0x000fe4000bf05270 */
[----:B------:R-:W-:Y:S01]  /*3160*/  ISETP.NE.AND P0, PT, R8, 0x2, PT ;  /* 0x000000020800780c */ /* 0x000fe20003f05270 */
[----:B------:R-:W-:Y:S06]  /*3170*/  UGETNEXTWORKID.BROADCAST [UR8], [UR9] ;  /* 0x00000000080073ca */ /* 0x000fec0008000100 */
[----:B------:R-:W-:Y:S02]  /*3180*/  USEL UR7, URZ, 0x1, UP0 ;  /* 0x00000001ff077887 */ /* 0x000fe40008000000 */
[----:B------:R-:W-:-:S04]  /*3190*/  USEL UR5, UR4, URZ, UP0 ;  /* 0x000000ff04057287 */ /* 0x000fc80008000000 */
[----:B------:R-:W-:Y:S02]  /*31a0*/  LOP3.LUT R12, R12, UR7, RZ, 0x3c, !PT ;  /* 0x000000070c0c7c12 */ /* 0x000fe4000f8e3cff */
[----:B--2---:R-:W-:-:S04]  /*31b0*/  SHF.L.U32 R4, R10, 0x1f, RZ ;  /* 0x0000001f0a047819 */ /* 0x004fc800000006ff */
[----:B------:R-:W2:Y:S02]  /*31c0*/  SYNCS.PHASECHK.TRANS64.TRYWAIT P1, [R0+URZ+0x80], R4 ;  /* 0x00008004000075a7 */ /* 0x000ea400080211ff */
[----:B--2---:R-:W-:Y:S05]  /*31d0*/  @!P1 BRA `(.L_x_54) ;  /* 0x0000008c00549947 */ /* 0x004fea0003800000 */
.L_x_169:
[C---:B--2---:R-:W-:Y:S01]  /*31e0*/  LEA R4, R11.reuse, UR6, 0x4 ;  /* 0x000000060b047c11 */ /* 0x044fe2000f8e20ff */
[----:B------:R-:W-:Y:S01]  /*31f0*/  VIADD R0, R0, 0x90 ;  /* 0x0000009000007836 */ /* 0x000fe20000000000 */
[----:B------:R-:W-:Y:S01]  /*3200*/  SEL R8, R8, RZ, P0 ;  /* 0x000000ff08087207 */ /* 0x000fe20000000000 */
[----:B------:R-:W-:-:S03]  /*3210*/  VIADD R11, R11, 0x1 ;  /* 0x000000010b0b7836 */ /* 0x000fc60000000000 */
[----:B------:R-:W2:Y:S01]  /*3220*/  LDS.128 R4, [R4+0xf0] ;  /* 0x0000f00004047984 */ /* 0x000ea20000000c00 */
[----:B------:R-:W-:Y:S02]  /*3230*/  PRMT R0, RZ, 0x654, R0 ;  /* 0x00000654ff007816 */ /* 0x000fe40000000000 */
[C---:B------:R-:W-:Y:S01]  /*3240*/  ISETP.NE.AND P1, PT, R11.reuse, 0x2, PT ;  /* 0x000000020b00780c */ /* 0x040fe20003f25270 */
[----:B------:R-:W-:Y:S01]  /*3250*/  @!PT LDS RZ, [RZ] ;  /* 0x00000000fffff984 */ /* 0x000fe20000000800 */
[----:B------:R-:W-:Y:S01]  /*3260*/  @!PT LDS RZ, [RZ] ;  /* 0x00000000fffff984 */ /* 0x000fe20000000800 */
[----:B------:R-:W-:Y:S01]  /*3270*/  @!PT LDS RZ, [RZ] ;  /* 0x00000000fffff984 */ /* 0x000fe20000000800 */
[----:B------:R-:W-:Y:S01]  /*3280*/  @!PT LDS RZ, [RZ] ;  /* 0x00000000fffff984 */ /* 0x000fe20000000800 */
[----:B------:R3:W-:Y:S06]  /*3290*/  MEMBAR.ALL.CTA ;  /* 0x0000000000007992 */ /* 0x0007ec0000008000 */
[----:B---3--:R-:W3:Y:S01]  /*32a0*/  FENCE.VIEW.ASYNC.S ;  /* 0x00000000000073c6 */ /* 0x008ee20000000000 */
[----:B------:R-:W-:Y:S01]  /*32b0*/  SEL R11, R11, RZ, P1 ;  /* 0x000000ff0b0b7207 */ /* 0x000fe20000800000 */
[----:B---3--:R3:W-:Y:S01]  /*32c0*/  SYNCS.ARRIVE.TRANS64.RED.A1T0 RZ, [R0+URZ], RZ ;  /* 0x000000ff00ff79a7 */ /* 0x0087e200081004ff */
[----:B--2---:R-:W-:-:S02]  /*32d0*/  LOP3.LUT P3, RZ, R6, 0x1, RZ, 0xc0, !PT ;  /* 0x0000000106ff7812 */ /* 0x004fc4000786c0ff */
[----:B------:R-:W-:-:S04]  /*32e0*/  SEL R4, RZ, 0x1, P1 ;  /* 0x00000001ff047807 */ /* 0x000fc80000800000 */
[----:B------:R-:W-:Y:S02]  /*32f0*/  LOP3.LUT R10, R10, R4, RZ, 0x3c, !PT ;  /* 0x000000040a0a7212 */ /* 0x000fe400078e3cff */
[----:B---3--:R-:W-:-:S04]  /*3300*/  SEL R0, RZ, 0x1, P0 ;  /* 0x00000001ff007807 */ /* 0x008fc80000000000 */
[----:B------:R-:W-:Y:S01]  /*3310*/  LOP3.LUT R9, R9, R0, RZ, 0x3c, !PT ;  /* 0x0000000009097212 */ /* 0x000fe200078e3cff */
[----:B------:R-:W-:Y:S06]  /*3320*/  @P3 BRA `(.L_x_55) ;  /* 0xfffffffc002c3947 */ /* 0x000fec000383ffff */
[----:B------:R-:W-:Y:S01]  /*3330*/  ULEA UR4, UR5, UR6, 0x3 ;  /* 0x0000000605047291 */ /* 0x000fe2000f8e18ff */
[----:B------:R-:W-:-:S08]  /*3340*/  SHF.L.U32 R2, R12, 0x1f, RZ ;  /* 0x0000001f0c027819 */ /* 0x000fd000000006ff */
[----:B------:R-:W2:Y:S02]  /*3350*/  SYNCS.PHASECHK.TRANS64 P0, [UR4+0x90], R2 ;  /* 0x00009002ff0075a7 */ /* 0x000ea40008001004 */
[----:B--2---:R-:W-:Y:S05]  /*3360*/  @P0 BRA `(.L_x_56) ;  /* 0x0000000000080947 */ /* 0x004fea0003800000 */
[----:B------:R-:W2:Y:S02]  /*3370*/  SYNCS.PHASECHK.TRANS64.TRYWAIT P0, [UR4+0x90], R2 ;  /* 0x00009002ff0075a7 */ /* 0x000ea40008001104 */
[----:B--2---:R-:W-:Y:S05]  /*3380*/  @!P0 BRA `(.L_x_57) ;  /* 0x0000008800fc8947 */ /* 0x004fea0003800000 */
.L_x_56:
[----:B------:R-:W-:-:S04]  /*3390*/  UIADD3 UR7, UPT, UPT, UR5, 0x1, URZ ;  /* 0x0000000105077890 */ /* 0x000fc8000fffe0ff */
[----:B------:R-:W-:-:S04]  /*33a0*/  UISETP.NE.AND UP0, UPT, UR7, 0x2, UPT ;  /* 0x000000020700788c */ /* 0x000fc8000bf05270 */
[----:B------:R-:W-:Y:S02]  /*33b0*/  USEL UR8, URZ, 0x1, UP0 ;  /* 0x00000001ff087887 */ /* 0x000fe40008000000 */
[----:B------:R-:W-:-:S04]  /*33c0*/  USEL UR7, UR7, URZ, UP0 ;  /* 0x000000ff07077287 */ /* 0x000fc80008000000 */
[----:B------:R-:W-:Y:S01]  /*33d0*/  ULEA UR7, UR7, UR6, 0x3 ;  /* 0x0000000607077291 */ /* 0x000fe2000f8e18ff */
[----:B--2---:R-:W-:-:S04]  /*33e0*/  LOP3.LUT R2, R12, UR8, RZ, 0x3c, !PT ;  /* 0x000000080c027c12 */ /* 0x004fc8000f8e3cff */
[----:B------:R-:W-:-:S04]  /*33f0*/  SHF.L.U32 R0, R2, 0x1f, RZ ;  /* 0x0000001f02007819 */ /* 0x000fc800000006ff */
[----:B------:R-:W2:Y:S02]  /*3400*/  SYNCS.PHASECHK.TRANS64 P0, [UR7+0x90], R0 ;  /* 0x00009000ff0075a7 */ /* 0x000ea40008001007 */
[----:B-12---:R-:W-:Y:S05]  /*3410*/  @P0 EXIT ;  /* 0x000000000000094d */ /* 0x006fea0003800000 */
[----:B------:R-:W-:Y:S02]  /*3420*/  SHF.L.U32 R2, R2, 0x1f, RZ ;  /* 0x0000001f02027819 */ /* 0x000fe400000006ff */
[----:B------:R-:W-:-:S07]  /*3430*/  MOV R0, UR7 ;  /* 0x0000000700007c02 */ /* 0x000fce0008000f00 */
.L_x_58:
[----:B-1----:R1:W2:Y:S02]  /*3440*/  SYNCS.PHASECHK.TRANS64.TRYWAIT P0, [R0+URZ+0x90], R2 ;  /* 0x00009002000075a7 */ /* 0x0022a400080011ff */
[----:B--2---:R-:W-:Y:S05]  /*3450*/  @!P0 NANOSLEEP.SYNCS 0x989680 ;  /* 0x009896800000895d */ /* 0x004fea0003900000 */
[----:B------:R-:W2:Y:S02]  /*3460*/  @!P0 SYNCS.PHASECHK.TRANS64 P0, [R0+URZ+0x90], R2 ;  /* 0x00009002000085a7 */ /* 0x000ea400080010ff */
[----:B--2---:R-:W-:Y:S05]  /*3470*/  @P0 EXIT ;  /* 0x000000000000094d */ /* 0x004fea0003800000 */
[----:B------:R-:W-:Y:S05]  /*3480*/  BRA `(.L_x_58) ;  /* 0xfffffffc00ec7947 */ /* 0x000fea000383ffff */
.L_x_51:
[----:B------:R-:W-:Y:S05]  /*3490*/  BRA.U UP4, `(.L_x_59) ;  /* 0x0000001d04287547 */ /* 0x000fea000b800000 */
[----:B------:R-:W-:Y:S01]  /*34a0*/  UMOV UR5, 0x40 ;  /* 0x0000004000057882 */ /* 0x000fe20000000000 */
[----:B------:R-:W-:Y:S01]  /*34b0*/  NOP ;  /* 0x0000000000007918 */ /* 0x000fe20000000000 */
[----:B------:R-:W-:Y:S01]  /*34c0*/  ULEA UR5, UR60, UR5, 0x18 ;  /* 0x000000053c057291 */ /* 0x000fe2000f8ec0ff */
[----:B------:R-:W-:Y:S02]  /*34d0*/  UMOV UR6, 0x400 ;  /* 0x0000040000067882 */ /* 0x000fe40000000000 */
[----:B------:R-:W-:-:S06]  /*34e0*/  ULEA UR6, UR60, UR6, 0x18 ;  /* 0x000000063c067291 */ /* 0x000fcc000f8ec0ff */
[----:B------:R-:W2:Y:S02]  /*34f0*/  LDS.U8 R2, [UR5+0x1c] ;  /* 0x00001c05ff027984 */ /* 0x000ea40008000000 */
[----:B--2---:R-:W-:-:S13]  /*3500*/  ISETP.NE.AND P0, PT, R2, RZ, PT ;  /* 0x000000ff0200720c */ /* 0x004fda0003f05270 */
[----:B------:R-:W-:Y:S05]  /*3510*/  @P0 BRA `(.L_x_60) ;  /* 0x0000000000580947 */ /* 0x000fea0003800000 */
[----:B------:R-:W-:-:S13]  /*3520*/  ELECT P0, URZ, PT ;  /* 0x0000000000ff782f */ /* 0x000fda0003800000 */
[----:B------:R-:W-:Y:S05]  /*3530*/  @!P0 BRA `(.L_x_61) ;  /* 0x0000000000608947 */ /* 0x000fea0003800000 */
[----:B------:R-:W-:Y:S01]  /*3540*/  UMOV UR4, 0x10 ;  /* 0x0000001000047882 */ /* 0x000fe20000000000 */
[----:B------:R-:W-:Y:S01]  /*3550*/  HFMA2 R2, -RZ, RZ, 0, 5.9604644775390625e-08 ;  /* 0x00000001ff027431 */ /* 0x000fe200000001ff */
[----:B------:R-:W-:-:S03]  /*3560*/  MOV R3, 0xffff ;  /* 0x0000ffff00037802 */ /* 0x000fc60000000f00 */
[----:B------:R-:W-:Y:S04]  /*3570*/  DEPBAR.LE SB2, 0x36 ;  /* 0x0000ad800000791a */ /* 0x000fe80000000000 */
[----:B------:R-:W2:Y:S02]  /*3580*/  UTCATOMSWS.FIND_AND_SET.ALIGN UP0, UR4, UR4 ;  /* 0x00000004000475e3 */ /* 0x000ea40008000800 */
[----:B--2---:R-:W-:Y:S01]  /*3590*/  MOV R4, UR4 ;  /* 0x0000000400047c02 */ /* 0x004fe20008000f00 */
[----:B------:R-:W-:Y:S06]  /*35a0*/  BRA.U UP0, `(.L_x_62) ;  /* 0x0000000100187547 */ /* 0x000fec000b800000 */
.L_x_63:
[----:B------:R-:W-:Y:S05]  /*35b0*/  NANOSLEEP 0x64 ;  /* 0x000000640000795d */ /* 0x000fea0003800000 */
[----:B------:R-:W-:-:S05]  /*35c0*/  UMOV UR4, 0x10 ;  /* 0x0000001000047882 */ /* 0x000fca0000000000 */
[----:B------:R-:W-:Y:S04]  /*35d0*/  DEPBAR.LE SB2, 0x36 ;  /* 0x0000ad800000791a */ /* 0x000fe80000000000 */
[----:B------:R-:W2:Y:S02]  /*35e0*/  UTCATOMSWS.FIND_AND_SET.ALIGN UP0, UR4, UR4 ;  /* 0x00000004000475e3 */ /* 0x000ea40008000800 */
[----:B--2---:R-:W-:Y:S01]  /*35f0*/  MOV R4, UR4 ;  /* 0x0000000400047c02 */ /* 0x004fe20008000f00 */
[----:B------:R-:W-:Y:S05]  /*3600*/  BRA.U !UP0, `(.L_x_63) ;  /* 0xfffffffd08e87547 */ /* 0x000fea000b83ffff */
.L_x_62:
[-C--:B------:R-:W-:Y:S02]  /*3610*/  SHF.L.U32 R3, R3, R4.reuse, RZ ;  /* 0x0000000403037219 */ /* 0x080fe400000006ff */
[----:B------:R-:W-:Y:S01]  /*3620*/  SHF.L.U32 R2, R2, R4, RZ ;  /* 0x0000000402027219 */ /* 0x000fe200000006ff */
[----:B------:R-:W-:Y:S02]  /*3630*/  IMAD.SHL.U32 R4, R4, 0x20, RZ ;  /* 0x0000002004047824 */ /* 0x000fe400078e00ff */
[----:B------:R2:W-:Y:S04]  /*3640*/  ATOMS.OR RZ, [UR5+0x14], R3 ;  /* 0x00001403ffff798c */ /* 0x0005e8000b000005 */
[----:B------:R2:W-:Y:S04]  /*3650*/  ATOMS.OR RZ, [UR5+0x18], R2 ;  /* 0x00001802ffff798c */ /* 0x0005e8000b000005 */
[----:B------:R2:W-:Y:S01]  /*3660*/  STS [UR6+0x110], R4 ;  /* 0x00011004ff007988 */ /* 0x0005e20008000806 */
[----:B------:R-:W-:Y:S05]  /*3670*/  BRA `(.L_x_61) ;  /* 0x0000000000107947 */ /* 0x000fea0003800000 */
.L_x_60:
[----:B------:R-:W-:-:S05]  /*3680*/  MOV R2, 0xffffffff ;  /* 0xffffffff00027802 */ /* 0x000fca0000000f00 */
[----:B------:R2:W-:Y:S02]  /*3690*/  STS [UR6+0x110], R2 ;  /* 0x00011002ff007988 */ /* 0x0005e40008000806 */
[----:B--2---:R-:W-:Y:S02]  /*36a0*/  MOV R2, 0x36c0 ;  /* 0x000036c000027802 */ /* 0x004fe40000000f00 */
[----:B-1---5:R-:W-:Y:S05]  /*36b0*/  CALL.REL.NOINC `($__internal_1_$__cuda_sm10x_tcgen05_guardrail_trap_phase_invalid_during_alloc) ;  /* 0x0000009000007944 */ /* 0x022fea0003c00000 */
.L_x_61:
[----:B------:R-:W-:Y:S05]  /*36c0*/  WARPSYNC.ALL ;  /* 0x0000000000007948 */ /* 0x000fea0003800000 */
[----:B------:R-:W3:Y:S01]  /*36d0*/  S2UR UR38, SR_CgaCtaId ;  /* 0x00000000002679c3 */ /* 0x000ee20000008800 */
[----:B------:R-:W-:Y:S01]  /*36e0*/  UMOV UR4, 0x400 ;  /* 0x0000040000047882 */ /* 0x000fe20000000000 */
[----:B------:R-:W-:-:S06]  /*36f0*/  NOP ;  /* 0x0000000000007918 */ /* 0x000fcc0000000000 */
[----:B------:R-:W-:Y:S06]  /*3700*/  BAR.ARV 0x6, 0xa0 ;  /* 0x0182800000007b1d */ /* 0x000fec0000002000 */
[----:B------:R-:W4:Y:S01]  /*3710*/  LDCU UR11, c[0x0][0x38c] ;  /* 0x00007180ff0b77ac */ /* 0x000f220008000800 */
[----:B------:R-:W-:Y:S01]  /*3720*/  LOP3.LUT R0, R0, 0xffff, RZ, 0xc0, !PT ;  /* 0x0000ffff00007812 */ /* 0x000fe200078ec0ff */
[----:B------:R-:W-:Y:S01]  /*3730*/  IMAD.MOV.U32 R10, RZ, RZ, 0x1 ;  /* 0x00000001ff0a7424 */ /* 0x000fe200078e00ff */
[----:B------:R-:W-:Y:S01]  /*3740*/  CS2R R8, SRZ ;  /* 0x0000000000087805 */ /* 0x000fe2000001ff00 */
[----:B--2---:R-:W-:Y:S01]  /*3750*/  IMAD.MOV.U32 R3, RZ, RZ, RZ ;  /* 0x000000ffff037224 */ /* 0x004fe200078e00ff */
[----:B------:R-:W-:Y:S01]  /*3760*/  R2UR UR72, R0 ;  /* 0x00000000004872ca */ /* 0x000fe200000e0000 */
[----:B------:R-:W-:-:S02]  /*3770*/  UISETP.GE.AND UP5, UPT, UR39, 0x1, UPT ;  /* 0x000000012700788c */ /* 0x000fc4000bfa6270 */
[----:B------:R-:W-:Y:S02]  /*3780*/  UISETP.NE.AND UP4, UPT, UR39, 0x1, UPT ;  /* 0x000000012700788c */ /* 0x000fe4000bf85270 */
[----:B---3--:R-:W-:Y:S01]  /*3790*/  ULEA UR38, UR38, UR4, 0x18 ;  /* 0x0000000426267291 */ /* 0x008fe2000f8ec0ff */
[----:B------:R-:W2:Y:S03]  /*37a0*/  LDCU UR4, c[0x0][0x370] ;  /* 0x00006e00ff0477ac */ /* 0x000ea60008000800 */
[----:B------:R-:W-:Y:S02]  /*37b0*/  UIADD3 UR6, UPT, UPT, UR38, 0x3300, URZ ;  /* 0x0000330026067890 */ /* 0x000fe4000fffe0ff */
[----:B----4-:R-:W-:-:S03]  /*37c0*/  UIADD3 UR11, UPT, UPT, UR11, 0xff, URZ ;  /* 0x000000ff0b0b7890 */ /* 0x010fc6000fffe0ff */
[----:B------:R-:W3:Y:S01]  /*37d0*/  LDS R2, [UR38+0x110] ;  /* 0x00011026ff027984 */ /* 0x000ee20008000800 */
[----:B------:R-:W-:Y:S02]  /*37e0*/  USHF.R.U32.HI UR10, URZ, 0x4, UR6 ;  /* 0x00000004ff0a7899 */ /* 0x000fe40008011606 */
[----:B------:R-:W-:Y:S02]  /*37f0*/  USHF.R.S32.HI UR9, URZ, 0x1f, UR11 ;  /* 0x0000001fff097899 */ /* 0x000fe4000801140b */
[----:B------:R-:W-:Y:S02]  /*3800*/  UIADD3 UR5, UPT, UPT, UR38, 0x23300, URZ ;  /* 0x0002330026057890 */ /* 0x000fe4000fffe0ff */
[----:B------:R-:W-:Y:S02]  /*3810*/  UIADD3 UR7, UPT, UPT, UR38, 0x34300, URZ ;  /* 0x0003430026077890 */ /* 0x000fe4000fffe0ff */
[----:B------:R-:W-:Y:S01]  /*3820*/  USHF.R.U32.HI UR8, URZ, 0x4, UR5 ;  /* 0x00000004ff087899 */ /* 0x000fe20008011605 */
[----:B--2---:R-:W-:Y:S01]  /*3830*/  IMAD.U32 R14, RZ, RZ, UR4 ;  /* 0x00000004ff0e7e24 */ /* 0x004fe2000f8e00ff */
[----:B------:R-:W2:Y:S01]  /*3840*/  LDCU UR4, c[0x0][0x374] ;  /* 0x00006e80ff0477ac */ /* 0x000ea20008000800 */
[----:B------:R-:W-:-:S02]  /*3850*/  USHF.R.U32.HI UR5, URZ, 0x4, UR7 ;  /* 0x00000004ff057899 */ /* 0x000fc40008011607 */
[----:B------:R-:W-:Y:S02]  /*3860*/  ULOP3.LUT UR10, UR10, 0x3fff, URZ, 0xc0, !UPT ;  /* 0x00003fff0a0a7892 */ /* 0x000fe4000f8ec0ff */
[----:B------:R-:W-:Y:S02]  /*3870*/  ULOP3.LUT UR8, UR8, 0x3fff, URZ, 0xc0, !UPT ;  /* 0x00003fff08087892 */ /* 0x000fe4000f8ec0ff */
[----:B------:R-:W-:Y:S02]  /*3880*/  ULOP3.LUT UR5, UR5, 0x3fff, URZ, 0xc0, !UPT ;  /* 0x00003fff05057892 */ /* 0x000fe4000f8ec0ff */
[----:B------:R-:W-:Y:S02]  /*3890*/  ULOP3.LUT UR73, UR10, 0x10000, URZ, 0xfc, !UPT ;  /* 0x000100000a497892 */ /* 0x000fe4000f8efcff */
[----:B------:R-:W-:Y:S02]  /*38a0*/  ULOP3.LUT UR74, UR8, 0x10000, URZ, 0xfc, !UPT ;  /* 0x00010000084a7892 */ /* 0x000fe4000f8efcff */
[----:B------:R-:W-:Y:S01]  /*38b0*/  ULOP3.LUT UR76, UR5, 0x10000, URZ, 0xfc, !UPT ;  /* 0x00010000054c7892 */ /* 0x000fe2000f8efcff */
[----:B--2---:R-:W-:Y:S01]  /*38c0*/  IMAD.U32 R13, RZ, RZ, UR4 ;  /* 0x00000004ff0d7e24 */ /* 0x004fe2000f8e00ff */
[----:B------:R-:W-:Y:S01]  /*38d0*/  UIADD3 UR4, UPT, UPT, UR38, 0x33300, URZ ;  /* 0x0003330026047890 */ /* 0x000fe2000fffe0ff */
[----:B------:R-:W-:-:S03]  /*38e0*/  UMOV UR36, URZ ;  /* 0x000000ff00247c82 */ /* 0x000fc60008000000 */
[----:B------:R-:W-:Y:S02]  /*38f0*/  USHF.R.U32.HI UR6, URZ, 0x4, UR4 ;  /* 0x00000004ff067899 */ /* 0x000fe40008011604 */
[----:B------:R-:W-:Y:S02]  /*3900*/  ULEA.HI UR4, UR9, UR11, URZ, 0x8 ;  /* 0x0000000b09047291 */ /* 0x000fe4000f8f40ff */
[----:B------:R-:W-:Y:S01]  /*3910*/  ULOP3.LUT UR6, UR6, 0x3fff, URZ, 0xc0, !UPT ;  /* 0x00003fff06067892 */ /* 0x000fe2000f8ec0ff */
[----:B---3--:R-:W-:Y:S01]  /*3920*/  R2UR UR33, R2 ;  /* 0x00000000022172ca */ /* 0x008fe200000e0000 */
[----:B------:R-:W-:Y:S02]  /*3930*/  USHF.R.S32.HI UR12, URZ, 0x8, UR4 ;  /* 0x00000008ff0c7899 */ /* 0x000fe40008011404 */
[----:B------:R-:W-:Y:S02]  /*3940*/  ULOP3.LUT UR75, UR6, 0x10000, URZ, 0xfc, !UPT ;  /* 0x00010000064b7892 */ /* 0x000fe4000f8efcff */
[----:B------:R-:W-:-:S02]  /*3950*/  UISETP.LT.AND UP0, UPT, UR12, 0x1, UPT ;  /* 0x000000010c00788c */ /* 0x000fc4000bf01270 */
[----:B------:R-:W-:Y:S02]  /*3960*/  IMAD.U32 R11, RZ, RZ, UR12 ;  /* 0x0000000cff0b7e24 */ /* 0x000fe4000f8e00ff */
[----:B------:R-:W-:-:S04]  /*3970*/  USEL UR12, UR12, 0x1, !UP0 ;  /* 0x000000010c0c7887 */ /* 0x000fc8000c000000 */
[----:B------:R-:W-:Y:S02]  /*3980*/  UIADD3 UR4, UPT, UPT, UR33, 0x88, URZ ;  /* 0x0000008821047890 */ /* 0x000fe4000fffe0ff */
[----:B------:R-:W-:Y:S02]  /*3990*/  UIADD3 UR58, UPT, UPT, UR33, -0x3fffff7c, URZ ;  /* 0xc0000084213a7890 */ /* 0x000fe4000fffe0ff */
[----:B------:R-:W-:Y:S02]  /*39a0*/  UIADD3 UR56, UPT, UPT, UR33, 0x80, URZ ;  /* 0x0000008021387890 */ /* 0x000fe4000fffe0ff */
[----:B------:R-:W-:Y:S01]  /*39b0*/  UIADD3 UR70, UPT, UPT, UR33, 0x84, URZ ;  /* 0x0000008421467890 */ /* 0x000fe2000fffe0ff */
[----:B------:R-:W-:Y:S01]  /*39c0*/  MOV R24, UR4 ;  /* 0x0000000400187c02 */ /* 0x000fe20008000f00 */
[----:B------:R-:W-:Y:S02]  /*39d0*/  UIADD3 UR68, UPT, UPT, UR33, 0x40000080, URZ ;  /* 0x4000008021447890 */ /* 0x000fe4000fffe0ff */
[----:B------:R-:W-:-:S02]  /*39e0*/  UIADD3 UR66, UPT, UPT, UR33, -0x7fffff80, URZ ;  /* 0x8000008021427890 */ /* 0x000fc4000fffe0ff */
[----:B------:R-:W-:Y:S02]  /*39f0*/  UIADD3 UR64, UPT, UPT, UR33, -0x3fffff80, URZ ;  /* 0xc000008021407890 */ /* 0x000fe4000fffe0ff */
[----:B------:R-:W-:Y:S02]  /*3a00*/  UIADD3 UR62, UPT, UPT, UR33, 0x40000084, URZ ;  /* 0x40000084213e7890 */ /* 0x000fe4000fffe0ff */
[----:B------:R-:W-:Y:S02]  /*3a10*/  UIADD3 UR60, UPT, UPT, UR33, -0x7fffff7c, URZ ;  /* 0x80000084213c7890 */ /* 0x000fe4000fffe0ff */
[----:B------:R-:W-:Y:S02]  /*3a20*/  USHF.R.U32.HI UR4, URZ, 0x11, UR58 ;  /* 0x00000011ff047899 */ /* 0x000fe4000801163a */
[----:B------:R-:W-:Y:S02]  /*3a30*/  USHF.R.U32.HI UR11, URZ, 0x11, UR56 ;  /* 0x00000011ff0b7899 */ /* 0x000fe40008011638 */
[----:B------:R-:W-:-:S02]  /*3a40*/  USHF.R.U32.HI UR10, URZ, 0x11, UR68 ;  /* 0x00000011ff0a7899 */ /* 0x000fc40008011644 */
[----:B------:R-:W-:Y:S02]  /*3a50*/  USHF.R.U32.HI UR9, URZ, 0x11, UR66 ;  /* 0x00000011ff097899 */ /* 0x000fe40008011642 */
[----:B------:R-:W-:Y:S02]  /*3a60*/  USHF.R.U32.HI UR8, URZ, 0x11, UR64 ;  /* 0x00000011ff087899 */ /* 0x000fe40008011640 */
[----:B------:R-:W-:Y:S02]  /*3a70*/  USHF.R.U32.HI UR7, URZ, 0x11, UR70 ;  /* 0x00000011ff077899 */ /* 0x000fe40008011646 */
[----:B------:R-:W-:Y:S02]  /*3a80*/  USHF.R.U32.HI UR6, URZ, 0x11, UR62 ;  /* 0x00000011ff067899 */ /* 0x000fe4000801163e */
[----:B------:R-:W-:Y:S02]  /*3a90*/  USHF.R.U32.HI UR5, URZ, 0x11, UR60 ;  /* 0x00000011ff057899 */ /* 0x000fe4000801163c */
[----:B------:R-:W-:-:S02]  /*3aa0*/  ULOP3.LUT UR4, UR4, 0x6000, URZ, 0xc0, !UPT ;  /* 0x0000600004047892 */ /* 0x000fc4000f8ec0ff */
[----:B------:R-:W-:Y:S02]  /*3ab0*/  ULOP3.LUT UR11, UR11, 0x6000, URZ, 0xc0, !UPT ;  /* 0x000060000b0b7892 */ /* 0x000fe4000f8ec0ff */
[----:B------:R-:W-:Y:S02]  /*3ac0*/  ULOP3.LUT UR10, UR10, 0x6000, URZ, 0xc0, !UPT ;  /* 0x000060000a0a7892 */ /* 0x000fe4000f8ec0ff */
[----:B------:R-:W-:Y:S02]  /*3ad0*/  ULOP3.LUT UR9, UR9, 0x6000, URZ, 0xc0, !UPT ;  /* 0x0000600009097892 */ /* 0x000fe4000f8ec0ff */
[----:B------:R-:W-:Y:S02]  /*3ae0*/  ULOP3.LUT UR8, UR8, 0x6000, URZ, 0xc0, !UPT ;  /* 0x0000600008087892 */ /* 0x000fe4000f8ec0ff */
[----:B------:R-:W-:Y:S02]  /*3af0*/  ULOP3.LUT UR7, UR7, 0x6000, URZ, 0xc0, !UPT ;  /* 0x0000600007077892 */ /* 0x000fe4000f8ec0ff */
[----:B------:R-:W-:-:S02]  /*3b00*/  ULOP3.LUT UR6, UR6, 0x6000, URZ, 0xc0, !UPT ;  /* 0x0000600006067892 */ /* 0x000fc4000f8ec0ff */
[----:B------:R-:W-:Y:S02]  /*3b10*/  ULOP3.LUT UR5, UR5, 0x6000, URZ, 0xc0, !UPT ;  /* 0x0000600005057892 */ /* 0x000fe4000f8ec0ff */
[----:B------:R-:W-:Y:S02]  /*3b20*/  ULOP3.LUT UR4, UR4, 0x890, URZ, 0xfc, !UPT ;  /* 0x0000089004047892 */ /* 0x000fe4000f8efcff */
[----:B------:R-:W-:Y:S02]  /*3b30*/  UIADD3 UR12, UPT, UPT, -UR12, URZ, URZ ;  /* 0x000000ff0c0c7290 */ /* 0x000fe4000fffe1ff */
[----:B------:R-:W-:Y:S02]  /*3b40*/  ULOP3.LUT UR11, UR11, 0x890, URZ, 0xfc, !UPT ;  /* 0x000008900b0b7892 */ /* 0x000fe4000f8efcff */
[----:B------:R-:W-:Y:S01]  /*3b50*/  ULOP3.LUT UR10, UR10, 0x890, URZ, 0xfc, !UPT ;  /* 0x000008900a0a7892 */ /* 0x000fe2000f8efcff */
[----:B------:R-:W-:Y:S01]  /*3b60*/  MOV R16, UR4 ;  /* 0x0000000400107c02 */ /* 0x000fe20008000f00 */
[----:B------:R-:W-:Y:S01]  /*3b70*/  ULOP3.LUT UR9, UR9, 0x890, URZ, 0xfc, !UPT ;  /* 0x0000089009097892 */ /* 0x000fe2000f8efcff */
[----:B------:R-:W-:Y:S01]  /*3b80*/  IMAD.U32 R12, RZ, RZ, UR12 ;  /* 0x0000000cff0c7e24 */ /* 0x000fe2000f8e00ff */
        /* <DEDUP_REMOVED lines=8> */
[----:B------:R-:W-:Y:S01]  /*3c10*/  UMOV UR4, URZ ;  /* 0x000000ff00047c82 */ /* 0x000fe20008000000 */
[----:B------:R-:W-:Y:S01]  /*3c20*/  MOV R19, UR7 ;  /* 0x0000000700137c02 */ /* 0x000fe20008000f00 */
[----:B------:R-:W-:Y:S01]  /*3c30*/  IMAD.U32 R18, RZ, RZ, UR6 ;  /* 0x00000006ff127e24 */ /* 0x000fe2000f8e00ff */
[----:B------:R-:W-:-:S02]  /*3c40*/  MOV R15, UR4 ;  /* 0x00000004000f7c02 */ /* 0x000fc40008000f00 */
[----:B------:R-:W-:-:S07]  /*3c50*/  MOV R17, UR5 ;  /* 0x0000000500117c02 */ /* 0x000fce0008000f00 */
.L_x_72:
[C---:B------:R-:W-:Y:S02]  /*3c60*/  LEA R2, R9.reuse, UR38, 0x3 ;  /* 0x0000002609027c11 */ /* 0x040fe4000f8e18ff */
[----:B--2---:R-:W-:Y:S02]  /*3c70*/  SHF.L.U32 R4, R8, 0x1f, RZ ;  /* 0x0000001f08047819 */ /* 0x004fe400000006ff */
[----:B------:R-:W-:Y:S02]  /*3c80*/  LEA R5, R9, UR38, 0x4 ;  /* 0x0000002609057c11 */ /* 0x000fe4000f8e20ff */
[----:B------:R-:W2:Y:S02]  /*3c90*/  SYNCS.PHASECHK.TRANS64.TRYWAIT P0, [R2+URZ+0x80], R4 ;  /* 0x00008004020075a7 */ /* 0x000ea400080011ff */
[----:B--234-:R-:W-:Y:S05]  /*3ca0*/  @!P0 BRA `(.L_x_64) ;  /* 0x0000008000cc8947 */ /* 0x01cfea0003800000 */
.L_x_171:
[----:B--2---:R-:W2:Y:S01]  /*3cb0*/  LDS.128 R4, [R5+0xf0] ;  /* 0x0000f00005047984 */ /* 0x004ea20000000c00 */
[----:B------:R-:W-:Y:S01]  /*3cc0*/  R2UR UR6, R0 ;  /* 0x00000000000672ca */ /* 0x000fe200000e0000 */
[----:B------:R-:W-:Y:S01]  /*3cd0*/  @!PT LDS RZ, [RZ] ;  /* 0x00000000fffff984 */ /* 0x000fe20000000800 */
[----:B------:R-:W-:Y:S01]  /*3ce0*/  @!PT LDS RZ, [RZ] ;  /* 0x00000000fffff984 */ /* 0x000fe20000000800 */
[----:B------:R-:W-:Y:S01]  /*3cf0*/  @!PT LDS RZ, [RZ] ;  /* 0x00000000fffff984 */ /* 0x000fe20000000800 */
[----:B------:R-:W-:Y:S01]  /*3d00*/  @!PT LDS RZ, [RZ] ;  /* 0x00000000fffff984 */ /* 0x000fe20000000800 */
[----:B------:R3:W-:Y:S06]  /*3d10*/  MEMBAR.ALL.CTA ;  /* 0x0000000000007992 */ /* 0x0007ec0000008000 */
[----:B---3--:R-:W3:Y:S01]  /*3d20*/  FENCE.VIEW.ASYNC.S ;  /* 0x00000000000073c6 */ /* 0x008ee20000000000 */
[----:B--2---:R-:W-:-:S13]  /*3d30*/  LOP3.LUT P0, RZ, R6, 0x1, RZ, 0xc0, !PT ;  /* 0x0000000106ff7812 */ /* 0x004fda000780c0ff */
[----:B---3--:R-:W-:Y:S01]  /*3d40*/  VOTEU.ANY UP3, P0 ;  /* 0x0000000000ff7886 */ /* 0x008fe20000060100 */
[----:B------:R-:W-:-:S13]  /*3d50*/  PLOP3.LUT P0, PT, PT, PT, UP3, 0x80, 0x8 ;  /* 0x000000000008781c */ /* 0x000fda0003f0f038 */
[----:B------:R-:W-:Y:S02]  /*3d60*/  @P0 MOV R0, R4 ;  /* 0x0000000400000202 */ /* 0x000fe40000000f00 */
[----:B------:R-:W-:Y:S02]  /*3d70*/  @P0 LOP3.LUT R4, R5, 0xffff, RZ, 0xc0, !PT ;  /* 0x0000ffff05040812 */ /* 0x000fe400078ec0ff */
[----:B------:R-:W-:Y:S01]  /*3d80*/  @P0 R2UR UR5, R0 ;  /* 0x00000000000502ca */ /* 0x000fe200000e0000 */
[----:B------:R-:W-:Y:S01]  /*3d90*/  VIADD R0, R2, 0x90 ;  /* 0x0000009002007836 */ /* 0x000fe20000000000 */
[----:B------:R-:W-:-:S04]  /*3da0*/  @P0 R2UR UR4, R4 ;  /* 0x00000000040402ca */ /* 0x000fc800000e0000 */
[----:B------:R-:W-:-:S04]  /*3db0*/  PRMT R0, RZ, 0x654, R0 ;  /* 0x00000654ff007816 */ /* 0x000fc80000000000 */
[----:B------:R2:W-:Y:S03]  /*3dc0*/  SYNCS.ARRIVE.TRANS64.RED.A1T0 RZ, [R0+URZ], RZ ;  /* 0x000000ff00ff79a7 */ /* 0x0005e600081004ff */
[----:B------:R-:W-:Y:S02]  /*3dd0*/  @UP3 UMOV UR6, UR5 ;  /* 0x0000000500063c82 */ /* 0x000fe40008000000 */
[----:B------:R-:W-:Y:S01]  /*3de0*/  @UP3 UMOV UR77, UR4 ;  /* 0x00000004004d3c82 */ /* 0x000fe20008000000 */
[----:B--2---:R-:W-:Y:S01]  /*3df0*/  IMAD.U32 R0, RZ, RZ, UR6 ;  /* 0x00000006ff007e24 */ /* 0x004fe2000f8e00ff */
[----:B------:R-:W-:Y:S06]  /*3e00*/  BRA.U !UP5, `(.L_x_65) ;  /* 0x000000010de07547 */ /* 0x000fec000b800000 */
[----:B------:R-:W2:Y:S01]  /*3e10*/  LDCU.128 UR12, c[0x0][0xf10] ;  /* 0x0001e200ff0c77ac */ /* 0x000ea20008000c00 */
[----:B------:R-:W-:Y:S02]  /*3e20*/  R2UR UR11, R13 ;  /* 0x000000000d0b72ca */ /* 0x000fe400000e0000 */
[----:B------:R-:W-:Y:S01]  /*3e30*/  R2UR UR10, R14 ;  /* 0x000000000e0a72ca */ /* 0x000fe200000e0000 */
[----:B------:R-:W3:Y:S01]  /*3e40*/  LDCU UR21, c[0x0][0xf20] ;  /* 0x0001e400ff1577ac */ /* 0x000ee20008000800 */
[----:B------:R-:W-:Y:S01]  /*3e50*/  R2UR UR22, R0 ;  /* 0x00000000001672ca */ /* 0x000fe200000e0000 */
[----:B------:R-:W4:Y:S01]  /*3e60*/  LDCU UR20, c[0x0][0xf0c] ;  /* 0x0001e180ff1477ac */ /* 0x000f220008000800 */
[----:B------:R-:W1:Y:S07]  /*3e70*/  LDCU.64 UR8, c[0x0][0xf28] ;  /* 0x0001e500ff0877ac */ /* 0x000e6e0008000a00 */
[----:B--2---:R-:W-:-:S02]  /*3e80*/  UIMAD.WIDE.U32 UR6, UR11, UR15, URZ ;  /* 0x0000000f0b0672a5 */ /* 0x004fc4000f8e00ff */
[----:B------:R-:W-:Y:S02]  /*3e90*/  UIMAD.WIDE.U32 UR4, UR10, UR12, URZ ;  /* 0x0000000c0a0472a5 */ /* 0x000fe4000f8e00ff */
[----:B------:R-:W-:Y:S02]  /*3ea0*/  UISETP.NE.AND UP0, UPT, UR14, 0x1, UPT ;  /* 0x000000010e00788c */ /* 0x000fe4000bf05270 */
[----:B------:R-:W-:Y:S01]  /*3eb0*/  UIMAD.WIDE.U32 UR18, UR77, UR15, URZ ;  /* 0x0000000f4d1272a5 */ /* 0x000fe2000f8e00ff */
[----:B------:R-:W-:Y:S02]  /*3ec0*/  UMOV UR6, UR7 ;  /* 0x0000000700067c82 */ /* 0x000fe40008000000 */
[----:B------:R-:W-:Y:S01]  /*3ed0*/  UMOV UR4, UR5 ;  /* 0x0000000500047c82 */ /* 0x000fe20008000000 */
[----:B---3--:R-:W-:Y:S02]  /*3ee0*/  USHF.R.U32.HI UR6, URZ, UR21, UR6 ;  /* 0x00000015ff067299 */ /* 0x008fe40008011606 */
[----:B----4-:R-:W-:-:S02]  /*3ef0*/  UISETP.NE.AND UP1, UPT, UR20, 0x1, UPT ;  /* 0x000000011400788c */ /* 0x010fc4000bf25270 */
[----:B------:R-:W-:Y:S02]  /*3f00*/  USHF.R.U32.HI UR4, URZ, UR13, UR4 ;  /* 0x0000000dff047299 */ /* 0x000fe40008011604 */
[----:B------:R-:W-:Y:S02]  /*3f10*/  USEL UR5, UR11, UR6, !UP0 ;  /* 0x000000060b057287 */ /* 0x000fe4000c000000 */
        /* <DEDUP_REMOVED lines=37> */
[----:B------:R-:W-:-:S06]  /*4170*/  UIMAD UR4, UR5, UR20, UR6 ;  /* 0x00000014050472a4 */ /* 0x000fcc000f8e0206 */
[----:B------:R-:W-:-:S07]  /*4180*/  IMAD.U32 R0, RZ, RZ, UR4 ;  /* 0x00000004ff007e24 */ /* 0x000fce000f8e00ff */
.L_x_65:
[----:B------:R-:W2:Y:S02]  /*4190*/  LDCU UR4, c[0x0][0xf30] ;  /* 0x0001e600ff0477ac */ /* 0x000ea40008000800 */
[----:B--2---:R-:W-:-:S09]  /*41a0*/  UISETP.NE.AND UP0, UPT, UR4, 0x1, UPT ;  /* 0x000000010400788c */ /* 0x004fd2000bf05270 */
[----:B------:R-:W-:Y:S05]  /*41b0*/  BRA.U UP0, `(.L_x_66) ;  /* 0x0000000100407547 */ /* 0x000fea000b800000 */
[----:B------:R-:W2:Y:S01]  /*41c0*/  LDCU.128 UR4, c[0x0][0xf10] ;  /* 0x0001e200ff0477ac */ /* 0x000ea20008000c00 */
[----:B------:R-:W-:Y:S01]  /*41d0*/  R2UR UR14, R0 ;  /* 0x00000000000e72ca */ /* 0x000fe200000e0000 */
[----:B------:R-:W3:Y:S01]  /*41e0*/  LDCU UR12, c[0x0][0xf0c] ;  /* 0x0001e180ff0c77ac */ /* 0x000ee20008000800 */
[----:B------:R-:W4:Y:S11]  /*41f0*/  LDCU UR13, c[0x0][0xf20] ;  /* 0x0001e400ff0d77ac */ /* 0x000f360008000800 */
[----:B--2---:R-:W-:-:S02]  /*4200*/  UIMAD.WIDE.U32 UR10, UR14, UR4, URZ ;  /* 0x000000040e0a72a5 */ /* 0x004fc4000f8e00ff */
[----:B------:R-:W-:Y:S02]  /*4210*/  UIMAD.WIDE.U32 UR8, UR77, UR7, URZ ;  /* 0x000000074d0872a5 */ /* 0x000fe4000f8e00ff */
[----:B---3--:R-:W-:Y:S02]  /*4220*/  UISETP.NE.AND UP0, UPT, UR12, 0x1, UPT ;  /* 0x000000010c00788c */ /* 0x008fe4000bf05270 */
[----:B------:R-:W-:Y:S01]  /*4230*/  UISETP.NE.AND UP1, UPT, UR6, 0x1, UPT ;  /* 0x000000010600788c */ /* 0x000fe2000bf25270 */
[----:B------:R-:W-:Y:S02]  /*4240*/  UMOV UR10, UR11 ;  /* 0x0000000b000a7c82 */ /* 0x000fe40008000000 */
[----:B------:R-:W-:Y:S01]  /*4250*/  UMOV UR4, UR9 ;  /* 0x0000000900047c82 */ /* 0x000fe20008000000 */
[----:B------:R-:W-:Y:S02]  /*4260*/  USHF.R.U32.HI UR5, URZ, UR5, UR10 ;  /* 0x00000005ff057299 */ /* 0x000fe4000801160a */
[----:B----4-:R-:W-:-:S02]  /*4270*/  USHF.R.U32.HI UR4, URZ, UR13, UR4 ;  /* 0x0000000dff047299 */ /* 0x010fc40008011604 */
[----:B------:R-:W-:Y:S02]  /*4280*/  USEL UR5, UR14, UR5, !UP0 ;  /* 0x000000050e057287 */ /* 0x000fe4000c000000 */
[----:B------:R-:W-:-:S04]  /*4290*/  USEL UR4, UR77, UR4, !UP1 ;  /* 0x000000044d047287 */ /* 0x000fc8000c800000 */
[----:B------:R-:W-:-:S04]  /*42a0*/  UIADD3 UR4, UPT, UPT, UR5, -UR4, URZ ;  /* 0x8000000405047290 */ /* 0x000fc8000fffe0ff */
[----:B------:R-:W-:-:S12]  /*42b0*/  UIMAD UR77, UR4, UR6, UR77 ;  /* 0x00000006044d72a4 */ /* 0x000fd8000f8e024d */
.L_x_66:
[----:B------:R-:W2:Y:S01]  /*42c0*/  LDCU UR4, c[0x0][0x38c] ;  /* 0x00007180ff0477ac */ /* 0x000ea20008000800 */
[----:B------:R-:W-:Y:S02]  /*42d0*/  R2UR UR6, R15 ;  /* 0x000000000f0672ca */ /* 0x000fe400000e0000 */
[----:B------:R-:W-:Y:S02]  /*42e0*/  PLOP3.LUT P1, PT, PT, PT, PT, 0x80, 0x8 ;  /* 0x000000000008781c */ /* 0x000fe40003f2f070 */
[----:B------:R-:W-:Y:S02]  /*42f0*/  SHF.L.U32 R5, R10, 0x1f, RZ ;  /* 0x0000001f0a057819 */ /* 0x000fe400000006ff */
[----:B------:R-:W-:-:S07]  /*4300*/  R2UR UR5, R24 ;  /* 0x00000000180572ca */ /* 0x000fce00000e0000 */
[----:B------:R-:W-:Y:S02]  /*4310*/  ULEA UR7, UR6, UR38, 0x3 ;  /* 0x0000002606077291 */ /* 0x000fe4000f8e18ff */
[----:B------:R-:W-:Y:S02]  /*4320*/  ULEA UR32, UR6, UR33, 0x6 ;  /* 0x0000002106207291 */ /* 0x000fe4000f8e30ff */
[----:B--2---:R-:W-:Y:S02]  /*4330*/  UISETP.GE.AND UP0, UPT, UR4, 0x1, UPT ;  /* 0x000000010400788c */ /* 0x004fe4000bf06270 */
[----:B------:R-:W-:-:S04]  /*4340*/  IMAD.U32 R2, RZ, RZ, UR7 ;  /* 0x00000007ff027e24 */ /* 0x000fc8000f8e00ff */
[----:B------:R-:W-:-:S05]  /*4350*/  PLOP3.LUT P0, PT, PT, PT, UP0, 0x80, 0x8 ;  /* 0x000000000008781c */ /* 0x000fca0003f0f008 */
[----:B------:R-:W-:-:S08]  /*4360*/  @UP0 ULEA UR4, UR36, UR38, 0x3 ;  /* 0x0000002624040291 */ /* 0x000fd0000f8e18ff */
[----:B------:R-:W-:-:S04]  /*4370*/  @P0 SHF.L.U32 R4, R3, 0x1f, RZ ;  /* 0x0000001f03040819 */ /* 0x000fc800000006ff */
[----:B------:R2:W3:Y:S01]  /*4380*/  @P0 SYNCS.PHASECHK.TRANS64.TRYWAIT P1, [UR4], R4 ;  /* 0x00000004ff0005a7 */ /* 0x0004e20008021104 */
[----:B------:R-:W-:-:S04]  /*4390*/  ULEA.HI UR4, UR26, UR26, URZ, 0x1 ;  /* 0x0000001a1a047291 */ /* 0x000fc8000f8f08ff */
[----:B------:R-:W-:-:S04]  /*43a0*/  ULOP3.LUT UR4, UR4, 0x7ffffffe, URZ, 0xc0, !UPT ;  /* 0x7ffffffe04047892 */ /* 0x000fc8000f8ec0ff */
[----:B------:R-:W-:-:S04]  /*43b0*/  UIADD3 UR4, UPT, UPT, -UR4, UR26, URZ ;  /* 0x0000001a04047290 */ /* 0x000fc8000fffe1ff */
[----:B------:R-:W-:Y:S01]  /*43c0*/  ULEA UR57, UR4, UR5, 0x1 ;  /* 0x0000000504397291 */ /* 0x000fe2000f8e08ff */
[----:B------:R-:W4:Y:S02]  /*43d0*/  SYNCS.PHASECHK.TRANS64.TRYWAIT P0, [UR7+0xb0], R5 ;  /* 0x0000b005ff0075a7 */ /* 0x000f240008001107 */
[----:B--234-:R-:W-:Y:S09]  /*43e0*/  @!P0 BRA `(.L_x_67) ;  /* 0x0000007c00108947 */ /* 0x01cff20003800000 */
.L_x_173:
[----:B------:R-:W-:Y:S01]  /*43f0*/  IADD3 R9, PT, PT, R9, 0x1, RZ ;  /* 0x0000000109097810 */ /* 0x000fe20007ffe0ff */
[----:B------:R-:W-:Y:S06]  /*4400*/  BRA.U !UP0, `(.L_x_68) ;  /* 0x0000000908187547 */ /* 0x000fec000b800000 */
[----:B------:R-:W-:Y:S01]  /*4410*/  UIADD3 UR69, UPT, UPT, UR57, 0x40000000, URZ ;  /* 0x4000000039457890 */ /* 0x000fe2000fffe0ff */
[----:B------:R-:W-:Y:S01]  /*4420*/  R2UR UR21, R23 ;  /* 0x00000000171572ca */ /* 0x000fe200000e0000 */
[----:B------:R-:W-:Y:S01]  /*4430*/  ULOP3.LUT UR67, UR57, 0x80000000, URZ, 0x3c, !UPT ;  /* 0x8000000039437892 */ /* 0x000fe2000f8e3cff */
[----:B------:R-:W-:Y:S01]  /*4440*/  R2UR UR20, R22 ;  /* 0x00000000161472ca */ /* 0x000fe200000e0000 */
[----:B------:R-:W-:Y:S01]  /*4450*/  USHF.R.U32.HI UR4, URZ, 0x1a, UR57 ;  /* 0x0000001aff047899 */ /* 0x000fe20008011639 */
[----:B------:R-:W-:Y:S01]  /*4460*/  R2UR UR19, R21 ;  /* 0x00000000151372ca */ /* 0x000fe200000e0000 */
[----:B------:R-:W-:Y:S01]  /*4470*/  UIADD3 UR65, UPT, UPT, UR57, -0x40000000, URZ ;  /* 0xc000000039417890 */ /* 0x000fe2000fffe0ff */
[----:B------:R-:W-:Y:S01]  /*4480*/  R2UR UR18, R20 ;  /* 0x00000000141272ca */ /* 0x000fe200000e0000 */
[----:B------:R-:W-:Y:S01]  /*4490*/  UIADD3 UR71, UPT, UPT, UR57, 0x4, URZ ;  /* 0x0000000439477890 */ /* 0x000fe2000fffe0ff */
[----:B------:R-:W-:Y:S01]  /*44a0*/  R2UR UR17, R19 ;  /* 0x00000000131172ca */ /* 0x000fe200000e0000 */
[----:B------:R-:W-:Y:S01]  /*44b0*/  UIADD3 UR63, UPT, UPT, UR57, 0x40000004, URZ ;  /* 0x40000004393f7890 */ /* 0x000fe2000fffe0ff */
[----:B------:R-:W-:Y:S01]  /*44c0*/  R2UR UR16, R18 ;  /* 0x00000000121072ca */ /* 0x000fe200000e0000 */
[----:B------:R-:W-:Y:S01]  /*44d0*/  UIADD3 UR61, UPT, UPT, UR57, -0x7ffffffc, URZ ;  /* 0x80000004393d7890 */ /* 0x000fe2000fffe0ff */
[----:B------:R-:W-:Y:S01]  /*44e0*/  R2UR UR15, R17 ;  /* 0x00000000110f72ca */ /* 0x000fe200000e0000 */
[----:B------:R-:W-:Y:S01]  /*44f0*/  UIADD3 UR59, UPT, UPT, UR57, -0x3ffffffc, URZ ;  /* 0xc0000004393b7890 */ /* 0x000fe2000fffe0ff */
[----:B------:R-:W-:Y:S01]  /*4500*/  R2UR UR14, R16 ;  /* 0x00000000100e72ca */ /* 0x000fe200000e0000 */
[----:B------:R-:W-:Y:S01]  /*4510*/  USHF.R.U32.HI UR6, URZ, 0x1a, UR69 ;  /* 0x0000001aff067899 */ /* 0x000fe20008011645 */
[----:B------:R-:W-:Y:S01]  /*4520*/  R2UR UR35, R12 ;  /* 0x000000000c2372ca */ /* 0x000fe200000e0000 */
[----:B------:R-:W-:Y:S01]  /*4530*/  USHF.R.U32.HI UR5, URZ, 0x1a, UR67 ;  /* 0x0000001aff057899 */ /* 0x000fe20008011643 */
[----:B------:R-:W-:Y:S01]  /*4540*/  R2UR UR34, R11 ;  /* 0x000000000b2272ca */ /* 0x000fe200000e0000 */
[----:B------:R-:W-:-:S02]  /*4550*/  ULOP3.LUT UR7, UR4, 0x30, URZ, 0xc0, !UPT ;  /* 0x0000003004077892 */ /* 0x000fc4000f8ec0ff */
[----:B------:R-:W-:Y:S02]  /*4560*/  USHF.R.U32.HI UR4, URZ, 0x1a, UR65 ;  /* 0x0000001aff047899 */ /* 0x000fe40008011641 */
[----:B------:R-:W-:Y:S02]  /*4570*/  USHF.R.U32.HI UR8, URZ, 0x1a, UR71 ;  /* 0x0000001aff087899 */ /* 0x000fe40008011647 */
[----:B------:R-:W-:Y:S02]  /*4580*/  USHF.R.U32.HI UR10, URZ, 0x1a, UR63 ;  /* 0x0000001aff0a7899 */ /* 0x000fe4000801163f */
[----:B------:R-:W-:Y:S02]  /*4590*/  USHF.R.U32.HI UR12, URZ, 0x1a, UR61 ;  /* 0x0000001aff0c7899 */ /* 0x000fe4000801163d */
[----:B------:R-:W-:Y:S02]  /*45a0*/  USHF.R.U32.HI UR13, URZ, 0x1a, UR59 ;  /* 0x0000001aff0d7899 */ /* 0x000fe4000801163b */
[----:B-1----:R-:W-:-:S02]  /*45b0*/  ULOP3.LUT UR52, UR6, 0x30, URZ, 0xc0, !UPT ;  /* 0x0000003006347892 */ /* 0x002fc4000f8ec0ff */
        /* <DEDUP_REMOVED lines=14> */
[----:B------:R-:W-:Y:S02]  /*46a0*/  UPRMT UR55, UR54, 0x5410, UR21 ;  /* 0x0000541036377896 */ /* 0x000fe40008000015 */
[----:B------:R-:W-:Y:S02]  /*46b0*/  UPRMT UR53, UR52, 0x5410, UR20 ;  /* 0x0000541034357896 */ /* 0x000fe40008000014 */
[----:B------:R-:W-:Y:S01]  /*46c0*/  UPRMT UR51, UR50, 0x5410, UR19 ;  /* 0x0000541032337896 */ /* 0x000fe20008000013 */
[----:B------:R-:W-:Y:S01]  /*46d0*/  UMOV UR11, URZ ;  /* 0x000000ff000b7c82 */ /* 0x000fe20008000000 */
[----:B------:R-:W-:Y:S01]  /*46e0*/  UMOV UR9, UR36 ;  /* 0x0000002400097c82 */ /* 0x000fe20008000000 */
[----:B------:R-:W-:-:S02]  /*46f0*/  UPRMT UR49, UR7, 0x5410, UR18 ;  /* 0x0000541007317896 */ /* 0x000fc40008000012 */
[----:B------:R-:W-:Y:S02]  /*4700*/  UPRMT UR47, UR6, 0x5410, UR17 ;  /* 0x00005410062f7896 */ /* 0x000fe40008000011 */
[----:B------:R-:W-:Y:S02]  /*4710*/  UPRMT UR45, UR5, 0x5410, UR16 ;  /* 0x00005410052d7896 */ /* 0x000fe40008000010 */
[----:B------:R-:W-:Y:S02]  /*4720*/  UPRMT UR43, UR4, 0x5410, UR15 ;  /* 0x00005410042b7896 */ /* 0x000fe4000800000f */
[----:B------:R-:W-:Y:S01]  /*4730*/  UPRMT UR41, UR8, 0x5410, UR14 ;  /* 0x0000541008297896 */ /* 0x000fe2000800000e */
[----:B------:R-:W-:Y:S01]  /*4740*/  UMOV UR54, URZ ;  /* 0x000000ff00367c82 */ /* 0x000fe20008000000 */
[----:B------:R-:W-:Y:S01]  /*4750*/  UMOV UR52, URZ ;  /* 0x000000ff00347c82 */ /* 0x000fe20008000000 */
[----:B------:R-:W-:Y:S01]  /*4760*/  UMOV UR50, URZ ;  /* 0x000000ff00327c82 */ /* 0x000fe20008000000 */
[----:B------:R-:W-:Y:S01]  /*4770*/  UMOV UR48, URZ ;  /* 0x000000ff00307c82 */ /* 0x000fe20008000000 */
[----:B------:R-:W-:Y:S01]  /*4780*/  UMOV UR46, URZ ;  /* 0x000000ff002e7c82 */ /* 0x000fe20008000000 */
[----:B------:R-:W-:Y:S01]  /*4790*/  UMOV UR44, URZ ;  /* 0x000000ff002c7c82 */ /* 0x000fe20008000000 */
[----:B------:R-:W-:Y:S01]  /*47a0*/  UMOV UR42, URZ ;  /* 0x000000ff002a7c82 */ /* 0x000fe20008000000 */
[----:B------:R-:W-:-:S05]  /*47b0*/  UMOV UR40, URZ ;  /* 0x000000ff00287c82 */ /* 0x000fca0008000000 */
.L_x_71:
[----:B------:R-:W-:Y:S02]  /*47c0*/  UIADD3 UR35, UPT, UPT, UR35, 0x1, URZ ;  /* 0x0000000123237890 */ /* 0x000fe4000fffe0ff */
[----:B---3--:R-:W-:Y:S02]  /*47d0*/  ULEA UR7, UR9, UR38, 0x3 ;  /* 0x0000002609077291 */ /* 0x008fe4000f8e18ff */
[----:B------:R-:W-:Y:S01]  /*47e0*/  UISETP.NE.AND UP2, UPT, UR35, URZ, UPT ;  /* 0x000000ff2300728c */ /* 0x000fe2000bf45270 */
[----:B----4-:R-:W-:Y:S10]  /*47f0*/  @P1 BRA `(.L_x_69) ;  /* 0x00000000000c1947 */ /* 0x010ff40003800000 */
[----:B--2---:R-:W-:Y:S04]  /*4800*/  SHF.L.U32 R5, R3, 0x1f, RZ ;  /* 0x0000001f03057819 */ /* 0x004fe800000006ff */
[----:B------:R-:W1:Y:S02]  /*4810*/  SYNCS.PHASECHK.TRANS64.TRYWAIT P0, [UR7], R5 ;  /* 0x00000005ff0075a7 */ /* 0x000e640008001107 */
[----:B-1----:R-:W-:Y:S05]  /*4820*/  @!P0 BRA `(.L_x_70) ;  /* 0x00000078001c8947 */ /* 0x002fea0003800000 */
.L_x_69:
[----:B------:R-:W-:Y:S01]  /*4830*/  UISETP.NE.AND UP0, UPT, UR34, 0x1, UPT ;  /* 0x000000012200788c */ /* 0x000fe2000bf05270 */
[----:B------:R-:W-:Y:S01]  /*4840*/  PLOP3.LUT P1, PT, PT, PT, PT, 0x80, 0x8 ;  /* 0x000000000008781c */ /* 0x000fe20003f2f070 */
[----:B------:R-:W-:Y:S02]  /*4850*/  UIADD3 UR4, UPT, UPT, UR9, 0x1, URZ ;  /* 0x0000000109047890 */ /* 0x000fe4000fffe0ff */
[----:B------:R-:W-:Y:S02]  /*4860*/  ULEA UR10, UR9, UR75, 0x6 ;  /* 0x0000004b090a7291 */ /* 0x000fe4000f8e30ff */
[----:B------:R-:W-:Y:S01]  /*4870*/  UISETP.NE.AND UP1, UPT, UR4, 0x4, UPT ;  /* 0x000000040400788c */ /* 0x000fe2000bf25270 */
[----:B------:R-:W-:Y:S01]  /*4880*/  PLOP3.LUT P0, PT, PT, PT, UP0, 0x80, 0x8 ;  /* 0x000000000008781c */ /* 0x000fe20003f0f008 */
[----:B------:R-:W-:Y:S02]  /*4890*/  ULEA UR8, UR9, UR76, 0x6 ;  /* 0x0000004c09087291 */ /* 0x000fe4000f8e30ff */
[----:B------:R-:W-:Y:S02]  /*48a0*/  USEL UR5, URZ, 0x1, UP1 ;  /* 0x00000001ff057887 */ /* 0x000fe40008800000 */
[----:B------:R-:W-:Y:S02]  /*48b0*/  USEL UR36, UR4, URZ, UP1 ;  /* 0x000000ff04247287 */ /* 0x000fe40008800000 */
[----:B------:R-:W-:Y:S02]  /*48c0*/  UIADD3 UR14, UPT, UPT, UR10, 0x20, URZ ;  /* 0x000000200a0e7890 */ /* 0x000fe4000fffe0ff */
[----:B------:R-:W-:Y:S01]  /*48d0*/  @UP0 ULEA UR4, UR36, UR38, 0x3 ;  /* 0x0000002624040291 */ /* 0x000fe2000f8e18ff */
[----:B------:R-:W-:Y:S01]  /*48e0*/  LOP3.LUT R3, R3, UR5, RZ, 0x3c, !PT ;  /* 0x0000000503037c12 */ /* 0x000fe2000f8e3cff */
[----:B------:R-:W-:Y:S02]  /*48f0*/  UISETP.NE.U32.AND UP0, UPT, UR11, URZ, UPT ;  /* 0x000000ff0b00728c */ /* 0x000fe4000bf05070 */
[----:B------:R-:W-:Y:S01]  /*4900*/  UIADD3 UR18, UPT, UPT, UR8, 0x20, URZ ;  /* 0x0000002008127890 */ /* 0x000fe2000fffe0ff */
[----:B-12---:R-:W-:Y:S01]  /*4910*/  @P0 SHF.L.U32 R4, R3, 0x1f, RZ ;  /* 0x0000001f03040819 */ /* 0x006fe200000006ff */
[----:B------:R-:W-:Y:S02]  /*4920*/  ULEA UR6, UR9, UR74, 0xa ;  /* 0x0000004a09067291 */ /* 0x000fe4000f8e50ff */
[----:B------:R-:W-:Y:S01]  /*4930*/  UIADD3 UR37, UPT, UPT, UR7, 0x20, URZ ;  /* 0x0000002007257890 */ /* 0x000fe2000fffe0ff */
[----:B------:R3:W4:Y:S01]  /*4940*/  @P0 SYNCS.PHASECHK.TRANS64.TRYWAIT P1, [UR4], R4 ;  /* 0x00000004ff0005a7 */ /* 0x0007220008021104 */
[----:B------:R-:W-:Y:S02]  /*4950*/  ULEA UR4, UR9, UR73, 0xb ;  /* 0x0000004909047291 */ /* 0x000fe4000f8e58ff */
[----:B------:R-:W-:Y:S02]  /*4960*/  UIADD3 UR26, UPT, UPT, UR6, 0x2, URZ ;  /* 0x00000002061a7890 */ /* 0x000fe4000fffe0ff */
[----:B------:R-:W-:Y:S02]  /*4970*/  UIADD3 UR22, UPT, UPT, UR4, 0x2, URZ ;  /* 0x0000000204167890 */ /* 0x000fe4000fffe0ff */
[----:B------:R-:W-:Y:S02]  /*4980*/  UIADD3 UR28, UPT, UPT, UR6, 0x4, URZ ;  /* 0x00000004061c7890 */ /* 0x000fe4000fffe0ff */
[----:B------:R-:W-:Y:S02]  /*4990*/  UIADD3 UR16, UPT, UPT, UR4, 0x4, URZ ;  /* 0x0000000404107890 */ /* 0x000fe4000fffe0ff */
[----:B------:R-:W-:Y:S02]  /*49a0*/  UIADD3 UR12, UPT, UPT, UR6, 0x6, URZ ;  /* 0x00000006060c7890 */ /* 0x000fe4000fffe0ff */
[----:B------:R-:W-:Y:S02]  /*49b0*/  UIADD3 UR30, UPT, UPT, UR6, 0x200, URZ ;  /* 0x00000200061e7890 */ /* 0x000fe4000fffe0ff */
[----:B------:R-:W-:Y:S02]  /*49c0*/  UIADD3 UR24, UPT, UPT, UR6, 0x202, URZ ;  /* 0x0000020206187890 */ /* 0x000fe4000fffe0ff */
[----:B------:R-:W-:Y:S02]  /*49d0*/  UIADD3 UR20, UPT, UPT, UR4, 0x402, URZ ;  /* 0x0000040204147890 */ /* 0x000fe4000fffe0ff */
[----:B------:R-:W-:Y:S01]  /*49e0*/  UIADD3 UR34, UPT, UPT, UR34, -0x1, URZ ;  /* 0xffffffff22227890 */ /* 0x000fe2000fffe0ff */
[----:B------:R-:W-:Y:S01]  /*49f0*/  UMOV UR11, 0x4008 ;  /* 0x00004008000b7882 */ /* 0x000fe20000000000 */
[----:B------:R-:W-:Y:S01]  /*4a00*/  UMOV UR15, 0x4008 ;  /* 0x00004008000f7882 */ /* 0x000fe20000000000 */
[----:B------:R1:W-:Y:S01]  /*4a10*/  UTCCP.T.S.4x32dp128bit tmem[UR33+0x80], gdesc[UR10] ;  /* 0x0000800a210079e7 */ /* 0x0003e20009100000 */
[----:B------:R2:W-:Y:S01]  /*4a20*/  UTCCP.T.S.4x32dp128bit tmem[UR33+0x84], gdesc[UR14] ;  /* 0x0000840e210079e7 */ /* 0x0005e20009100000 */
[----:B------:R-:W-:Y:S01]  /*4a30*/  UMOV UR9, 0x4008 ;  /* 0x0000400800097882 */ /* 0x000fe20000000000 */
[----:B------:R-:W-:Y:S01]  /*4a40*/  UMOV UR19, 0x4008 ;  /* 0x0000400800137882 */ /* 0x000fe20000000000 */
[----:B------:R3:W-:Y:S01]  /*4a50*/  UTCCP.T.S.4x32dp128bit tmem[UR33+0x88], gdesc[UR8] ;  /* 0x00008808210079e7 */ /* 0x0007e20009100000 */
[----:B------:R3:W-:Y:S01]  /*4a60*/  UTCCP.T.S.4x32dp128bit tmem[UR33+0x8c], gdesc[UR18] ;  /* 0x00008c12210079e7 */ /* 0x0007e20009100000 */
[----:B------:R-:W-:Y:S01]  /*4a70*/  UMOV UR7, 0x40004040 ;  /* 0x4000404000077882 */ /* 0x000fe20000000000 */
[----:B------:R-:W-:Y:S01]  /*4a80*/  UMOV UR5, 0x40004040 ;  /* 0x4000404000057882 */ /* 0x000fe20000000000 */
[----:B------:R-:W-:Y:S01]  /*4a90*/  UMOV UR27, 0x40004040 ;  /* 0x40004040001b7882 */ /* 0x000fe20000000000 */
[----:B------:R3:W-:Y:S01]  /*4aa0*/  UTCQMMA gdesc[UR4], gdesc[UR6], tmem[UR32], tmem[UR54], idesc[UR55], tmem[UR56], UP0 ;  /* 0x0038360604007dea */ /* 0x0007e20008000320 */
[----:B------:R-:W-:Y:S01]  /*4ab0*/  UMOV UR23, 0x40004040 ;  /* 0x4000404000177882 */ /* 0x000fe20000000000 */
[----:B------:R-:W-:Y:S01]  /*4ac0*/  UMOV UR29, 0x40004040 ;  /* 0x40004040001d7882 */ /* 0x000fe20000000000 */
[----:B------:R-:W-:Y:S01]  /*4ad0*/  UTCQMMA gdesc[UR22], gdesc[UR26], tmem[UR32], tmem[UR52], idesc[UR53], tmem[UR68], UPT ;  /* 0x0044341a16007dea */ /* 0x000fe2000b800320 */
[----:B------:R-:W-:Y:S01]  /*4ae0*/  UMOV UR17, 0x40004040 ;  /* 0x4000404000117882 */ /* 0x000fe20000000000 */
[----:B------:R-:W-:Y:S01]  /*4af0*/  UMOV UR13, 0x40004040 ;  /* 0x40004040000d7882 */ /* 0x000fe20000000000 */
[----:B------:R-:W-:Y:S01]  /*4b00*/  UTCQMMA gdesc[UR16], gdesc[UR28], tmem[UR32], tmem[UR50], idesc[UR51], tmem[UR66], UPT ;  /* 0x0042321c10007dea */ /* 0x000fe2000b800320 */
[----:B------:R-:W-:Y:S01]  /*4b10*/  UMOV UR31, 0x40004040 ;  /* 0x40004040001f7882 */ /* 0x000fe20000000000 */
[----:B------:R-:W-:Y:S01]  /*4b20*/  UMOV UR25, 0x40004040 ;  /* 0x4000404000197882 */ /* 0x000fe20000000000 */
[----:B------:R-:W-:Y:S01]  /*4b30*/  UMOV UR21, 0x40004040 ;  /* 0x4000404000157882 */ /* 0x000fe20000000000 */
[----:B-1----:R-:W-:Y:S02]  /*4b40*/  UIADD3 UR10, UPT, UPT, UR4, 0x6, URZ ;  /* 0x00000006040a7890 */ /* 0x002fe4000fffe0ff */
[----:B--2---:R-:W-:Y:S02]  /*4b50*/  UIADD3 UR14, UPT, UPT, UR4, 0x404, URZ ;  /* 0x00000404040e7890 */ /* 0x004fe4000fffe0ff */
[----:B---3--:R-:W-:Y:S02]  /*4b60*/  UIADD3 UR8, UPT, UPT, UR4, 0x400, URZ ;  /* 0x0000040004087890 */ /* 0x008fe4000fffe0ff */
[----:B------:R-:W-:Y:S01]  /*4b70*/  UIADD3 UR18, UPT, UPT, UR6, 0x204, URZ ;  /* 0x0000020406127890 */ /* 0x000fe2000fffe0ff */
[----:B------:R-:W-:Y:S01]  /*4b80*/  UMOV UR11, 0x40004040 ;  /* 0x40004040000b7882 */ /* 0x000fe20000000000 */
[----:B------:R-:W-:Y:S01]  /*4b90*/  UMOV UR9, 0x40004040 ;  /* 0x4000404000097882 */ /* 0x000fe20000000000 */
[----:B------:R1:W-:Y:S01]  /*4ba0*/  UTCQMMA gdesc[UR10], gdesc[UR12], tmem[UR32], tmem[UR48], idesc[UR49], tmem[UR64], UPT ;  /* 0x0040300c0a007dea */ /* 0x0003e2000b800320 */
[----:B------:R-:W-:Y:S02]  /*4bb0*/  UIADD3 UR6, UPT, UPT, UR6, 0x206, URZ ;  /* 0x0000020606067890 */ /* 0x000fe4000fffe0ff */
[----:B------:R-:W-:Y:S01]  /*4bc0*/  UIADD3 UR4, UPT, UPT, UR4, 0x406, URZ ;  /* 0x0000040604047890 */ /* 0x000fe2000fffe0ff */
[----:B------:R2:W-:Y:S01]  /*4bd0*/  UTCQMMA gdesc[UR8], gdesc[UR30], tmem[UR32], tmem[UR46], idesc[UR47], tmem[UR70], UPT ;  /* 0x00462e1e08007dea */ /* 0x0005e2000b800320 */
[----:B------:R3:W-:Y:S01]  /*4be0*/  UTCQMMA gdesc[UR20], gdesc[UR24], tmem[UR32], tmem[UR44], idesc[UR45], tmem[UR62], UPT ;  /* 0x003e2c1814007dea */ /* 0x0007e2000b800320 */
[----:B------:R-:W-:Y:S01]  /*4bf0*/  UMOV UR19, 0x40004040 ;  /* 0x4000404000137882 */ /* 0x000fe20000000000 */
[----:B------:R-:W-:Y:S02]  /*4c00*/  UMOV UR15, 0x40004040 ;  /* 0x40004040000f7882 */ /* 0x000fe40000000000 */
[----:B------:R3:W-:Y:S03]  /*4c10*/  UTCQMMA gdesc[UR14], gdesc[UR18], tmem[UR32], tmem[UR42], idesc[UR43], tmem[UR60], UPT ;  /* 0x003c2a120e007dea */ /* 0x0007e6000b800320 */
[----:B------:R3:W-:Y:S01]  /*4c20*/  UTCQMMA gdesc[UR4], gdesc[UR6], tmem[UR32], tmem[UR40], idesc[UR41], tmem[UR58], UPT ;  /* 0x003a280604007dea */ /* 0x0007e2000b800320 */
[----:B------:R3:W-:Y:S01]  /*4c30*/  UTCBAR.MULTICAST [UR37], URZ, UR72 ;  /* 0x000000ff250073e9 */ /* 0x0007e20008000848 */
[----:B-1----:R-:W-:Y:S01]  /*4c40*/  UMOV UR11, 0x1 ;  /* 0x00000001000b7882 */ /* 0x002fe20000000000 */
[----:B--2---:R-:W-:Y:S01]  /*4c50*/  UMOV UR9, UR36 ;  /* 0x0000002400097c82 */ /* 0x004fe20008000000 */
[----:B------:R-:W-:Y:S05]  /*4c60*/  BRA.U UP2, `(.L_x_71) ;  /* 0xfffffff902d47547 */ /* 0x000fea000b83ffff */
.L_x_68:
[----:B---3--:R-:W-:Y:S02]  /*4c70*/  R2UR UR5, R2 ;  /* 0x00000000020572ca */ /* 0x008fe400000e0000 */
[----:B------:R-:W-:Y:S02]  /*4c80*/  R2UR UR4, R15 ;  /* 0x000000000f0472ca */ /* 0x000fe400000e0000 */
[----:B------:R-:W-:Y:S02]  /*4c90*/  R2UR UR6, R92 ;  /* 0x000000005c0672ca */ /* 0x000fe400000e0000 */
[----:B------:R-:W-:-:S04]  /*4ca0*/  ISETP.NE.AND P0, PT, R9, 0x2, PT ;  /* 0x000000020900780c */ /* 0x000fc80003f05270 */
[----:B------:R-:W-:Y:S02]  /*4cb0*/  SEL R2, RZ, 0x1, P0 ;  /* 0x00000001ff027807 */ /* 0x000fe40000000000 */
[----:B------:R-:W-:Y:S01]  /*4cc0*/  SEL R9, R9, RZ, P0 ;  /* 0x000000ff09097207 */ /* 0x000fe20000000000 */
[----:B------:R-:W-:Y:S01]  /*4cd0*/  UIADD3 UR5, UPT, UPT, UR5, 0xa0, URZ ;  /* 0x000000a005057890 */ /* 0x000fe2000fffe0ff */
[----:B------:R-:W-:Y:S01]  /*4ce0*/  LOP3.LUT R8, R8, R2, RZ, 0x3c, !PT ;  /* 0x0000000208087212 */ /* 0x000fe200078e3cff */
[----:B------:R-:W-:Y:S02]  /*4cf0*/  UIADD3 UR4, UPT, UPT, UR4, 0x1, URZ ;  /* 0x0000000104047890 */ /* 0x000fe4000fffe0ff */
[----:B------:R-:W-:Y:S02]  /*4d00*/  UIADD3 UR26, UPT, UPT, UR77, UR6, URZ ;  /* 0x000000064d1a7290 */ /* 0x000fe4000fffe0ff */
[----:B------:R-:W-:-:S03]  /*4d10*/  UISETP.NE.AND UP0, UPT, UR4, 0x2, UPT ;  /* 0x000000020400788c */ /* 0x000fc6000bf05270 */
[----:B------:R3:W-:Y:S01]  /*4d20*/  UTCBAR [UR5], URZ ;  /* 0x000000ff050073e9 */ /* 0x0007e200080000ff */
[----:B------:R-:W-:Y:S02]  /*4d30*/  USEL UR6, URZ, 0x1, UP0 ;  /* 0x00000001ff067887 */ /* 0x000fe40008000000 */
[----:B------:R-:W-:-:S04]  /*4d40*/  USEL UR4, UR4, URZ, UP0 ;  /* 0x000000ff04047287 */ /* 0x000fc80008000000 */
[----:B------:R-:W-:Y:S02]  /*4d50*/  LOP3.LUT R10, R10, UR6, RZ, 0x3c, !PT ;  /* 0x000000060a0a7c12 */ /* 0x000fe4000f8e3cff */
[----:B------:R-:W-:Y:S01]  /*4d60*/  IMAD.U32 R15, RZ, RZ, UR4 ;  /* 0x00000004ff0f7e24 */ /* 0x000fe2000f8e00ff */
[----:B------:R-:W-:Y:S06]  /*4d70*/  BRA.U UP3, `(.L_x_72) ;  /* 0xffffffed03b87547 */ /* 0x000fec000b83ffff */
[----:B------:R-:W1:Y:S01]  /*4d80*/  S2UR UR7, SR_CgaCtaId ;  /* 0x00000000000779c3 */ /* 0x000e620000008800 */
[----:B---3--:R-:W-:Y:S02]  /*4d90*/  R2UR UR5, R15 ;  /* 0x000000000f0572ca */ /* 0x008fe400000e0000 */
[----:B------:R-:W-:Y:S01]  /*4da0*/  ELECT P0, URZ, PT ;  /* 0x0000000000ff782f */ /* 0x000fe20003800000 */
[----:B------:R-:W-:Y:S01]  /*4db0*/  IMAD.MOV.U32 R0, RZ, RZ, 0x1 ;  /* 0x00000001ff007424 */ /* 0x000fe200078e00ff */
[----:B------:R-:W-:Y:S01]  /*4dc0*/  UIADD3 UR38, UPT, UPT, UR38, 0xb0, URZ ;  /* 0x000000b026267890 */ /* 0x000fe2000fffe0ff */
[----:B------:R-:W-:Y:S01]  /*4dd0*/  SHF.L.U32 R2, R10, 0x1f, RZ ;  /* 0x0000001f0a027819 */ /* 0x000fe200000006ff */
[----:B------:R-:W-:Y:S01]  /*4de0*/  UMOV UR4, 0x40 ;  /* 0x0000004000047882 */ /* 0x000fe20000000000 */
[----:B------:R-:W-:Y:S01]  /*4df0*/  UVIRTCOUNT.DEALLOC.SMPOOL 0x80 ;  /* 0x000000800000784c */ /* 0x000fe20000000000 */
[----:B-1----:R-:W-:-:S05]  /*4e00*/  ULEA UR7, UR7, UR4, 0x18 ;  /* 0x0000000407077291 */ /* 0x002fca000f8ec0ff */
[----:B------:R-:W-:-:S04]  /*4e10*/  ULEA UR4, UR5, UR38, 0x3 ;  /* 0x0000002605047291 */ /* 0x000fc8000f8e18ff */
[----:B------:R1:W-:Y:S05]  /*4e20*/  @P0 STS.U8 [UR7+0x1c], R0 ;  /* 0x00001c00ff000988 */ /* 0x0003ea0008000007 */
[----:B------:R-:W3:Y:S02]  /*4e30*/  SYNCS.PHASECHK.TRANS64.TRYWAIT P0, [UR4], R2 ;  /* 0x00000002ff0075a7 */ /* 0x000ee40008001104 */
[----:B-1-3--:R-:W-:Y:S05]  /*4e40*/  @!P0 BRA `(.L_x_73) ;  /* 0x0000007000ac8947 */ /* 0x00afea0003800000 */
.L_x_176:
[----:B------:R-:W-:-:S13]  /*4e50*/  R2UR UR4, R15 ;  /* 0x000000000f0472ca */ /* 0x000fda00000e0000 */
        /* <DEDUP_REMOVED lines=9> */
.L_x_178:
[----:B------:R-:W-:Y:S01]  /*4ef0*/  NOP ;  /* 0x0000000000007918 */ /* 0x000fe20000000000 */
[----:B-1----:R-:W1:Y:S01]  /*4f00*/  LDS R0, [UR7+0x14] ;  /* 0x00001407ff007984 */ /* 0x002e620008000800 */
[----:B------:R-:W-:Y:S01]  /*4f10*/  ULOP3.LUT UR4, UR33, 0xffff, URZ, 0xc0, !UPT ;  /* 0x0000ffff21047892 */ /* 0x000fe2000f8ec0ff */
[----:B------:R-:W-:Y:S01]  /*4f20*/  UMOV UR5, 0xffff ;  /* 0x0000ffff00057882 */ /* 0x000fe20000000000 */
[----:B------:R-:W-:Y:S02]  /*4f30*/  UMOV UR6, 0x1 ;  /* 0x0000000100067882 */ /* 0x000fe40000000000 */
[----:B------:R-:W-:-:S04]  /*4f40*/  USHF.R.U32.HI UR4, URZ, 0x5, UR4 ;  /* 0x00000005ff047899 */ /* 0x000fc80008011604 */
[----:B------:R-:W-:Y:S02]  /*4f50*/  USHF.L.U32 UR5, UR5, UR4, URZ ;  /* 0x0000000405057299 */ /* 0x000fe400080006ff */
[----:B------:R-:W-:-:S04]  /*4f60*/  USHF.L.U32 UR4, UR6, UR4, URZ ;  /* 0x0000000406047299 */ /* 0x000fc800080006ff */
[----:B-1----:R-:W-:-:S04]  /*4f70*/  LOP3.LUT R0, R0, UR5, RZ, 0xc0, !PT ;  /* 0x0000000500007c12 */ /* 0x002fc8000f8ec0ff */
[----:B------:R-:W-:-:S13]  /*4f80*/  ISETP.NE.AND P0, PT, R0, UR5, PT ;  /* 0x0000000500007c0c */ /* 0x000fda000bf05270 */
[----:B------:R-:W-:Y:S05]  /*4f90*/  @P0 BRA `(.L_x_75) ;  /* 0x0000000000580947 */ /* 0x000fea0003800000 */
[----:B------:R-:W1:Y:S02]  /*4fa0*/  LDS R0, [UR7+0x18] ;  /* 0x00001807ff007984 */ /* 0x000e640008000800 */
[----:B-1----:R-:W-:-:S04]  /*4fb0*/  LOP3.LUT R0, R0, UR4, RZ, 0xc0, !PT ;  /* 0x0000000400007c12 */ /* 0x002fc8000f8ec0ff */
[----:B------:R-:W-:-:S13]  /*4fc0*/  ISETP.NE.AND P0, PT, R0, UR4, PT ;  /* 0x0000000400007c0c */ /* 0x000fda000bf05270 */
[----:B------:R-:W-:Y:S05]  /*4fd0*/  @P0 BRA `(.L_x_76) ;  /* 0x00000000003c0947 */ /* 0x000fea0003800000 */
[----:B------:R-:W1:Y:S01]  /*4fe0*/  S2R R2, SR_LANEID ;  /* 0x0000000000027919 */ /* 0x000e620000000000 */
[----:B------:R-:W-:-:S06]  /*4ff0*/  ULOP3.LUT UR5, URZ, UR5, URZ, 0x33, !UPT ;  /* 0x00000005ff057292 */ /* 0x000fcc000f8e33ff */
[----:B------:R-:W-:-:S04]  /*5000*/  IMAD.U32 R0, RZ, RZ, UR5 ;  /* 0x00000005ff007e24 */ /* 0x000fc8000f8e00ff */
[----:B------:R3:W2:Y:S02]  /*5010*/  REDUX UR8, R0 ;  /* 0x00000000000873c4 */ /* 0x0006a40000000000 */
[----:B------:R1:W-:Y:S01]  /*5020*/  UTCATOMSWS.AND URZ, UR5 ;  /* 0x0000000500ff79e3 */ /* 0x0003e20008000000 */
[----:B---3--:R-:W-:Y:S01]  /*5030*/  LOP3.LUT R0, RZ, UR4, RZ, 0x33, !PT ;  /* 0x00000004ff007c12 */ /* 0x008fe2000f8e33ff */
[----:B------:R-:W-:Y:S02]  /*5040*/  VOTEU.ANY UR4, UPT, PT ;  /* 0x0000000000047886 */ /* 0x000fe400038e0100 */
[----:B------:R-:W-:Y:S02]  /*5050*/  UFLO.U32 UR4, UR4 ;  /* 0x00000004000472bd */ /* 0x000fe400080e0000 */
[----:B------:R-:W3:Y:S04]  /*5060*/  REDUX UR6, R0 ;  /* 0x00000000000673c4 */ /* 0x000ee80000000000 */
[----:B-1----:R-:W-:-:S02]  /*5070*/  ISETP.EQ.U32.AND P0, PT, R2, UR4, PT ;  /* 0x0000000402007c0c */ /* 0x002fc4000bf02070 */
[----:B--2---:R-:W-:-:S11]  /*5080*/  MOV R2, UR8 ;  /* 0x0000000800027c02 */ /* 0x004fd60008000f00 */
[----:B------:R1:W-:Y:S01]  /*5090*/  @P0 ATOMS.AND RZ, [UR7+0x14], R2 ;  /* 0x00001402ffff098c */ /* 0x0003e2000a800007 */
[----:B---3--:R-:W-:-:S05]  /*50a0*/  IMAD.U32 R0, RZ, RZ, UR6 ;  /* 0x00000006ff007e24 */ /* 0x008fca000f8e00ff */
[----:B------:R1:W-:Y:S01]  /*50b0*/  @P0 ATOMS.AND RZ, [UR7+0x18], R0 ;  /* 0x00001800ffff098c */ /* 0x0003e2000a800007 */
[----:B------:R-:W-:Y:S05]  /*50c0*/  BRA `(.L_x_77) ;  /* 0x0000000000147947 */ /* 0x000fea0003800000 */
.L_x_76:
[----:B------:R-:W-:Y:S02]  /*50d0*/  MOV R2, 0x50f0 ;  /* 0x000050f000027802 */ /* 0x000fe40000000f00 */
[----:B--2-45:R-:W-:Y:S05]  /*50e0*/  CALL.REL.NOINC `($__internal_0_$__cuda_sm10x_tcgen05_guardrail_trap_col_being_dealloced_not_returned_by_alloc) ;  /* 0x0000007400687944 */ /* 0x034fea0003c00000 */
[----:B------:R-:W-:Y:S05]  /*50f0*/  BRA `(.L_x_77) ;  /* 0x0000000000087947 */ /* 0x000fea0003800000 */
.L_x_75:
[----:B------:R-:W-:Y:S02]  /*5100*/  MOV R2, 0x5120 ;  /* 0x0000512000027802 */ /* 0x000fe40000000f00 */
[----:B--2-45:R-:W-:Y:S05]  /*5110*/  CALL.REL.NOINC `($__internal_2_$__cuda_sm10x_tcgen05_guardrail_trap_unallocated_columns_being_dealloced) ;  /* 0x0000007400747944 */ /* 0x034fea0003c00000 */
.L_x_77:
[----:B------:R-:W-:Y:S01]  /*5120*/  NOP ;  /* 0x0000000000007918 */ /* 0x000fe20000000000 */
[----:B------:R-:W-:Y:S05]  /*5130*/  EXIT ;  /* 0x000000000000794d */ /* 0x000fea0003800000 */
.L_x_59:
[----:B------:R-:W-:-:S09]  /*5140*/  UISETP.NE.OR UP0, UPT, UR21, 0x3, !UP3 ;  /* 0x000000031500788c */ /* 0x000fd2000df05670 */
[----:B------:R-:W-:Y:S05]  /*5150*/  BRA.U UP0, `(.L_x_78) ;  /* 0x00000015009c7547 */ /* 0x000fea000b800000 */
[----:B------:R-:W2:Y:S01]  /*5160*/  LDCU.64 UR4, c[0x0][0xc88] ;  /* 0x00019100ff0477ac */ /* 0x000ea20008000a00 */
[----:B------:R-:W3:Y:S01]  /*5170*/  LDC.64 R12, c[0x0][0x348] ;  /* 0x0000d200ff0c7b82 */ /* 0x000ee20000000a00 */
[----:B------:R-:W-:Y:S02]  /*5180*/  HFMA2 R9, -RZ, RZ, 0, 0 ;  /* 0x00000000ff097431 */ /* 0x000fe400000001ff */
[----:B------:R-:W-:Y:S01]  /*5190*/  IMAD.MOV.U32 R11, RZ, RZ, 0x1 ;  /* 0x00000001ff0b7424 */ /* 0x000fe200078e00ff */
[----:B------:R-:W4:Y:S01]  /*51a0*/  LDCU UR35, c[0x0][0x370] ;  /* 0x00006e00ff2377ac */ /* 0x000f220008000800 */
[----:B------:R-:W-:Y:S01]  /*51b0*/  IMAD.MOV.U32 R10, RZ, RZ, RZ ;  /* 0x000000ffff0a7224 */ /* 0x000fe200078e00ff */
[----:B------:R-:W-:Y:S01]  /*51c0*/  MOV R3, 0x1000 ;  /* 0x0000100000037802 */ /* 0x000fe20000000f00 */
[----:B------:R-:W4:Y:S01]  /*51d0*/  LDCU.128 UR40, c[0x0][0xf10] ;  /* 0x0001e200ff2877ac */ /* 0x000f220008000c00 */
[----:B------:R-:W1:Y:S01]  /*51e0*/  LDCU UR34, c[0x0][0x374] ;  /* 0x00006e80ff2277ac */ /* 0x000e620008000800 */
[----:B------:R-:W1:Y:S01]  /*51f0*/  LDCU.64 UR32, c[0x0][0xc90] ;  /* 0x00019200ff2077ac */ /* 0x000e620008000a00 */
[----:B--2---:R-:W-:Y:S01]  /*5200*/  UISETP.NE.U32.AND UP0, UPT, UR4, URZ, UPT ;  /* 0x000000ff0400728c */ /* 0x004fe2000bf05070 */
[----:B------:R-:W2:Y:S01]  /*5210*/  LDCU UR15, c[0x0][0xf0c] ;  /* 0x0001e180ff0f77ac */ /* 0x000ea20008000800 */
[----:B------:R-:W2:Y:S01]  /*5220*/  LDCU UR44, c[0x0][0xf20] ;  /* 0x0001e400ff2c77ac */ /* 0x000ea20008000800 */
[----:B------:R-:W2:Y:S01]  /*5230*/  LDCU UR4, c[0x0][0xf30] ;  /* 0x0001e600ff0477ac */ /* 0x000ea20008000800 */
[----:B----4-:R-:W-:-:S02]  /*5240*/  UIMAD.WIDE.U32 UR6, UR35, UR40, URZ ;  /* 0x00000028230672a5 */ /* 0x010fc4000f8e00ff */
[----:B-1----:R-:W-:Y:S02]  /*5250*/  UIMAD.WIDE.U32 UR8, UR34, UR43, URZ ;  /* 0x0000002b220872a5 */ /* 0x002fe4000f8e00ff */
[----:B------:R-:W-:Y:S02]  /*5260*/  UISETP.NE.AND.EX UP6, UPT, UR5, URZ, UPT, UP0 ;  /* 0x000000ff0500728c */ /* 0x000fe4000bfc5300 */
[----:B------:R-:W-:Y:S02]  /*5270*/  UISETP.NE.AND UP0, UPT, UR39, 0x1, UPT ;  /* 0x000000012700788c */ /* 0x000fe4000bf05270 */
[----:B------:R-:W-:Y:S02]  /*5280*/  UISETP.NE.U32.AND UP0, UPT, UR32, URZ, UPT ;  /* 0x000000ff2000728c */ /* 0x000fe4000bf05070 */
[----:B------:R-:W-:Y:S01]  /*5290*/  USEL UR38, URZ, 0x1, UP5 ;  /* 0x00000001ff267887 */ /* 0x000fe2000a800000 */
[----:B------:R-:W-:Y:S01]  /*52a0*/  UMOV UR21, 0x400 ;  /* 0x0000040000157882 */ /* 0x000fe20000000000 */
[----:B------:R-:W-:Y:S01]  /*52b0*/  UMOV UR6, UR7 ;  /* 0x0000000700067c82 */ /* 0x000fe20008000000 */
[----:B------:R-:W-:Y:S01]  /*52c0*/  UMOV UR5, UR9 ;  /* 0x0000000900057c82 */ /* 0x000fe20008000000 */
[----:B------:R-:W-:-:S02]  /*52d0*/  UISETP.GE.AND UP2, UPT, UR39, 0x1, UPT ;  /* 0x000000012700788c */ /* 0x000fc4000bf46270 */
[----:B------:R-:W-:Y:S01]  /*52e0*/  UISETP.NE.AND.EX UP5, UPT, UR33, URZ, UPT, UP0 ;  /* 0x000000ff2100728c */ /* 0x000fe2000bfa5300 */
[----:B------:R-:W-:Y:S01]  /*52f0*/  UMOV UR25, URZ ;  /* 0x000000ff00197c82 */ /* 0x000fe20008000000 */
[----:B------:R-:W-:Y:S01]  /*5300*/  UPLOP3.LUT UP3, UPT, UPT, UPT, UPT, 0x40, 0x4 ;  /* 0x000000000004789c */ /* 0x000fe20003f6e870 */
[----:B------:R-:W1:Y:S01]  /*5310*/  LDCU.64 UR22, c[0x0][0xf28] ;  /* 0x0001e500ff1677ac */ /* 0x000e620008000a00 */
[----:B------:R-:W-:Y:S02]  /*5320*/  ULEA UR21, UR60, UR21, 0x18 ;  /* 0x000000153c157291 */ /* 0x000fe4000f8ec0ff */
[----:B--2---:R-:W-:Y:S02]  /*5330*/  UISETP.NE.AND UP2, UPT, UR15, 0x1, UPT ;  /* 0x000000010f00788c */ /* 0x004fe4000bf45270 */
[----:B------:R-:W-:Y:S02]  /*5340*/  USHF.R.U32.HI UR37, URZ, UR41, UR6 ;  /* 0x00000029ff257299 */ /* 0x000fe40008011606 */
[----:B------:R-:W-:-:S02]  /*5350*/  USHF.R.U32.HI UR36, URZ, UR44, UR5 ;  /* 0x0000002cff247299 */ /* 0x000fc40008011605 */
[----:B------:R-:W-:Y:S02]  /*5360*/  UISETP.NE.AND UP0, UPT, UR42, 0x1, UPT ;  /* 0x000000012a00788c */ /* 0x000fe4000bf05270 */
[----:B---3--:R-:W-:-:S11]  /*5370*/  UISETP.NE.AND UP4, UPT, UR4, 0x1, UPT ;  /* 0x000000010400788c */ /* 0x008fd6000bf85270 */
.L_x_89:
[C---:B------:R-:W-:Y:S02]  /*5380*/  LEA R8, R10.reuse, UR21, 0x3 ;  /* 0x000000150a087c11 */ /* 0x040fe4000f8e18ff */
[----:B------:R-:W-:Y:S02]  /*5390*/  SHF.L.U32 R0, R9, 0x1f, RZ ;  /* 0x0000001f09007819 */ /* 0x000fe400000006ff */
[----:B------:R-:W-:Y:S02]  /*53a0*/  LEA R4, R10, UR21, 0x4 ;  /* 0x000000150a047c11 */ /* 0x000fe4000f8e20ff */
[----:B------:R-:W2:Y:S02]  /*53b0*/  SYNCS.PHASECHK.TRANS64.TRYWAIT P0, [R8+URZ+0x80], R0 ;  /* 0x00008000080075a7 */ /* 0x000ea400080011ff */
[----:B--2-4-:R-:W-:Y:S05]  /*53c0*/  @!P0 BRA `(.L_x_79) ;  /* 0x0000006c007c8947 */ /* 0x014fea0003800000 */
.L_x_179:
[----:B------:R-:W3:Y:S01]  /*53d0*/  LDS.128 R4, [R4+0xf0] ;  /* 0x0000f00004047984 */ /* 0x000ee20000000c00 */
[----:B------:R-:W-:Y:S01]  /*53e0*/  UISETP.GE.AND UP0, UPT, UR39, 0x1, UPT ;  /* 0x000000012700788c */ /* 0x000fe2000bf06270 */
[----:B------:R-:W-:Y:S01]  /*53f0*/  @!PT LDS RZ, [RZ] ;  /* 0x00000000fffff984 */ /* 0x000fe20000000800 */
[----:B------:R-:W-:Y:S01]  /*5400*/  @!PT LDS RZ, [RZ] ;  /* 0x00000000fffff984 */ /* 0x000fe20000000800 */
[----:B------:R-:W-:Y:S01]  /*5410*/  @!PT LDS RZ, [RZ] ;  /* 0x00000000fffff984 */ /* 0x000fe20000000800 */
[----:B------:R-:W-:Y:S01]  /*5420*/  @!PT LDS RZ, [RZ] ;  /* 0x00000000fffff984 */ /* 0x000fe20000000800 */
[----:B------:R4:W-:Y:S06]  /*5430*/  MEMBAR.ALL.CTA ;  /* 0x0000000000007992 */ /* 0x0009ec0000008000 */
[----:B----4-:R-:W4:Y:S01]  /*5440*/  FENCE.VIEW.ASYNC.S ;  /* 0x00000000000073c6 */ /* 0x010f220000000000 */
[----:B---3--:R-:W-:Y:S11]  /*5450*/  LOP3.LUT P0, RZ, R6, 0x1, RZ, 0xc0, !PT ;  /* 0x0000000106ff7812 */ /* 0x008ff6000780c0ff */
[----:B------:R-:W-:Y:S02]  /*5460*/  @!UPT UIADD3 URZ, UPT, UPT, URZ, URZ, URZ ;  /* 0x000000fffffff290 */ /* 0x000fe4000fffe0ff */
[----:B----4-:R-:W-:Y:S01]  /*5470*/  VOTEU.ANY UP2, P0 ;  /* 0x0000000000ff7886 */ /* 0x010fe20000040100 */
[----:B------:R-:W-:Y:S11]  /*5480*/  PLOP3.LUT P0, PT, PT, PT, UP2, 0x80, 0x8 ;  /* 0x000000000008781c */ /* 0x000ff60003f0f028 */
[----:B------:R-:W-:Y:S02]  /*5490*/  @!UPT UIADD3 URZ, UPT, UPT, URZ, URZ, URZ ;  /* 0x000000fffffff290 */ /* 0x000fe4000fffe0ff */
[----:B--2---:R-:W-:Y:S02]  /*54a0*/  @P0 SHF.R.U32.HI R0, RZ, 0x10, R5 ;  /* 0x00000010ff000819 */ /* 0x004fe40000011605 */
[----:B------:R-:W-:Y:S02]  /*54b0*/  @P0 MOV R2, R4 ;  /* 0x0000000400020202 */ /* 0x000fe40000000f00 */
[----:B------:R-:W-:Y:S01]  /*54c0*/  @P0 R2UR UR4, R0 ;  /* 0x00000000000402ca */ /* 0x000fe200000e0000 */
[----:B------:R-:W-:Y:S01]  /*54d0*/  VIADD R0, R8, 0x90 ;  /* 0x0000009008007836 */ /* 0x000fe20000000000 */
[----:B------:R-:W-:Y:S02]  /*54e0*/  @P0 LOP3.LUT R4, R5, 0xffff, RZ, 0xc0, !PT ;  /* 0x0000ffff05040812 */ /* 0x000fe400078ec0ff */
[----:B------:R-:W-:Y:S02]  /*54f0*/  @P0 R2UR UR6, R2 ;  /* 0x00000000020602ca */ /* 0x000fe400000e0000 */
[----:B------:R-:W-:Y:S02]  /*5500*/  PRMT R0, RZ, 0x654, R0 ;  /* 0x00000654ff007816 */ /* 0x000fe40000000000 */
[----:B------:R-:W-:Y:S02]  /*5510*/  @P0 R2UR UR5, R4 ;  /* 0x00000000040502ca */ /* 0x000fe400000e0000 */
[----:B------:R2:W-:Y:S03]  /*5520*/  SYNCS.ARRIVE.TRANS64.RED.A1T0 RZ, [R0+URZ], RZ ;  /* 0x000000ff00ff79a7 */ /* 0x0005e600081004ff */
[----:B------:R-:W-:Y:S04]  /*5530*/  @UP2 UMOV UR29, UR4 ;  /* 0x00000004001d2c82 */ /* 0x000fe80008000000 */
[----:B------:R-:W-:Y:S04]  /*5540*/  @UP2 UMOV UR14, UR6 ;  /* 0x00000006000e2c82 */ /* 0x000fe80008000000 */
[----:B------:R-:W-:Y:S01]  /*5550*/  @UP2 UMOV UR13, UR5 ;  /* 0x00000005000d2c82 */ /* 0x000fe20008000000 */
[----:B------:R-:W-:Y:S05]  /*5560*/  BRA.U !UP0, `(.L_x_80) ;  /* 0x0000000108c07547 */ /* 0x000fea000b800000 */
[----:B------:R-:W-:Y:S02]  /*5570*/  UIMAD.WIDE.U32 UR8, UR13, UR43, URZ ;  /* 0x0000002b0d0872a5 */ /* 0x000fe4000f8e00ff */
[----:B------:R-:W-:Y:S02]  /*5580*/  UP2UR UR12, UPR, URZ, 0x4 ;  /* 0x00000004ff0c7883 */ /* 0x000fe40008000000 */
[----:B------:R-:W-:Y:S02]  /*5590*/  UISETP.NE.AND UP2, UPT, UR42, 0x1, UPT ;  /* 0x000000012a00788c */ /* 0x000fe4000bf45270 */
[----:B------:R-:W-:Y:S02]  /*55a0*/  UIMAD.WIDE.U32 UR10, UR14, UR40, URZ ;  /* 0x000000280e0a72a5 */ /* 0x000fe4000f8e00ff */
[----:B------:R-:W-:Y:S02]  /*55b0*/  USEL UR4, UR34, UR36, !UP2 ;  /* 0x0000002422047287 */ /* 0x000fe4000d000000 */
[----:B------:R-:W-:Y:S02]  /*55c0*/  UISETP.NE.AND UP0, UPT, UR15, 0x1, UPT ;  /* 0x000000010f00788c */ /* 0x000fe4000bf05270 */
[----:B------:R-:W-:Y:S02]  /*55d0*/  UP2UR UR24, UPR, URZ, 0x2 ;  /* 0x00000002ff187883 */ /* 0x000fe40008000000 */
[----:B------:R-:W-:Y:S02]  /*55e0*/  UISETP.NE.AND UP1, UPT, UR39, 0x1, UPT ;  /* 0x000000012700788c */ /* 0x000fe4000bf25270 */
[----:B-1----:R-:W-:Y:S02]  /*55f0*/  UIMAD.WIDE.U32 UR16, UR4, UR22, URZ ;  /* 0x00000016041072a5 */ /* 0x002fe4000f8e00ff */
[----:B------:R-:W-:Y:S01]  /*5600*/  USEL UR7, UR35, UR37, !UP0 ;  /* 0x0000002523077287 */ /* 0x000fe2000c000000 */
[----:B------:R-:W-:Y:S02]  /*5610*/  UMOV UR5, UR9 ;  /* 0x0000000900057c82 */ /* 0x000fe40008000000 */
[----:B------:R-:W-:Y:S02]  /*5620*/  USHF.R.U32.HI UR6, URZ, UR44, UR5 ;  /* 0x0000002cff067299 */ /* 0x000fe40008011605 */
[----:B------:R-:W-:Y:S02]  /*5630*/  UIMAD.WIDE.U32 UR18, UR7, UR22, URZ ;  /* 0x00000016071272a5 */ /* 0x000fe4000f8e00ff */
[----:B------:R-:W-:Y:S02]  /*5640*/  USEL UR6, UR13, UR6, !UP2 ;  /* 0x000000060d067287 */ /* 0x000fe4000d000000 */
[----:B------:R-:W-:Y:S01]  /*5650*/  UISETP.NE.AND UP2, UPT, UR12, URZ, UPT ;  /* 0x000000ff0c00728c */ /* 0x000fe2000bf45270 */
[----:B------:R-:W-:Y:S01]  /*5660*/  UMOV UR5, UR11 ;  /* 0x0000000b00057c82 */ /* 0x000fe20008000000 */
[----:B------:R-:W-:Y:S02]  /*5670*/  UIMAD.WIDE.U32 UR10, UR6, UR22, URZ ;  /* 0x00000016060a72a5 */ /* 0x000fe4000f8e00ff */
[----:B------:R-:W-:Y:S03]  /*5680*/  USHF.R.U32.HI UR8, URZ, UR41, UR5 ;  /* 0x00000029ff087299 */ /* 0x000fe60008011605 */
[----:B------:R-:W-:Y:S02]  /*5690*/  UMOV UR5, UR17 ;  /* 0x0000001100057c82 */ /* 0x000fe40008000000 */
[----:B------:R-:W-:Y:S03]  /*56a0*/  @UP1 USHF.R.U32.HI UR4, URZ, UR23, UR5 ;  /* 0x00000017ff041299 */ /* 0x000fe60008011605 */
[----:B------:R-:W-:Y:S01]  /*56b0*/  UMOV UR5, UR19 ;  /* 0x0000001300057c82 */ /* 0x000fe20008000000 */
[----:B------:R-:W-:Y:S02]  /*56c0*/  UIMAD UR4, UR39, UR4, URZ ;  /* 0x00000004270472a4 */ /* 0x000fe4000f8e02ff */
[----:B------:R-:W-:Y:S02]  /*56d0*/  @UP1 USHF.R.U32.HI UR7, URZ, UR23, UR5 ;  /* 0x00000017ff071299 */ /* 0x000fe40008011605 */
[----:B------:R-:W-:Y:S02]  /*56e0*/  USEL UR5, UR14, UR8, !UP0 ;  /* 0x000000080e057287 */ /* 0x000fe4000c000000 */
[----:B------:R-:W-:Y:S02]  /*56f0*/  UIMAD UR8, UR39, UR7, URZ ;  /* 0x00000007270872a4 */ /* 0x000fe4000f8e02ff */
[----:B------:R-:W-:Y:S03]  /*5700*/  UISETP.GE.AND UP0, UPT, UR6, UR4, UPT ;  /* 0x000000040600728c */ /* 0x000fe6000bf06270 */
[----:B------:R-:W-:Y:S01]  /*5710*/  UMOV UR4, UR11 ;  /* 0x0000000b00047c82 */ /* 0x000fe20008000000 */
[----:B------:R-:W-:Y:S02]  /*5720*/  UISETP.GE.OR UP0, UPT, UR5, UR8, UP0 ;  /* 0x000000080500728c */ /* 0x000fe40008706670 */
[----:B------:R-:W-:Y:S02]  /*5730*/  USHF.R.U32.HI UR4, URZ, UR23, UR4 ;  /* 0x00000017ff047299 */ /* 0x000fe40008011604 */
[----:B------:R-:W-:Y:S02]  /*5740*/  UIMAD.WIDE.U32 UR8, UR5, UR22, URZ ;  /* 0x00000016050872a5 */ /* 0x000fe4000f8e00ff */
[----:B------:R-:W-:Y:S04]  /*5750*/  USEL UR10, UR6, UR4, !UP1 ;  /* 0x00000004060a7287 */ /* 0x000fe8000c800000 */
[----:B------:R-:W-:Y:S01]  /*5760*/  UIADD3 UR11, UPT, UPT, -UR10, URZ, URZ ;  /* 0x000000ff0a0b7290 */ /* 0x000fe2000fffe1ff */
[----:B------:R-:W-:Y:S02]  /*5770*/  @!UP0 UMOV UR4, UR9 ;  /* 0x0000000900048c82 */ /* 0x000fe40008000000 */
[----:B------:R-:W-:Y:S02]  /*5780*/  @!UP0 USHF.R.U32.HI UR4, URZ, UR23, UR4 ;  /* 0x00000017ff048299 */ /* 0x000fe40008011604 */
[----:B------:R-:W-:Y:S02]  /*5790*/  UIMAD UR8, UR39, UR11, UR6 ;  /* 0x0000000b270872a4 */ /* 0x000fe4000f8e0206 */
[----:B------:R-:W-:Y:S02]  /*57a0*/  @!UP0 USEL UR4, UR5, UR4, !UP1 ;  /* 0x0000000405048287 */ /* 0x000fe4000c800000 */
[----:B------:R-:W-:Y:S02]  /*57b0*/  UISETP.NE.AND UP1, UPT, UR24, URZ, UPT ;  /* 0x000000ff1800728c */ /* 0x000fe4000bf25270 */
[----:B------:R-:W-:Y:S02]  /*57c0*/  @!UP0 UIMAD UR7, UR7, UR8, UR4 ;  /* 0x00000008070782a4 */ /* 0x000fe4000f8e0204 */
[----:B------:R-:W-:Y:S02]  /*57d0*/  @!UP0 UIADD3 UR9, UPT, UPT, UR10, -UR4, URZ ;  /* 0x800000040a098290 */ /* 0x000fe4000fffe0ff */
[----:B------:R-:W-:Y:S02]  /*57e0*/  UIADD3 UR8, UPT, UPT, -UR6, URZ, URZ ;  /* 0x000000ff06087290 */ /* 0x000fe4000fffe1ff */
[----:B------:R-:W-:Y:S02]  /*57f0*/  UIADD3 UR4, UPT, UPT, -UR5, URZ, URZ ;  /* 0x000000ff05047290 */ /* 0x000fe4000fffe1ff */
[----:B------:R-:W-:Y:S03]  /*5800*/  @!UP0 UIMAD UR6, UR9, UR39, UR5 ;  /* 0x00000027090682a4 */ /* 0x000fe6000f8e0205 */
[----:B------:R-:W-:Y:S01]  /*5810*/  @!UP0 UMOV UR5, UR7 ;  /* 0x0000000700058c82 */ /* 0x000fe20008000000 */
[----:B------:R-:W-:Y:S02]  /*5820*/  UIMAD UR7, UR15, UR4, UR14 ;  /* 0x000000040f0772a4 */ /* 0x000fe4000f8e020e */
[----:B------:R-:W-:Y:S02]  /*5830*/  UIMAD UR4, UR42, UR8, UR13 ;  /* 0x000000082a0472a4 */ /* 0x000fe4000f8e020d */
[----:B------:R-:W-:Y:S02]  /*5840*/  UIMAD UR14, UR5, UR15, UR7 ;  /* 0x0000000f050e72a4 */ /* 0x000fe4000f8e0207 */
[----:B------:R-:W-:Y:S11]  /*5850*/  UIMAD UR13, UR6, UR42, UR4 ;  /* 0x0000002a060d72a4 */ /* 0x000ff6000f8e0204 */
[----:B------:R-:W-:Y:S01]  /*5860*/  @!UPT UIADD3 URZ, UPT, UPT, URZ, URZ, URZ ;  /* 0x000000fffffff290 */ /* 0x000fe2000fffe0ff */
.L_x_80:
[----:B------:R-:W3:Y:S01]  /*5870*/  @!UP4 LDCU.128 UR8, c[0x0][0xf10] ;  /* 0x0001e200ff08c7ac */ /* 0x000ee20008000c00 */
[----:B------:R-:W-:Y:S04]  /*5880*/  ISETP.NE.U32.AND P0, PT, RZ, UR32, PT ;  /* 0x00000020ff007c0c */ /* 0x000fe8000bf05070 */
[----:B------:R-:W-:Y:S01]  /*5890*/  ISETP.NE.AND.EX P0, PT, RZ, UR33, PT, P0 ;  /* 0x00000021ff007c0c */ /* 0x000fe2000bf05300 */
[----:B------:R-:W4:Y:S01]  /*58a0*/  @!UP4 LDCU UR5, c[0x0][0xf0c] ;  /* 0x0001e180ff05c7ac */ /* 0x000f220008000800 */
[----:B------:R-:W-:Y:S02]  /*58b0*/  USHF.L.U32 UR26, UR26, 0x6, URZ ;  /* 0x000000061a1a7899 */ /* 0x000fe400080006ff */
[----:B------:R-:W-:Y:S02]  /*58c0*/  USHF.L.U32 UR27, UR20, 0x7, URZ ;  /* 0x00000007141b7899 */ /* 0x000fe400080006ff */
[----:B---3--:R-:W-:Y:S07]  /*58d0*/  UIMAD.WIDE.U32 UR6, UR14, UR8, URZ ;  /* 0x000000080e0672a5 */ /* 0x008fee000f8e00ff */
[----:B------:R-:W-:Y:S01]  /*58e0*/  @!UP4 UMOV UR4, UR7 ;  /* 0x000000070004cc82 */ /* 0x000fe20008000000 */
[----:B----4-:R-:W-:Y:S02]  /*58f0*/  @!UP4 UISETP.NE.AND UP0, UPT, UR5, 0x1, UPT ;  /* 0x000000010500c88c */ /* 0x010fe4000bf05270 */
[----:B------:R-:W-:Y:S02]  /*5900*/  @!UP4 USHF.R.U32.HI UR4, URZ, UR9, UR4 ;  /* 0x00000009ff04c299 */ /* 0x000fe40008011604 */
[----:B------:R-:W-:Y:S02]  /*5910*/  UIMAD.WIDE.U32 UR6, UR13, UR11, URZ ;  /* 0x0000000b0d0672a5 */ /* 0x000fe4000f8e00ff */
[----:B------:R-:W-:Y:S02]  /*5920*/  @!UP4 USEL UR8, UR14, UR4, !UP0 ;  /* 0x000000040e08c287 */ /* 0x000fe4000c000000 */
[----:B------:R-:W-:Y:S03]  /*5930*/  @!UP4 UISETP.NE.AND UP0, UPT, UR10, 0x1, UPT ;  /* 0x000000010a00c88c */ /* 0x000fe6000bf05270 */
[----:B------:R-:W-:Y:S02]  /*5940*/  @!UP4 UMOV UR6, UR7 ;  /* 0x000000070006cc82 */ /* 0x000fe40008000000 */
[----:B------:R-:W3:Y:S02]  /*5950*/  @!UP4 LDCU UR4, c[0x0][0xf20] ;  /* 0x0001e400ff04c7ac */ /* 0x000ee40008000800 */
[----:B---3--:R-:W-:Y:S04]  /*5960*/  @!UP4 USHF.R.U32.HI UR6, URZ, UR4, UR6 ;  /* 0x00000004ff06c299 */ /* 0x008fe80008011606 */
[----:B------:R-:W-:Y:S04]  /*5970*/  @!UP4 USEL UR6, UR13, UR6, !UP0 ;  /* 0x000000060d06c287 */ /* 0x000fe8000c000000 */
[----:B------:R-:W-:Y:S02]  /*5980*/  @!UP4 UIADD3 UR4, UPT, UPT, -UR8, UR6, URZ ;  /* 0x000000060804c290 */ /* 0x000fe4000fffe1ff */
[----:B------:R-:W-:Y:S02]  /*5990*/  @!UP4 UIADD3 UR6, UPT, UPT, UR8, -UR6, URZ ;  /* 0x800000060806c290 */ /* 0x000fe4000fffe0ff */
[----:B------:R-:W-:Y:S02]  /*59a0*/  @!UP4 UIMAD UR14, UR4, UR5, UR14 ;  /* 0x00000005040ec2a4 */ /* 0x000fe4000f8e020e */
[----:B------:R-:W-:Y:S01]  /*59b0*/  @!UP4 UIMAD UR13, UR6, UR10, UR13 ;  /* 0x0000000a060dc2a4 */ /* 0x000fe2000f8e020d */
[----:B------:R-:W-:Y:S11]  /*59c0*/  BRA.U UP3, `(.L_x_81) ;  /* 0x0000000103107547 */ /* 0x000ff6000b800000 */
[----:B------:R-:W-:Y:S04]  /*59d0*/  MOV R2, UR38 ;  /* 0x0000002600027c02 */ /* 0x000fe80008000f00 */
[----:B------:R-:W-:Y:S04]  /*59e0*/  SHF.L.U32 R2, R2, 0x1f, RZ ;  /* 0x0000001f02027819 */ /* 0x000fe800000006ff */
[----:B------:R-:W3:Y:S02]  /*59f0*/  SYNCS.PHASECHK.TRANS64.TRYWAIT P1, [UR21+0x78], R2 ;  /* 0x00007802ff0075a7 */ /* 0x000ee40008021115 */
[----:B---3--:R-:W-:Y:S05]  /*5a00*/  @!P1 BRA `(.L_x_82) ;  /* 0x0000006800009947 */ /* 0x008fea0003800000 */
.L_x_81:
[----:B------:R-:W-:Y:S05]  /*5a10*/  BRA.U !UP5, `(.L_x_83) ;  /* 0x000000010d387547 */ /* 0x000fea000b800000 */
[----:B------:R-:W-:Y:S01]  /*5a20*/  UPLOP3.LUT UP1, UPT, UPT, UPT, UP6, 0x80, 0x8 ;  /* 0x000000000008789c */ /* 0x000fe20003f2f060 */
[----:B--2---:R-:W-:Y:S01]  /*5a30*/  HFMA2 R0, -RZ, RZ, 0, 5.9604644775390625e-08 ;  /* 0x00000001ff007431 */ /* 0x004fe200000001ff */
[----:B------:R-:W2:Y:S01]  /*5a40*/  LDCU.64 UR8, c[0x0][0x358] ;  /* 0x00006b00ff0877ac */ /* 0x000ea20008000a00 */
[----:B------:R-:W-:Y:S03]  /*5a50*/  IMAD.MOV.U32 R85, RZ, RZ, 0x1 ;  /* 0x00000001ff557424 */ /* 0x000fe600078e00ff */
[----:B------:R-:W-:Y:S05]  /*5a60*/  PLOP3.LUT P1, PT, PT, PT, UP1, 0x80, 0x8 ;  /* 0x000000000008781c */ /* 0x000fea0003f2f018 */
[----:B------:R-:W3:Y:S01]  /*5a70*/  @UP1 LDCU.64 UR4, c[0x0][0xc88] ;  /* 0x00019100ff0417ac */ /* 0x000ee20008000a00 */
[----:B------:R-:W-:Y:S07]  /*5a80*/  @UP1 UIMAD UR6, UR52, UR32, URZ ;  /* 0x00000020340612a4 */ /* 0x000fee000f8e02ff */
[----:B------:R-:W-:Y:S01]  /*5a90*/  @!P1 PRMT R85, R0, 0x7610, R85 ;  /* 0x0000761000559816 */ /* 0x000fe20000000055 */
[----:B---3--:R-:W-:Y:S06]  /*5aa0*/  @UP1 UIMAD.WIDE UR4, UR6, 0x4, UR4 ;  /* 0x00000004060418a5 */ /* 0x008fec000f8e0204 */
[----:B------:R-:W-:Y:S01]  /*5ab0*/  IMAD.U32 R4, RZ, RZ, UR4 ;  /* 0x00000004ff047e24 */ /* 0x000fe2000f8e00ff */
[----:B------:R-:W-:Y:S04]  /*5ac0*/  MOV R5, UR5 ;  /* 0x0000000500057c02 */ /* 0x000fe80008000f00 */
[----:B------:R-:W3:Y:S01]  /*5ad0*/  @!UP1 LDCU UR4, c[0x0][0xc80] ;  /* 0x00019000ff0497ac */ /* 0x000ee20008000800 */
[----:B--2--5:R4:W5:Y:S02]  /*5ae0*/  @P1 LDG.E R45, desc[UR8][R4.64] ;  /* 0x00000008042d1981 */ /* 0x024964000c1e1900 */
[----:B---34-:R-:W-:Y:S07]  /*5af0*/  @!P1 IMAD.U32 R45, RZ, RZ, UR4 ;  /* 0x00000004ff2d9e24 */ /* 0x018fee000f8e00ff */
.L_x_83:
[----:B-----5:R-:W-:Y:S01]  /*5b00*/  @!P0 FSETP.EQ.AND P2, PT, R45, RZ, PT ;  /* 0x000000ff2d00820b */ /* 0x020fe20003f42000 */
[----:B------:R-:W-:Y:S01]  /*5b10*/  @!UPT UIADD3 URZ, UPT, UPT, URZ, URZ, URZ ;  /* 0x000000fffffff290 */ /* 0x000fe2000fffe0ff */
[----:B------:R-:W-:Y:S11]  /*5b20*/  @!P0 BRA `(.L_x_84) ;  /* 0x0000000000148947 */ /* 0x000ff60003800000 */
[----:B------:R-:W-:Y:S02]  /*5b30*/  LOP3.LUT P0, RZ, R85, 0xff, RZ, 0xc0, !PT ;  /* 0x000000ff55ff7812 */ /* 0x000fe4000780c0ff */
[----:B------:R-:W-:Y:S04]  /*5b40*/  PLOP3.LUT P2, PT, PT, PT, UP1, 0x80, 0x8 ;  /* 0x000000000008781c */ /* 0x000fe80003f4f018 */
[----:B------:R-:W-:Y:S07]  /*5b50*/  PLOP3.LUT P2, PT, P2, PT, PT, 0x8, 0x80 ;  /* 0x000000000080781c */ /* 0x000fee000174e170 */
[----:B------:R-:W-:Y:S11]  /*5b60*/  @P0 FSETP.EQ.AND P2, PT, R45, RZ, PT ;  /* 0x000000ff2d00020b */ /* 0x000ff60003f42000 */
[----:B------:R-:W-:Y:S02]  /*5b70*/  @!UPT UIADD3 URZ, UPT, UPT, URZ, URZ, URZ ;  /* 0x000000fffffff290 */ /* 0x000fe4000fffe0ff */
.L_x_84:
[----:B------:R-:W-:Y:S01]  /*5b80*/  ULEA UR4, UR25, UR21, 0x3 ;  /* 0x0000001519047291 */ /* 0x000fe2000f8e18ff */
[----:B--2---:R-:W-:Y:S02]  /*5b90*/  SHF.L.U32 R2, R11, 0x1f, RZ ;  /* 0x0000001f0b027819 */ /* 0x004fe400000006ff */
[----:B------:R-:W-:Y:S04]  /*5ba0*/  ELECT P1, URZ, PT ;  /* 0x0000000000ff782f */ /* 0x000fe80003820000 */
[----:B------:R-:W-:Y:S02]  /*5bb0*/  PLOP3.LUT P1, PT, P2, P1, PT, 0xf2, 0x2f ;  /* 0x00000000002f781c */ /* 0x000fe40001723e72 */
[----:B------:R-:W2:Y:S02]  /*5bc0*/  SYNCS.PHASECHK.TRANS64.TRYWAIT P0, [UR4+0x58], R2 ;  /* 0x00005802ff0075a7 */ /* 0x000ea40008001104 */
[----:B--2---:R-:W-:Y:S09]  /*5bd0*/  @!P0 BRA `(.L_x_85) ;  /* 0x0000006400a48947 */ /* 0x004ff20003800000 */
.L_x_182:
[----:B------:R-:W-:Y:S01]  /*5be0*/  VOTEU.ALL UP0, P1 ;  /* 0x0000000000ff7886 */ /* 0x000fe20000800000 */
[----:B--2---:R-:W-:Y:S01]  /*5bf0*/  @!P1 IADD3 R2, P0, PT, R12, 0x980, RZ ;  /* 0x000009800c029810 */ /* 0x004fe20007f1e0ff */
[----:B------:R-:W-:Y:S01]  /*5c00*/  UMOV UR30, 0x0 ;  /* 0x00000000001e7882 */ /* 0x000fe20000000000 */
[----:B------:R-:W-:Y:S01]  /*5c10*/  UMOV UR31, 0x10000000 ;  /* 0x10000000001f7882 */ /* 0x000fe20000000000 */
[----:B------:R-:W-:Y:S01]  /*5c20*/  UMOV UR28, UR52 ;  /* 0x00000034001c7c82 */ /* 0x000fe20008000000 */
[----:B------:R-:W-:Y:S01]  /*5c30*/  @!UP0 ULEA UR5, UR25, UR21, 0xc ;  /* 0x0000001519058291 */ /* 0x000fe2000f8e60ff */
[----:B------:R-:W-:Y:S01]  /*5c40*/  @!P1 IMAD.X R0, RZ, RZ, R13, P0 ;  /* 0x000000ffff009224 */ /* 0x000fe200000e060d */
[----:B------:R-:W-:Y:S01]  /*5c50*/  @!UP0 UIADD3 UR10, UPT, UPT, UR26, 0x20, URZ ;  /* 0x000000201a0a8890 */ /* 0x000fe2000fffe0ff */
[----:B------:R-:W-:Y:S01]  /*5c60*/  @!P1 R2UR UR7, R2 ;  /* 0x00000000020792ca */ /* 0x000fe200000e0000 */
[----:B------:R-:W-:Y:S02]  /*5c70*/  @!UP0 UIADD3 UR24, UPT, UPT, UR5, 0x200, URZ ;  /* 0x0000020005188890 */ /* 0x000fe4000fffe0ff */
[----:B------:R-:W-:Y:S02]  /*5c80*/  @!UP0 UIADD3 UR8, UPT, UPT, UR5, 0xa00, URZ ;  /* 0x00000a0005088890 */ /* 0x000fe4000fffe0ff */
[----:B------:R-:W-:Y:S02]  /*5c90*/  UIADD3 UR5, UPT, UPT, UR25, 0x1, URZ ;  /* 0x0000000119057890 */ /* 0x000fe4000fffe0ff */
[----:B------:R-:W-:Y:S02]  /*5ca0*/  UIADD3 UR25, UPT, UPT, UR4, 0x40, URZ ;  /* 0x0000004004197890 */ /* 0x000fe4000fffe0ff */
[----:B------:R-:W-:Y:S01]  /*5cb0*/  UISETP.NE.AND UP0, UPT, UR5, 0x3, UPT ;  /* 0x000000030500788c */ /* 0x000fe2000bf05270 */
[----:B------:R-:W-:Y:S01]  /*5cc0*/  UMOV UR11, UR27 ;  /* 0x0000001b000b7c82 */ /* 0x000fe20008000000 */
[----:B------:R-:W-:Y:S02]  /*5cd0*/  UMOV UR12, UR52 ;  /* 0x00000034000c7c82 */ /* 0x000fe40008000000 */
[----:B------:R-:W-:Y:S01]  /*5ce0*/  USEL UR6, UR5, URZ, UP0 ;  /* 0x000000ff05067287 */ /* 0x000fe20008000000 */
[----:B------:R-:W-:Y:S01]  /*5cf0*/  @!P1 R2UR UR5, R0 ;  /* 0x00000000000592ca */ /* 0x000fe200000e0000 */
[----:B------:R-:W-:Y:S01]  /*5d00*/  IMAD.U32 R4, RZ, RZ, UR7 ;  /* 0x00000007ff047e24 */ /* 0x000fe2000f8e00ff */
[----:B------:R-:W-:Y:S01]  /*5d10*/  USEL UR18, URZ, 0x1, UP0 ;  /* 0x00000001ff127887 */ /* 0x000fe20008000000 */
[----:B------:R-:W-:Y:S01]  /*5d20*/  @!P1 IMAD.MOV.U32 R0, RZ, RZ, 0x1000 ;  /* 0x00001000ff009424 */ /* 0x000fe200078e00ff */
[----:B------:R-:W-:Y:S01]  /*5d30*/  VOTEU.ALL UP0, P1 ;  /* 0x0000000000ff7886 */ /* 0x000fe20000800000 */
[----:B------:R-:W-:Y:S01]  /*5d40*/  UMOV UR9, UR25 ;  /* 0x0000001900097c82 */ /* 0x000fe20008000000 */
[----:B------:R-:W-:Y:S01]  /*5d50*/  @!P1 R2UR UR16, R4 ;  /* 0x00000000041092ca */ /* 0x000fe200000e0000 */
[----:B------:R-:W-:Y:S01]  /*5d60*/  UPRMT UR7, UR60, 0x654, UR25 ;  /* 0x000006543c077896 */ /* 0x000fe20008000019 */
[----:B------:R-:W-:Y:S04]  /*5d70*/  LOP3.LUT R11, R11, UR18, RZ, 0x3c, !PT ;  /* 0x000000120b0b7c12 */ /* 0x000fe8000f8e3cff */
[----:B------:R-:W-:Y:S01]  /*5d80*/  SHF.L.U32 R2, R11, 0x1f, RZ ;  /* 0x0000001f0b027819 */ /* 0x000fe200000006ff */
[----:B------:R-:W-:Y:S01]  /*5d90*/  IMAD.U32 R5, RZ, RZ, UR5 ;  /* 0x00000005ff057e24 */ /* 0x000fe2000f8e00ff */
[----:B------:R-:W-:Y:S04]  /*5da0*/  ULEA UR5, UR6, UR21, 0x3 ;  /* 0x0000001506057291 */ /* 0x000fe8000f8e18ff */
[----:B------:R-:W-:Y:S11]  /*5db0*/  @!P1 R2UR UR17, R5 ;  /* 0x00000000051192ca */ /* 0x000ff600000e0000 */
[----:B------:R-:W-:Y:S02]  /*5dc0*/  @!UPT UIADD3 URZ, UPT, UPT, URZ, URZ, URZ ;  /* 0x000000fffffff290 */ /* 0x000fe4000fffe0ff */
[----:B------:R2:W-:Y:S01]  /*5dd0*/  @!UP0 UTMALDG.3D [UR24], [UR16], desc[UR30] ;  /* 0x00001e18100085b4 */ /* 0x0005e20008011000 */
[----:B------:R-:W-:Y:S05]  /*5de0*/  VOTEU.ALL UP0, P1 ;  /* 0x0000000000ff7886 */ /* 0x000fea0000800000 */
[----:B------:R2:W-:Y:S01]  /*5df0*/  @!UP0 UTMALDG.3D [UR8], [UR16], desc[UR30] ;  /* 0x00001e08100085b4 */ /* 0x0005e20008011000 */
[----:B------:R2:W-:Y:S01]  /*5e00*/  @!P1 SYNCS.ARRIVE.TRANS64.RED.A0TR RZ, [UR4+0x40], R0 ;  /* 0x00004000ffff99a7 */ /* 0x0005e20008300404 */
[----:B------:R-:W-:Y:S01]  /*5e10*/  SYNCS.ARRIVE.TRANS64.RED.A1T0 RZ, [UR7], RZ ;  /* 0x000000ffffff79a7 */ /* 0x000fe20008100407 */
[----:B------:R-:W3:Y:S02]  /*5e20*/  SYNCS.PHASECHK.TRANS64.TRYWAIT P0, [UR5+0x58], R2 ;  /* 0x00005802ff0075a7 */ /* 0x000ee40008001105 */
[----:B--23--:R-:W-:Y:S05]  /*5e30*/  @!P0 BRA `(.L_x_86) ;  /* 0x0000006400248947 */ /* 0x00cfea0003800000 */
.L_x_184:
[----:B------:R-:W-:Y:S01]  /*5e40*/  VOTEU.ALL UP0, P1 ;  /* 0x0000000000ff7886 */ /* 0x000fe20000800000 */
[----:B--2---:R-:W-:Y:S01]  /*5e50*/  @!P1 IADD3 R2, P0, PT, R12, 0x980, RZ ;  /* 0x000009800c029810 */ /* 0x004fe20007f1e0ff */
[----:B------:R-:W-:Y:S01]  /*5e60*/  UIADD3 UR17, UPT, UPT, UR5, 0x40, URZ ;  /* 0x0000004005117890 */ /* 0x000fe2000fffe0ff */
[----:B------:R-:W-:Y:S02]  /*5e70*/  UMOV UR30, 0x0 ;  /* 0x00000000001e7882 */ /* 0x000fe40000000000 */
[----:B------:R-:W-:Y:S01]  /*5e80*/  @!UP0 ULEA UR4, UR6, UR21, 0xc ;  /* 0x0000001506048291 */ /* 0x000fe2000f8e60ff */
[----:B------:R-:W-:Y:S01]  /*5e90*/  @!P1 IMAD.X R0, RZ, RZ, R13, P0 ;  /* 0x000000ffff009224 */ /* 0x000fe200000e060d */
[----:B------:R-:W-:Y:S01]  /*5ea0*/  @!UP0 UIADD3 UR19, UPT, UPT, UR27, 0x40, URZ ;  /* 0x000000401b138890 */ /* 0x000fe2000fffe0ff */
[----:B------:R-:W-:Y:S01]  /*5eb0*/  @!P1 R2UR UR7, R2 ;  /* 0x00000000020792ca */ /* 0x000fe200000e0000 */
[----:B------:R-:W-:Y:S02]  /*5ec0*/  @!UP0 UIADD3 UR16, UPT, UPT, UR4, 0x200, URZ ;  /* 0x0000020004108890 */ /* 0x000fe4000fffe0ff */
[----:B------:R-:W-:Y:S02]  /*5ed0*/  @!UP0 UIADD3 UR8, UPT, UPT, UR4, 0xa00, URZ ;  /* 0x00000a0004088890 */ /* 0x000fe4000fffe0ff */
[----:B------:R-:W-:Y:S02]  /*5ee0*/  UIADD3 UR4, UPT, UPT, UR6, 0x1, URZ ;  /* 0x0000000106047890 */ /* 0x000fe4000fffe0ff */
[----:B------:R-:W-:Y:S02]  /*5ef0*/  @!UP0 UIADD3 UR10, UPT, UPT, UR26, 0x20, URZ ;  /* 0x000000201a0a8890 */ /* 0x000fe4000fffe0ff */
[----:B------:R-:W-:Y:S01]  /*5f00*/  UISETP.NE.AND UP0, UPT, UR4, 0x3, UPT ;  /* 0x000000030400788c */ /* 0x000fe2000bf05270 */
[----:B------:R-:W-:Y:S01]  /*5f10*/  UMOV UR31, 0x10000000 ;  /* 0x10000000001f7882 */ /* 0x000fe20000000000 */
        /* <DEDUP_REMOVED lines=9> */
[----:B------:R-:W-:Y:S01]  /*5fb0*/  UMOV UR12, UR52 ;  /* 0x00000034000c7c82 */ /* 0x000fe20008000000 */
[----:B------:R-:W-:Y:S01]  /*5fc0*/  UMOV UR9, UR17 ;  /* 0x0000001100097c82 */ /* 0x000fe20008000000 */
[----:B------:R-:W-:Y:S01]  /*5fd0*/  UMOV UR11, UR19 ;  /* 0x00000013000b7c82 */ /* 0x000fe20008000000 */
[----:B------:R-:W-:Y:S01]  /*5fe0*/  UPRMT UR7, UR60, 0x654, UR17 ;  /* 0x000006543c077896 */ /* 0x000fe20008000011 */
[----:B------:R-:W-:Y:S02]  /*5ff0*/  LOP3.LUT R11, R11, UR28, RZ, 0x3c, !PT ;  /* 0x0000001c0b0b7c12 */ /* 0x000fe4000f8e3cff */
[----:B------:R-:W-:Y:S01]  /*6000*/  IMAD.U32 R5, RZ, RZ, UR4 ;  /* 0x00000004ff057e24 */ /* 0x000fe2000f8e00ff */
[----:B------:R-:W-:Y:S01]  /*6010*/  ULEA UR4, UR6, UR21, 0x3 ;  /* 0x0000001506047291 */ /* 0x000fe2000f8e18ff */
[----:B------:R-:W-:Y:S03]  /*6020*/  SHF.L.U32 R2, R11, 0x1f, RZ ;  /* 0x0000001f0b027819 */ /* 0x000fe600000006ff */
        /* <DEDUP_REMOVED lines=9> */
.L_x_186:
[----:B------:R-:W-:Y:S01]  /*60c0*/  VOTEU.ALL UP0, P1 ;  /* 0x0000000000ff7886 */ /* 0x000fe20000800000 */
[----:B--2---:R-:W-:Y:S01]  /*60d0*/  @!P1 IADD3 R2, P0, PT, R12, 0x980, RZ ;  /* 0x000009800c029810 */ /* 0x004fe20007f1e0ff */
[----:B------:R-:W-:Y:S01]  /*60e0*/  UIADD3 UR18, UPT, UPT, UR26, 0x10, URZ ;  /* 0x000000101a127890 */ /* 0x000fe2000fffe0ff */
[----:B------:R-:W-:Y:S01]  /*60f0*/  VIADD R10, R10, 0x1 ;  /* 0x000000010a0a7836 */ /* 0x000fe20000000000 */
[----:B------:R-:W-:Y:S01]  /*6100*/  UIADD3 UR17, UPT, UPT, UR4, 0x40, URZ ;  /* 0x0000004004117890 */ /* 0x000fe2000fffe0ff */
[----:B------:R-:W-:Y:S01]  /*6110*/  @!P1 R2UR UR7, R2 ;  /* 0x00000000020792ca */ /* 0x000fe200000e0000 */
[----:B------:R-:W-:Y:S01]  /*6120*/  @!UP0 ULEA UR5, UR6, UR21, 0xc ;  /* 0x0000001506058291 */ /* 0x000fe2000f8e60ff */
[----:B------:R-:W-:Y:S01]  /*6130*/  @!P1 IMAD.X R0, RZ, RZ, R13, P0 ;  /* 0x000000ffff009224 */ /* 0x000fe200000e060d */
[----:B------:R-:W-:Y:S01]  /*6140*/  @!UP0 UIADD3 UR10, UPT, UPT, UR26, 0x30, URZ ;  /* 0x000000301a0a8890 */ /* 0x000fe2000fffe0ff */
[----:B------:R-:W-:Y:S01]  /*6150*/  @!P1 IMAD.MOV.U32 R2, RZ, RZ, 0x1000 ;  /* 0x00001000ff029424 */ /* 0x000fe200078e00ff */
[----:B------:R-:W-:Y:S02]  /*6160*/  @!UP0 UIADD3 UR16, UPT, UPT, UR5, 0x200, URZ ;  /* 0x0000020005108890 */ /* 0x000fe4000fffe0ff */
[----:B------:R-:W-:Y:S02]  /*6170*/  @!UP0 UIADD3 UR8, UPT, UPT, UR5, 0xa00, URZ ;  /* 0x00000a0005088890 */ /* 0x000fe4000fffe0ff */
[----:B------:R-:W-:Y:S01]  /*6180*/  UIADD3 UR5, UPT, UPT, UR6, 0x1, URZ ;  /* 0x0000000106057890 */ /* 0x000fe2000fffe0ff */
[----:B------:R-:W-:Y:S01]  /*6190*/  UMOV UR30, 0x0 ;  /* 0x00000000001e7882 */ /* 0x000fe20000000000 */
[----:B------:R-:W-:Y:S02]  /*61a0*/  UMOV UR31, 0x10000000 ;  /* 0x10000000001f7882 */ /* 0x000fe40000000000 */
[----:B------:R-:W-:Y:S01]  /*61b0*/  UISETP.NE.AND UP0, UPT, UR5, 0x3, UPT ;  /* 0x000000030500788c */ /* 0x000fe2000bf05270 */
[----:B------:R-:W-:Y:S01]  /*61c0*/  IMAD.U32 R4, RZ, RZ, UR7 ;  /* 0x00000007ff047e24 */ /* 0x000fe2000f8e00ff */
[----:B------:R-:W-:Y:S01]  /*61d0*/  UMOV UR19, UR27 ;  /* 0x0000001b00137c82 */ /* 0x000fe20008000000 */
[----:B------:R-:W-:Y:S01]  /*61e0*/  UMOV UR20, UR52 ;  /* 0x0000003400147c82 */ /* 0x000fe20008000000 */
[----:B------:R-:W-:Y:S01]  /*61f0*/  USEL UR6, UR5, URZ, UP0 ;  /* 0x000000ff05067287 */ /* 0x000fe20008000000 */
[----:B------:R-:W-:Y:S01]  /*6200*/  @!P1 R2UR UR5, R0 ;  /* 0x00000000000592ca */ /* 0x000fe200000e0000 */
[----:B------:R-:W-:Y:S01]  /*6210*/  USEL UR28, URZ, 0x1, UP0 ;  /* 0x00000001ff1c7887 */ /* 0x000fe20008000000 */
[----:B------:R-:W-:Y:S01]  /*6220*/  @!P1 R2UR UR24, R4 ;  /* 0x00000000041892ca */ /* 0x000fe200000e0000 */
[----:B------:R-:W-:Y:S01]  /*6230*/  VOTEU.ALL UP0, P1 ;  /* 0x0000000000ff7886 */ /* 0x000fe20000800000 */
[----:B------:R-:W-:Y:S01]  /*6240*/  UMOV UR11, UR27 ;  /* 0x0000001b000b7c82 */ /* 0x000fe20008000000 */
[----:B------:R-:W-:Y:S01]  /*6250*/  UMOV UR12, UR52 ;  /* 0x00000034000c7c82 */ /* 0x000fe20008000000 */
[----:B------:R-:W-:Y:S01]  /*6260*/  UMOV UR9, UR17 ;  /* 0x0000001100097c82 */ /* 0x000fe20008000000 */
        /* <DEDUP_REMOVED lines=14> */
.L_x_188:
[----:B------:R-:W-:Y:S01]  /*6350*/  UIADD3 UR17, UPT, UPT, UR5, 0x40, URZ ;  /* 0x0000004005117890 */ /* 0x000fe2000fffe0ff */
[----:B--2---:R-:W-:Y:S01]  /*6360*/  @!P1 IADD3 R2, P0, PT, R12, 0x980, RZ ;  /* 0x000009800c029810 */ /* 0x004fe20007f1e0ff */
[----:B------:R-:W-:Y:S01]  /*6370*/  UPLOP3.LUT UP3, UPT, UPT, UPT, UPT, 0x80, 0x8 ;  /* 0x000000000008789c */ /* 0x000fe20003f6f070 */
[----:B------:R-:W-:Y:S01]  /*6380*/  R2UR UR30, R92 ;  /* 0x000000005c1e72ca */ /* 0x000fe200000e0000 */
[----:B------:R-:W-:Y:S01]  /*6390*/  UMOV UR20, UR52 ;  /* 0x0000003400147c82 */ /* 0x000fe20008000000 */
[----:B------:R-:W-:Y:S01]  /*63a0*/  UMOV UR12, UR52 ;  /* 0x00000034000c7c82 */ /* 0x000fe20008000000 */
[----:B------:R-:W-:Y:S01]  /*63b0*/  VOTEU.ALL UP0, P1 ;  /* 0x0000000000ff7886 */ /* 0x000fe20000800000 */
[----:B------:R-:W-:Y:S01]  /*63c0*/  UMOV UR9, UR17 ;  /* 0x0000001100097c82 */ /* 0x000fe20008000000 */
[----:B------:R-:W-:Y:S01]  /*63d0*/  @!P1 IMAD.X R0, RZ, RZ, R13, P0 ;  /* 0x000000ffff009224 */ /* 0x000fe200000e060d */
[----:B------:R-:W-:Y:S01]  /*63e0*/  R2UR UR28, R93 ;  /* 0x000000005d1c72ca */ /* 0x000fe200000e0000 */
[----:B------:R-:W-:Y:S01]  /*63f0*/  UMOV UR52, UR29 ;  /* 0x0000001d00347c82 */ /* 0x000fe20008000000 */
[----:B------:R-:W-:Y:S01]  /*6400*/  @!UP0 ULEA UR4, UR6, UR21, 0xc ;  /* 0x0000001506048291 */ /* 0x000fe2000f8e60ff */
[C---:B------:R-:W-:Y:S01]  /*6410*/  ISETP.NE.AND P0, PT, R10.reuse, 0x2, PT ;  /* 0x000000020a00780c */ /* 0x040fe20003f05270 */
[----:B------:R-:W-:Y:S02]  /*6420*/  @!UP0 UIADD3 UR19, UPT, UPT, UR27, 0x40, URZ ;  /* 0x000000401b138890 */ /* 0x000fe4000fffe0ff */
[----:B------:R-:W-:Y:S01]  /*6430*/  @!UP0 UIADD3 UR16, UPT, UPT, UR4, 0x200, URZ ;  /* 0x0000020004108890 */ /* 0x000fe2000fffe0ff */
[----:B------:R-:W-:Y:S01]  /*6440*/  SEL R10, R10, RZ, P0 ;  /* 0x000000ff0a0a7207 */ /* 0x000fe20000000000 */
[----:B------:R-:W-:Y:S02]  /*6450*/  @!UP0 UIADD3 UR8, UPT, UPT, UR4, 0xa00, URZ ;  /* 0x00000a0004088890 */ /* 0x000fe4000fffe0ff */
[----:B------:R-:W-:Y:S01]  /*6460*/  UIADD3 UR4, UPT, UPT, UR6, 0x1, URZ ;  /* 0x0000000106047890 */ /* 0x000fe2000fffe0ff */
[----:B------:R-:W-:Y:S01]  /*6470*/  @!P1 R2UR UR6, R2 ;  /* 0x00000000020692ca */ /* 0x000fe200000e0000 */
[----:B------:R-:W-:Y:S02]  /*6480*/  @!UP0 UIADD3 UR10, UPT, UPT, UR26, 0x30, URZ ;  /* 0x000000301a0a8890 */ /* 0x000fe4000fffe0ff */
[----:B------:R-:W-:Y:S01]  /*6490*/  UISETP.NE.AND UP0, UPT, UR4, 0x3, UPT ;  /* 0x000000030400788c */ /* 0x000fe2000bf05270 */
[----:B------:R-:W-:Y:S01]  /*64a0*/  UMOV UR26, 0x0 ;  /* 0x00000000001a7882 */ /* 0x000fe20000000000 */
[----:B------:R-:W-:Y:S02]  /*64b0*/  UMOV UR27, 0x10000000 ;  /* 0x10000000001b7882 */ /* 0x000fe40000000000 */
[----:B------:R-:W-:Y:S01]  /*64c0*/  USEL UR25, UR4, URZ, UP0 ;  /* 0x000000ff04197287 */ /* 0x000fe20008000000 */
[----:B------:R-:W-:Y:S01]  /*64d0*/  @!P1 R2UR UR4, R0 ;  /* 0x00000000000492ca */ /* 0x000fe200000e0000 */
[----:B------:R-:W-:Y:S01]  /*64e0*/  USEL UR24, URZ, 0x1, UP0 ;  /* 0x00000001ff187887 */ /* 0x000fe20008000000 */
[----:B------:R-:W-:Y:S01]  /*64f0*/  SEL R0, RZ, 0x1, P0 ;  /* 0x00000001ff007807 */ /* 0x000fe20000000000 */
[----:B------:R-:W-:Y:S01]  /*6500*/  VOTEU.ALL UP0, P1 ;  /* 0x0000000000ff7886 */ /* 0x000fe20000800000 */
[----:B------:R-:W-:Y:S01]  /*6510*/  UMOV UR11, UR19 ;  /* 0x00000013000b7c82 */ /* 0x000fe20008000000 */
[----:B------:R-:W-:Y:S01]  /*6520*/  IMAD.U32 R4, RZ, RZ, UR6 ;  /* 0x00000006ff047e24 */ /* 0x000fe2000f8e00ff */
[----:B------:R-:W-:Y:S02]  /*6530*/  LOP3.LUT R9, R9, R0, RZ, 0x3c, !PT ;  /* 0x0000000009097212 */ /* 0x000fe400078e3cff */
[----:B------:R-:W-:Y:S02]  /*6540*/  LOP3.LUT R11, R11, UR24, RZ, 0x3c, !PT ;  /* 0x000000180b0b7c12 */ /* 0x000fe4000f8e3cff */
[----:B------:R-:W-:Y:S03]  /*6550*/  @!P1 R2UR UR6, R4 ;  /* 0x00000000040692ca */ /* 0x000fe600000e0000 */
[----:B------:R-:W-:Y:S01]  /*6560*/  IMAD.U32 R5, RZ, RZ, UR4 ;  /* 0x00000004ff057e24 */ /* 0x000fe2000f8e00ff */
[----:B------:R-:W-:Y:S04]  /*6570*/  UPRMT UR4, UR60, 0x654, UR17 ;  /* 0x000006543c047896 */ /* 0x000fe80008000011 */
[----:B------:R-:W-:Y:S11]  /*6580*/  @!P1 R2UR UR7, R5 ;  /* 0x00000000050792ca */ /* 0x000ff600000e0000 */
[----:B------:R-:W-:Y:S02]  /*6590*/  @!UPT UIADD3 URZ, UPT, UPT, URZ, URZ, URZ ;  /* 0x000000fffffff290 */ /* 0x000fe4000fffe0ff */
[----:B------:R2:W-:Y:S01]  /*65a0*/  @!UP0 UTMALDG.3D [UR16], [UR6], desc[UR26] ;  /* 0x00001a10060085b4 */ /* 0x0005e20008011000 */
[----:B------:R-:W-:Y:S05]  /*65b0*/  VOTEU.ALL UP0, P1 ;  /* 0x0000000000ff7886 */ /* 0x000fea0000800000 */
[----:B------:R3:W-:Y:S01]  /*65c0*/  @!UP0 UTMALDG.3D [UR8], [UR6], desc[UR26] ;  /* 0x00001a08060085b4 */ /* 0x0007e20008011000 */
[----:B------:R4:W-:Y:S01]  /*65d0*/  @!P1 SYNCS.ARRIVE.TRANS64.RED.A0TR RZ, [UR5+0x40], R3 ;  /* 0x00004003ffff99a7 */ /* 0x0009e20008300405 */
[----:B------:R-:W-:Y:S01]  /*65e0*/  SYNCS.ARRIVE.TRANS64.RED.A1T0 RZ, [UR4], RZ ;  /* 0x000000ffffff79a7 */ /* 0x000fe20008100404 */
[----:B--2---:R-:W-:Y:S02]  /*65f0*/  UIADD3 UR20, UPT, UPT, UR14, UR28, URZ ;  /* 0x0000001c0e147290 */ /* 0x004fe4000fffe0ff */
[----:B---3--:R-:W-:Y:S01]  /*6600*/  UIADD3 UR26, UPT, UPT, UR13, UR30, URZ ;  /* 0x0000001e0d1a7290 */ /* 0x008fe2000fffe0ff */
[----:B------:R-:W-:Y:S11]  /*6610*/  BRA.U UP2, `(.L_x_89) ;  /* 0xffffffed02587547 */ /* 0x000ff6000b83ffff */
[----:B------:R-:W-:Y:S01]  /*6620*/  UIADD3 UR21, UPT, UPT, UR21, 0x58, URZ ;  /* 0x0000005815157890 */ /* 0x000fe2000fffe0ff */
[----:B------:R-:W-:-:S03]  /*6630*/  SHF.L.U32 R2, R11, 0x1f, RZ ;  /* 0x0000001f0b027819 */ /* 0x000fc600000006ff */
[----:B------:R-:W-:-:S09]  /*6640*/  ULEA UR4, UR25, UR21, 0x3 ;  /* 0x0000001519047291 */ /* 0x000fd2000f8e18ff */
[----:B------:R-:W2:Y:S02]  /*6650*/  SYNCS.PHASECHK.TRANS64.TRYWAIT P0, [UR4], R2 ;  /* 0x00000002ff0075a7 */ /* 0x000ea40008001104 */
[----:B--2---:R-:W-:Y:S05]  /*6660*/  @!P0 BRA `(.L_x_90) ;  /* 0x0000005c00608947 */ /* 0x004fea0003800000 */
.L_x_190:
[----:B------:R-:W-:-:S04]  /*6670*/  UIADD3 UR4, UPT, UPT, UR25, 0x1, URZ ;  /* 0x0000000119047890 */ /* 0x000fc8000fffe0ff */
[----:B------:R-:W-:-:S04]  /*6680*/  UISETP.NE.AND UP0, UPT, UR4, 0x3, UPT ;  /* 0x000000030400788c */ /* 0x000fc8000bf05270 */
[----:B------:R-:W-:Y:S02]  /*6690*/  USEL UR6, URZ, 0x1, UP0 ;  /* 0x00000001ff067887 */ /* 0x000fe40008000000 */
[----:B------:R-:W-:-:S04]  /*66a0*/  USEL UR4, UR4, URZ, UP0 ;  /* 0x000000ff04047287 */ /* 0x000fc80008000000 */
[----:B------:R-:W-:Y:S01]  /*66b0*/  ULEA UR5, UR4, UR21, 0x3 ;  /* 0x0000001504057291 */ /* 0x000fe2000f8e18ff */
[----:B------:R-:W-:-:S04]  /*66c0*/  LOP3.LUT R11, R11, UR6, RZ, 0x3c, !PT ;  /* 0x000000060b0b7c12 */ /* 0x000fc8000f8e3cff */
[----:B--2---:R-:W-:-:S04]  /*66d0*/  SHF.L.U32 R2, R11, 0x1f, RZ ;  /* 0x0000001f0b027819 */ /* 0x004fc800000006ff */
[----:B------:R-:W2:Y:S02]  /*66e0*/  SYNCS.PHASECHK.TRANS64.TRYWAIT P0, [UR5], R2 ;  /* 0x00000002ff0075a7 */ /* 0x000ea40008001105 */
[----:B--2---:R-:W-:Y:S05]  /*66f0*/  @!P0 BRA `(.L_x_91) ;  /* 0x0000005c00548947 */ /* 0x004fea0003800000 */
.L_x_192:
[----:B------:R-:W-:-:S04]  /*6700*/  UIADD3 UR4, UPT, UPT, UR4, 0x1, URZ ;  /* 0x0000000104047890 */ /* 0x000fc8000fffe0ff */
[----:B------:R-:W-:-:S04]  /*6710*/  UISETP.NE.AND UP0, UPT, UR4, 0x3, UPT ;  /* 0x000000030400788c */ /* 0x000fc8000bf05270 */
[----:B------:R-:W-:Y:S02]  /*6720*/  USEL UR5, URZ, 0x1, UP0 ;  /* 0x00000001ff057887 */ /* 0x000fe40008000000 */
[----:B------:R-:W-:-:S04]  /*6730*/  USEL UR4, UR4, URZ, UP0 ;  /* 0x000000ff04047287 */ /* 0x000fc80008000000 */
[----:B------:R-:W-:Y:S01]  /*6740*/  ULEA UR4, UR4, UR21, 0x3 ;  /* 0x0000001504047291 */ /* 0x000fe2000f8e18ff */
[----:B--2---:R-:W-:-:S04]  /*6750*/  LOP3.LUT R2, R11, UR5, RZ, 0x3c, !PT ;  /* 0x000000050b027c12 */ /* 0x004fc8000f8e3cff */
[----:B------:R-:W-:Y:S01]  /*6760*/  SHF.L.U32 R2, R2, 0x1f, RZ ;  /* 0x0000001f02027819 */ /* 0x000fe200000006ff */
[----:B------:R-:W-:-:S07]  /*6770*/  IMAD.U32 R0, RZ, RZ, UR4 ;  /* 0x00000004ff007e24 */ /* 0x000fce000f8e00ff */
.L_x_92:
[----:B--2---:R2:W3:Y:S02]  /*6780*/  SYNCS.PHASECHK.TRANS64.TRYWAIT P0, [R0+URZ], R2 ;  /* 0x00000002000075a7 */ /* 0x0044e400080011ff */
[----:B---3--:R-:W-:Y:S05]  /*6790*/  @!P0 NANOSLEEP.SYNCS 0x989680 ;  /* 0x009896800000895d */ /* 0x008fea0003900000 */
[----:B------:R-:W3:Y:S02]  /*67a0*/  @!P0 SYNCS.PHASECHK.TRANS64 P0, [R0+URZ], R2 ;  /* 0x00000002000085a7 */ /* 0x000ee400080010ff */
[----:B-1-3--:R-:W-:Y:S05]  /*67b0*/  @P0 EXIT ;  /* 0x000000000000094d */ /* 0x00afea0003800000 */
[----:B------:R-:W-:Y:S05]  /*67c0*/  BRA `(.L_x_92) ;  /* 0xfffffffc00ec7947 */ /* 0x000fea000383ffff */
.L_x_78:
[----:B------:R-:W-:-:S06]  /*67d0*/  UISETP.GE.AND UP0, UPT, UR21, 0x4, UPT ;  /* 0x000000041500788c */ /* 0x000fcc000bf06270 */
[----:B------:R-:W-:-:S13]  /*67e0*/  PLOP3.LUT P0, PT, PT, PT, UP0, 0x80, 0x8 ;  /* 0x000000000008781c */ /* 0x000fda0003f0f008 */
[----:B-1----:R-:W-:Y:S05]  /*67f0*/  @!P0 EXIT ;  /* 0x000000000000894d */ /* 0x002fea0003800000 */
[----:B------:R-:W-:Y:S01]  /*6800*/  BAR.SYNC.DEFER_BLOCKING 0x6, 0xa0 ;  /* 0x0182800000007b1d */ /* 0x000fe20000010000 */
[C---:B------:R-:W-:Y:S01]  /*6810*/  IMAD.SHL.U32 R83, R81.reuse, 0x10, RZ ;  /* 0x0000001051537824 */ /* 0x040fe200078e00ff */
[C---:B------:R-:W-:Y:S01]  /*6820*/  LOP3.LUT R84, R86.reuse, 0x3, RZ, 0xc0, !PT ;  /* 0x0000000356547812 */ /* 0x040fe200078ec0ff */
[C---:B------:R-:W-:Y:S01]  /*6830*/  IMAD.SHL.U32 R82, R81.reuse, 0x2, RZ ;  /* 0x0000000251527824 */ /* 0x040fe200078e00ff */
[----:B------:R-:W-:Y:S01]  /*6840*/  CS2R R78, SRZ ;  /* 0x00000000004e7805 */ /* 0x000fe2000001ff00 */
[----:B------:R-:W-:Y:S01]  /*6850*/  IMAD.SHL.U32 R2, R86, 0x200, RZ ;  /* 0x0000020056027824 */ /* 0x000fe200078e00ff */
[----:B------:R-:W-:Y:S02]  /*6860*/  UMOV UR4, 0x400 ;  /* 0x0000040000047882 */ /* 0x000fe40000000000 */
[----:B------:R-:W1:Y:S01]  /*6870*/  LDC.64 R74, c[0x0][0xcb0] ;  /* 0x00032c00ff4a7b82 */ /* 0x000e620000000a00 */
[----:B------:R-:W-:Y:S01]  /*6880*/  ULEA UR4, UR60, UR4, 0x18 ;  /* 0x000000043c047291 */ /* 0x000fe2000f8ec0ff */
[----:B------:R-:W-:Y:S01]  /*6890*/  IMAD.U32 R81, R81, 0x10000, RZ ;  /* 0x0001000051517824 */ /* 0x000fe200078e00ff */
[----:B------:R-:W2:Y:S01]  /*68a0*/  LDCU.64 UR6, c[0x0][0xc90] ;  /* 0x00019200ff0677ac */ /* 0x000ea20008000a00 */
[C---:B------:R-:W-:Y:S01]  /*68b0*/  LOP3.LUT R6, R83.reuse, 0x40, RZ, 0xc0, !PT ;  /* 0x0000004053067812 */ /* 0x040fe200078ec0ff */
[----:B------:R-:W-:Y:S01]  /*68c0*/  IMAD.MOV.U32 R80, RZ, RZ, RZ ;  /* 0x000000ffff507224 */ /* 0x000fe200078e00ff */
[----:B------:R-:W-:Y:S01]  /*68d0*/  LOP3.LUT R3, R83, 0x1b0, RZ, 0xc0, !PT ;  /* 0x000001b053037812 */ /* 0x000fe200078ec0ff */
[----:B------:R-:W3:Y:S01]  /*68e0*/  LDCU.128 UR8, c[0x0][0xf10] ;  /* 0x0001e200ff0877ac */ /* 0x000ee20008000c00 */
[----:B------:R-:W4:Y:S01]  /*68f0*/  LDC.64 R72, c[0x0][0xca8] ;  /* 0x00032a00ff487b82 */ /* 0x000f220000000a00 */
[----:B------:R-:W-:Y:S01]  /*6900*/  LOP3.LUT R82, R6, 0x8, R82, 0xf8, !PT ;  /* 0x0000000806527812 */ /* 0x000fe200078ef852 */
[----:B------:R-:W-:Y:S01]  /*6910*/  IMAD.MOV.U32 R77, RZ, RZ, RZ ;  /* 0x000000ffff4d7224 */ /* 0x000fe200078e00ff */
[----:B------:R-:W-:Y:S01]  /*6920*/  LOP3.LUT R2, R3, 0x200, R2, 0xf8, !PT ;  /* 0x0000020003027812 */ /* 0x000fe200078ef802 */
[----:B------:R-:W1:Y:S01]  /*6930*/  LDCU UR61, c[0x0][0x370] ;  /* 0x00006e00ff3d77ac */ /* 0x000e620008000800 */
[----:B------:R-:W-:-:S02]  /*6940*/  LOP3.LUT R81, R81, 0x200000, RZ, 0xc0, !PT ;  /* 0x0020000051517812 */ /* 0x000fc400078ec0ff */
[----:B------:R-:W-:Y:S01]  /*6950*/  LOP3.LUT P0, RZ, R83, 0x40, RZ, 0xc0, !PT ;  /* 0x0000004053ff7812 */ /* 0x000fe2000780c0ff */
[----:B------:R-:W1:Y:S01]  /*6960*/  LDCU UR42, c[0x0][0xf0c] ;  /* 0x0001e180ff2a77ac */ /* 0x000e620008000800 */
[----:B------:R-:W1:Y:S01]  /*6970*/  LDS R0, [UR4+0x110] ;  /* 0x00011004ff007984 */ /* 0x000e620008000800 */
[----:B------:R-:W-:Y:S01]  /*6980*/  LOP3.LUT R82, R2, R82, RZ, 0xfc, !PT ;  /* 0x0000005202527212 */ /* 0x000fe200078efcff */
[----:B------:R-:W-:Y:S01]  /*6990*/  UIADD3 UR4, UPT, UPT, UR4, 0x200, URZ ;  /* 0x0000020004047890 */ /* 0x000fe2000fffe0ff */
[----:B--2---:R-:W-:Y:S01]  /*69a0*/  MOV R88, UR6 ;  /* 0x0000000600587c02 */ /* 0x004fe20008000f00 */
[----:B------:R-:W-:Y:S01]  /*69b0*/  IMAD.U32 R87, RZ, RZ, UR7 ;  /* 0x00000007ff577e24 */ /* 0x000fe2000f8e00ff */
[----:B------:R-:W-:Y:S01]  /*69c0*/  P2R R2, PR, RZ, 0x1 ;  /* 0x00000001ff027803 */ /* 0x000fe20000000000 */
[----:B------:R-:W2:Y:S01]  /*69d0*/  LDCU UR38, c[0x0][0xf30] ;  /* 0x0001e600ff2677ac */ /* 0x000ea20008000800 */
[----:B---3--:R-:W-:Y:S01]  /*69e0*/  IMAD.U32 R91, RZ, RZ, UR8 ;  /* 0x00000008ff5b7e24 */ /* 0x008fe2000f8e00ff */
[----:B------:R-:W-:Y:S01]  /*69f0*/  MOV R90, UR9 ;  /* 0x00000009005a7c02 */ /* 0x000fe20008000f00 */
[----:B------:R-:W-:Y:S01]  /*6a00*/  IMAD.U32 R44, RZ, RZ, UR10 ;  /* 0x0000000aff2c7e24 */ /* 0x000fe2000f8e00ff */
[----:B------:R-:W-:Y:S01]  /*6a10*/  MOV R95, UR4 ;  /* 0x00000004005f7c02 */ /* 0x000fe20008000f00 */
[----:B------:R-:W-:Y:S01]  /*6a20*/  IMAD.U32 R89, RZ, RZ, UR11 ;  /* 0x0000000bff597e24 */ /* 0x000fe2000f8e00ff */
[----:B------:R-:W3:Y:S01]  /*6a30*/  LDCU.64 UR62, c[0x0][0xc88] ;  /* 0x00019100ff3e77ac */ /* 0x000ee20008000a00 */
[----:B------:R-:W1:Y:S01]  /*6a40*/  LDCU.64 UR40, c[0x0][0xf28] ;  /* 0x0001e500ff2877ac */ /* 0x000e620008000a00 */
[----:B------:R-:W1:Y:S01]  /*6a50*/  LDCU UR55, c[0x0][0x374] ;  /* 0x00006e80ff3777ac */ /* 0x000e620008000800 */
[----:B------:R-:W-:Y:S01]  /*6a60*/  UMOV UR54, 0x1 ;  /* 0x0000000100367882 */ /* 0x000fe20000000000 */
[----:B------:R-:W-:Y:S01]  /*6a70*/  UMOV UR44, URZ ;  /* 0x000000ff002c7c82 */ /* 0x000fe20008000000 */
[----:B------:R-:W-:Y:S01]  /*6a80*/  UMOV UR53, URZ ;  /* 0x000000ff00357c82 */ /* 0x000fe20008000000 */
[----:B------:R-:W-:Y:S01]  /*6a90*/  UMOV UR47, URZ ;  /* 0x000000ff002f7c82 */ /* 0x000fe20008000000 */
[----:B-1234-:R-:W-:-:S07]  /*6aa0*/  IMAD.IADD R81, R0, 0x1, R81 ;  /* 0x0000000100517824 */ /* 0x01efce00078e0251 */
.L_x_151:
[----:B-1----:R-:W1:Y:S01]  /*6ab0*/  S2UR UR43, SR_CgaCtaId ;  /* 0x00000000002b79c3 */ /* 0x002e620000008800 */
[----:B------:R-:W-:Y:S01]  /*6ac0*/  UMOV UR4, 0x400 ;  /* 0x0000040000047882 */ /* 0x000fe20000000000 */
[----:B------:R-:W-:Y:S01]  /*6ad0*/  SHF.L.U32 R2, R78, 0x1f, RZ ;  /* 0x0000001f4e027819 */ /* 0x000fe200000006ff */
[----:B-1----:R-:W-:Y:S06]  /*6ae0*/  ULEA UR43, UR43, UR4, 0x18 ;  /* 0x000000042b2b7291 */ /* 0x002fec000f8ec0ff */
[C---:B------:R-:W-:Y:S02]  /*6af0*/  LEA R0, R77.reuse, UR43, 0x3 ;  /* 0x0000002b4d007c11 */ /* 0x040fe4000f8e18ff */
[----:B------:R-:W-:Y:S02]  /*6b00*/  LEA R4, R77, UR43, 0x4 ;  /* 0x0000002b4d047c11 */ /* 0x000fe4000f8e20ff */
[----:B------:R-:W1:Y:S02]  /*6b10*/  SYNCS.PHASECHK.TRANS64.TRYWAIT P0, [R0+URZ+0x80], R2 ;  /* 0x00008002000075a7 */ /* 0x000e6400080011ff */
[----:B-1----:R-:W-:Y:S05]  /*6b20*/  @!P0 BRA `(.L_x_93) ;  /* 0x0000005800608947 */ /* 0x002fea0003800000 */
.L_x_193:
[----:B------:R-:W-:Y:S01]  /*6b30*/  R2UR UR7, R94 ;  /* 0x000000005e0772ca */ /* 0x000fe200000e0000 */
[----:B------:R-:W2:Y:S01]  /*6b40*/  LDS.128 R4, [R4+0xf0] ;  /* 0x0000f00004047984 */ /* 0x000ea20000000c00 */
[----:B-1----:R-:W-:Y:S01]  /*6b50*/  VIADD R0, R0, 0x90 ;  /* 0x0000009000007836 */ /* 0x002fe20000000000 */
[----:B------:R-:W-:Y:S04]  /*6b60*/  UISETP.GE.AND UP0, UPT, UR39, 0x1, UPT ;  /* 0x000000012700788c */ /* 0x000fe8000bf06270 */
[----:B------:R-:W-:Y:S01]  /*6b70*/  PRMT R0, RZ, 0x654, R0 ;  /* 0x00000654ff007816 */ /* 0x000fe20000000000 */
[----:B------:R-:W-:Y:S01]  /*6b80*/  @!PT LDS RZ, [RZ] ;  /* 0x00000000fffff984 */ /* 0x000fe20000000800 */
[----:B------:R-:W-:Y:S01]  /*6b90*/  @!PT LDS RZ, [RZ] ;  /* 0x00000000fffff984 */ /* 0x000fe20000000800 */
[----:B------:R-:W-:Y:S01]  /*6ba0*/  @!PT LDS RZ, [RZ] ;  /* 0x00000000fffff984 */ /* 0x000fe20000000800 */
[----:B------:R-:W-:Y:S01]  /*6bb0*/  @!PT LDS RZ, [RZ] ;  /* 0x00000000fffff984 */ /* 0x000fe20000000800 */
[----:B------:R1:W-:Y:S06]  /*6bc0*/  MEMBAR.ALL.CTA ;  /* 0x0000000000007992 */ /* 0x0003ec0000008000 */
[----:B-1----:R-:W1:Y:S02]  /*6bd0*/  FENCE.VIEW.ASYNC.S ;  /* 0x00000000000073c6 */ /* 0x002e640000000000 */
[----:B-1----:R1:W-:Y:S01]  /*6be0*/  SYNCS.ARRIVE.TRANS64.RED.A1T0 RZ, [R0+URZ], RZ ;  /* 0x000000ff00ff79a7 */ /* 0x0023e200081004ff */
[----:B--2---:R-:W-:Y:S11]  /*6bf0*/  LOP3.LUT P0, RZ, R6, 0x1, RZ, 0xc0, !PT ;  /* 0x0000000106ff7812 */ /* 0x004ff6000780c0ff */
[----:B------:R-:W-:Y:S02]  /*6c00*/  @!UPT UIADD3 URZ, UPT, UPT, URZ, URZ, URZ ;  /* 0x000000fffffff290 */ /* 0x000fe4000fffe0ff */
[----:B------:R-:W-:Y:S01]  /*6c10*/  VOTEU.ANY UP1, P0 ;  /* 0x0000000000ff7886 */ /* 0x000fe20000020100 */
[----:B------:R-:W-:Y:S01]  /*6c20*/  PLOP3.LUT P0, PT, PT, PT, UP1, 0x80, 0x8 ;  /* 0x000000000008781c */ /* 0x000fe20003f0f018 */
[----:B------:R-:W-:Y:S11]  /*6c30*/  UP2UR UR60, UPR, URZ, 0x2 ;  /* 0x00000002ff3c7883 */ /* 0x000ff60008000000 */
[----:B------:R-:W-:Y:S01]  /*6c40*/  @!UPT UIADD3 URZ, UPT, UPT, URZ, URZ, URZ ;  /* 0x000000fffffff290 */ /* 0x000fe2000fffe0ff */
[----:B------:R-:W-:Y:S02]  /*6c50*/  @P0 SHF.R.U32.HI R2, RZ, 0x10, R5 ;  /* 0x00000010ff020819 */ /* 0x000fe40000011605 */
[----:B------:R-:W-:Y:S02]  /*6c60*/  @P0 MOV R3, R4 ;  /* 0x0000000400030202 */ /* 0x000fe40000000f00 */
[----:B------:R-:W-:Y:S02]  /*6c70*/  @P0 R2UR UR4, R2 ;  /* 0x00000000020402ca */ /* 0x000fe400000e0000 */
[----:B------:R-:W-:Y:S02]  /*6c80*/  @P0 LOP3.LUT R4, R5, 0xffff, RZ, 0xc0, !PT ;  /* 0x0000ffff05040812 */ /* 0x000fe400078ec0ff */
[----:B------:R-:W-:Y:S02]  /*6c90*/  @P0 R2UR UR6, R3 ;  /* 0x00000000030602ca */ /* 0x000fe400000e0000 */
[----:B------:R-:W-:Y:S07]  /*6ca0*/  @P0 R2UR UR5, R4 ;  /* 0x00000000040502ca */ /* 0x000fee00000e0000 */
[----:B------:R-:W-:Y:S02]  /*6cb0*/  @UP1 UMOV UR7, UR4 ;  /* 0x0000000400071c82 */ /* 0x000fe40008000000 */
[----:B------:R-:W-:Y:S02]  /*6cc0*/  IMAD.U32 R94, RZ, RZ, UR7 ;  /* 0x00000007ff5e7e24 */ /* 0x000fe4000f8e00ff */
[----:B------:R-:W-:Y:S02]  /*6cd0*/  @UP1 UMOV UR37, UR6 ;  /* 0x0000000600251c82 */ /* 0x000fe40008000000 */
[----:B------:R-:W-:Y:S01]  /*6ce0*/  @UP1 UMOV UR36, UR5 ;  /* 0x0000000500241c82 */ /* 0x000fe20008000000 */
[----:B-1----:R-:W-:Y:S05]  /*6cf0*/  BRA.U !UP0, `(.L_x_94) ;  /* 0x0000000108dc7547 */ /* 0x002fea000b800000 */
[----:B------:R-:W1:Y:S01]  /*6d00*/  LDCU UR14, c[0x0][0xf20] ;  /* 0x0001e400ff0e77ac */ /* 0x000e620008000800 */
[----:B------:R-:W-:Y:S02]  /*6d10*/  R2UR UR8, R89 ;  /* 0x00000000590872ca */ /* 0x000fe400000e0000 */
[----:B------:R-:W-:Y:S01]  /*6d20*/  R2UR UR10, R91 ;  /* 0x000000005b0a72ca */ /* 0x000fe200000e0000 */
[----:B------:R-:W-:Y:S01]  /*6d30*/  UISETP.NE.AND UP1, UPT, UR42, 0x1, UPT ;  /* 0x000000012a00788c */ /* 0x000fe2000bf25270 */
[----:B------:R-:W-:Y:S01]  /*6d40*/  R2UR UR13, R44 ;  /* 0x000000002c0d72ca */ /* 0x000fe200000e0000 */
[----:B------:R-:W-:Y:S01]  /*6d50*/  UISETP.NE.AND UP2, UPT, UR39, 0x1, UPT ;  /* 0x000000012700788c */ /* 0x000fe2000bf45270 */
[----:B------:R-:W-:Y:S07]  /*6d60*/  R2UR UR12, R90 ;  /* 0x000000005a0c72ca */ /* 0x000fee00000e0000 */
[----:B------:R-:W-:Y:S02]  /*6d70*/  UIMAD.WIDE.U32 UR4, UR55, UR8, URZ ;  /* 0x00000008370472a5 */ /* 0x000fe4000f8e00ff */
[----:B------:R-:W-:Y:S02]  /*6d80*/  UIMAD.WIDE.U32 UR6, UR61, UR10, URZ ;  /* 0x0000000a3d0672a5 */ /* 0x000fe4000f8e00ff */
[----:B------:R-:W-:Y:S02]  /*6d90*/  UISETP.NE.AND UP0, UPT, UR13, 0x1, UPT ;  /* 0x000000010d00788c */ /* 0x000fe4000bf05270 */
[----:B------:R-:W-:Y:S02]  /*6da0*/  UIMAD.WIDE.U32 UR8, UR36, UR8, URZ ;  /* 0x00000008240872a5 */ /* 0x000fe4000f8e00ff */
[----:B------:R-:W-:Y:S01]  /*6db0*/  UIMAD.WIDE.U32 UR10, UR37, UR10, URZ ;  /* 0x0000000a250a72a5 */ /* 0x000fe2000f8e00ff */
[----:B------:R-:W-:Y:S02]  /*6dc0*/  UMOV UR4, UR5 ;  /* 0x0000000500047c82 */ /* 0x000fe40008000000 */
[----:B-1----:R-:W-:Y:S03]  /*6dd0*/  USHF.R.U32.HI UR5, URZ, UR14, UR4 ;  /* 0x0000000eff057299 */ /* 0x002fe60008011604 */
[----:B------:R-:W-:Y:S02]  /*6de0*/  UMOV UR4, UR7 ;  /* 0x0000000700047c82 */ /* 0x000fe40008000000 */
[----:B------:R-:W-:Y:S02]  /*6df0*/  USHF.R.U32.HI UR7, URZ, UR12, UR4 ;  /* 0x0000000cff077299 */ /* 0x000fe40008011604 */
[----:B------:R-:W-:Y:S02]  /*6e00*/  USEL UR4, UR55, UR5, !UP0 ;  /* 0x0000000537047287 */ /* 0x000fe4000c000000 */
[----:B------:R-:W-:Y:S01]  /*6e10*/  USEL UR7, UR61, UR7, !UP1 ;  /* 0x000000073d077287 */ /* 0x000fe2000c800000 */
[----:B------:R-:W-:Y:S01]  /*6e20*/  UMOV UR5, UR9 ;  /* 0x0000000900057c82 */ /* 0x000fe20008000000 */
[----:B------:R-:W-:Y:S02]  /*6e30*/  UIMAD.WIDE.U32 UR8, UR4, UR40, URZ ;  /* 0x00000028040872a5 */ /* 0x000fe4000f8e00ff */
[----:B------:R-:W-:Y:S03]  /*6e40*/  USHF.R.U32.HI UR6, URZ, UR14, UR5 ;  /* 0x0000000eff067299 */ /* 0x000fe60008011605 */
[----:B------:R-:W-:Y:S01]  /*6e50*/  UMOV UR5, UR11 ;  /* 0x0000000b00057c82 */ /* 0x000fe20008000000 */
[----:B------:R-:W-:Y:S02]  /*6e60*/  UIMAD.WIDE.U32 UR10, UR7, UR40, URZ ;  /* 0x00000028070a72a5 */ /* 0x000fe4000f8e00ff */
[----:B------:R-:W-:Y:S02]  /*6e70*/  USHF.R.U32.HI UR12, URZ, UR12, UR5 ;  /* 0x0000000cff0c7299 */ /* 0x000fe40008011605 */
[----:B------:R-:W-:Y:S01]  /*6e80*/  USEL UR6, UR36, UR6, !UP0 ;  /* 0x0000000624067287 */ /* 0x000fe2000c000000 */
[----:B------:R-:W-:Y:S02]  /*6e90*/  UMOV UR5, UR9 ;  /* 0x0000000900057c82 */ /* 0x000fe40008000000 */
[----:B------:R-:W-:Y:S01]  /*6ea0*/  UMOV UR10, UR11 ;  /* 0x0000000b000a7c82 */ /* 0x000fe20008000000 */
[----:B------:R-:W-:Y:S02]  /*6eb0*/  @UP2 USHF.R.U32.HI UR4, URZ, UR41, UR5 ;  /* 0x00000029ff042299 */ /* 0x000fe40008011605 */
[----:B------:R-:W-:Y:S02]  /*6ec0*/  @UP2 USHF.R.U32.HI UR7, URZ, UR41, UR10 ;  /* 0x00000029ff072299 */ /* 0x000fe4000801160a */
[----:B------:R-:W-:Y:S02]  /*6ed0*/  UIMAD UR4, UR39, UR4, URZ ;  /* 0x00000004270472a4 */ /* 0x000fe4000f8e02ff */
[----:B------:R-:W-:Y:S02]  /*6ee0*/  UIMAD.WIDE.U32 UR10, UR6, UR40, URZ ;  /* 0x00000028060a72a5 */ /* 0x000fe4000f8e00ff */
[----:B------:R-:W-:Y:S02]  /*6ef0*/  USEL UR5, UR37, UR12, !UP1 ;  /* 0x0000000c25057287 */ /* 0x000fe4000c800000 */
[----:B------:R-:W-:Y:S02]  /*6f00*/  UIMAD UR8, UR39, UR7, URZ ;  /* 0x00000007270872a4 */ /* 0x000fe4000f8e02ff */
[----:B------:R-:W-:Y:S03]  /*6f10*/  UISETP.GE.AND UP0, UPT, UR6, UR4, UPT ;  /* 0x000000040600728c */ /* 0x000fe6000bf06270 */
[----:B------:R-:W-:Y:S01]  /*6f20*/  UMOV UR4, UR11 ;  /* 0x0000000b00047c82 */ /* 0x000fe20008000000 */
[----:B------:R-:W-:Y:S02]  /*6f30*/  UISETP.GE.OR UP0, UPT, UR5, UR8, UP0 ;  /* 0x000000080500728c */ /* 0x000fe40008706670 */
[----:B------:R-:W-:Y:S02]  /*6f40*/  USHF.R.U32.HI UR4, URZ, UR41, UR4 ;  /* 0x00000029ff047299 */ /* 0x000fe40008011604 */
[----:B------:R-:W-:Y:S02]  /*6f50*/  UIMAD.WIDE.U32 UR8, UR5, UR40, URZ ;  /* 0x00000028050872a5 */ /* 0x000fe4000f8e00ff */
[----:B------:R-:W-:Y:S02]  /*6f60*/  USEL UR11, UR6, UR4, !UP2 ;  /* 0x00000004060b7287 */ /* 0x000fe4000d000000 */
[----:B------:R-:W-:Y:S02]  /*6f70*/  UIADD3 UR8, UPT, UPT, -UR5, URZ, URZ ;  /* 0x000000ff05087290 */ /* 0x000fe4000fffe1ff */
[----:B------:R-:W-:Y:S01]  /*6f80*/  UIADD3 UR10, UPT, UPT, -UR11, URZ, URZ ;  /* 0x000000ff0b0a7290 */ /* 0x000fe2000fffe1ff */
[----:B------:R-:W-:Y:S01]  /*6f90*/  @!UP0 UMOV UR4, UR9 ;  /* 0x0000000900048c82 */ /* 0x000fe20008000000 */
[----:B------:R-:W-:Y:S02]  /*6fa0*/  UIADD3 UR9, UPT, UPT, -UR6, URZ, URZ ;  /* 0x000000ff06097290 */ /* 0x000fe4000fffe1ff */
[----:B------:R-:W-:Y:S02]  /*6fb0*/  @!UP0 USHF.R.U32.HI UR4, URZ, UR41, UR4 ;  /* 0x00000029ff048299 */ /* 0x000fe40008011604 */
[----:B------:R-:W-:Y:S02]  /*6fc0*/  UIMAD UR10, UR39, UR10, UR6 ;  /* 0x0000000a270a72a4 */ /* 0x000fe4000f8e0206 */
[----:B------:R-:W-:Y:S04]  /*6fd0*/  @!UP0 USEL UR4, UR5, UR4, !UP2 ;  /* 0x0000000405048287 */ /* 0x000fe8000d000000 */
[----:B------:R-:W-:Y:S02]  /*6fe0*/  @!UP0 UIMAD UR10, UR7, UR10, UR4 ;  /* 0x0000000a070a82a4 */ /* 0x000fe4000f8e0204 */
[----:B------:R-:W-:Y:S02]  /*6ff0*/  @!UP0 UIADD3 UR11, UPT, UPT, UR11, -UR4, URZ ;  /* 0x800000040b0b8290 */ /* 0x000fe4000fffe0ff */
[----:B------:R-:W-:Y:S02]  /*7000*/  UIMAD UR7, UR42, UR8, UR37 ;  /* 0x000000082a0772a4 */ /* 0x000fe4000f8e0225 */
[----:B------:R-:W-:Y:S02]  /*7010*/  @!UP0 UIMAD UR6, UR11, UR39, UR5 ;  /* 0x000000270b0682a4 */ /* 0x000fe4000f8e0205 */
[----:B------:R-:W-:Y:S01]  /*7020*/  UIMAD UR4, UR13, UR9, UR36 ;  /* 0x000000090d0472a4 */ /* 0x000fe2000f8e0224 */
[----:B------:R-:W-:Y:S02]  /*7030*/  @!UP0 UMOV UR5, UR10 ;  /* 0x0000000a00058c82 */ /* 0x000fe40008000000 */
[----:B------:R-:W-:Y:S02]  /*7040*/  UIMAD UR37, UR5, UR42, UR7 ;  /* 0x0000002a052572a4 */ /* 0x000fe4000f8e0207 */
[----:B------:R-:W-:Y:S11]  /*7050*/  UIMAD UR36, UR6, UR13, UR4 ;  /* 0x0000000d062472a4 */ /* 0x000ff6000f8e0204 */
[----:B------:R-:W-:Y:S01]  /*7060*/  @!UPT UIADD3 URZ, UPT, UPT, URZ, URZ, URZ ;  /* 0x000000fffffff290 */ /* 0x000fe2000fffe0ff */
.L_x_94:
[----:B------:R-:W-:Y:S01]  /*7070*/  UISETP.NE.AND UP0, UPT, UR38, 0x1, UPT ;  /* 0x000000012600788c */ /* 0x000fe2000bf05270 */
[----:B------:R-:W-:Y:S01]  /*7080*/  R2UR UR11, R95 ;  /* 0x000000005f0b72ca */ /* 0x000fe200000e0000 */
[----:B------:R-:W-:Y:S01]  /*7090*/  USHF.L.U32 UR50, UR20, 0x7, URZ ;  /* 0x0000000714327899 */ /* 0x000fe200080006ff */
[----:B------:R-:W-:Y:S01]  /*70a0*/  IADD3 R77, PT, PT, R77, 0x1, RZ ;  /* 0x000000014d4d7810 */ /* 0x000fe20007ffe0ff */
[----:B------:R-:W-:Y:S07]  /*70b0*/  USHF.L.U32 UR49, UR26, 0x6, URZ ;  /* 0x000000061a317899 */ /* 0x000fee00080006ff */
[----:B------:R-:W1:Y:S01]  /*70c0*/  @!UP0 LDCU.128 UR12, c[0x0][0xf10] ;  /* 0x0001e200ff0c87ac */ /* 0x000e620008000c00 */
[----:B------:R-:W2:Y:S01]  /*70d0*/  @!UP0 LDCU UR5, c[0x0][0xf0c] ;  /* 0x0001e180ff0587ac */ /* 0x000ea20008000800 */
[----:B------:R-:W3:Y:S01]  /*70e0*/  @!UP0 LDCU UR10, c[0x0][0xf20] ;  /* 0x0001e400ff0a87ac */ /* 0x000ee20008000800 */
[----:B-1----:R-:W-:Y:S02]  /*70f0*/  UIMAD.WIDE.U32 UR8, UR37, UR12, URZ ;  /* 0x0000000c250872a5 */ /* 0x002fe4000f8e00ff */
[----:B------:R-:W-:Y:S02]  /*7100*/  UIMAD.WIDE.U32 UR6, UR36, UR15, URZ ;  /* 0x0000000f240672a5 */ /* 0x000fe4000f8e00ff */
[----:B------:R-:W-:Y:S03]  /*7110*/  @!UP0 UISETP.NE.AND UP1, UPT, UR14, 0x1, UPT ;  /* 0x000000010e00888c */ /* 0x000fe6000bf25270 */
[----:B------:R-:W-:Y:S01]  /*7120*/  @!UP0 UMOV UR4, UR9 ;  /* 0x0000000900048c82 */ /* 0x000fe20008000000 */
[----:B--2---:R-:W-:Y:S02]  /*7130*/  @!UP0 UISETP.NE.AND UP2, UPT, UR5, 0x1, UPT ;  /* 0x000000010500888c */ /* 0x004fe4000bf45270 */
[----:B------:R-:W-:Y:S01]  /*7140*/  @!UP0 USHF.R.U32.HI UR4, URZ, UR13, UR4 ;  /* 0x0000000dff048299 */ /* 0x000fe20008011604 */
[----:B------:R-:W-:Y:S02]  /*7150*/  @!UP0 UMOV UR6, UR7 ;  /* 0x0000000700068c82 */ /* 0x000fe40008000000 */
[----:B---3--:R-:W-:Y:S02]  /*7160*/  @!UP0 USHF.R.U32.HI UR6, URZ, UR10, UR6 ;  /* 0x0000000aff068299 */ /* 0x008fe40008011606 */
[----:B------:R-:W-:Y:S02]  /*7170*/  @!UP0 USEL UR7, UR37, UR4, !UP2 ;  /* 0x0000000425078287 */ /* 0x000fe4000d000000 */
[----:B------:R-:W-:Y:S04]  /*7180*/  @!UP0 USEL UR6, UR36, UR6, !UP1 ;  /* 0x0000000624068287 */ /* 0x000fe8000c800000 */
[----:B------:R-:W-:Y:S02]  /*7190*/  @!UP0 UIADD3 UR4, UPT, UPT, -UR7, UR6, URZ ;  /* 0x0000000607048290 */ /* 0x000fe4000fffe1ff */
[----:B------:R-:W-:Y:S02]  /*71a0*/  @!UP0 UIADD3 UR6, UPT, UPT, UR7, -UR6, URZ ;  /* 0x8000000607068290 */ /* 0x000fe4000fffe0ff */
[----:B------:R-:W-:Y:S02]  /*71b0*/  @!UP0 UIMAD UR37, UR4, UR5, UR37 ;  /* 0x00000005042582a4 */ /* 0x000fe4000f8e0225 */
[----:B------:R-:W-:Y:S02]  /*71c0*/  @!UP0 UIMAD UR36, UR6, UR14, UR36 ;  /* 0x0000000e062482a4 */ /* 0x000fe4000f8e0224 */
[----:B------:R-:W-:Y:S09]  /*71d0*/  ULOP3.LUT UP0, URZ, UR11, 0x90, URZ, 0xc0, !UPT ;  /* 0x000000900bff7892 */ /* 0x000ff2000f80c0ff */
[----:B------:R-:W-:Y:S05]  /*71e0*/  BRA.U !UP0, `(.L_x_95) ;  /* 0x00000001087c7547 */ /* 0x000fea000b800000 */
[----:B------:R-:W1:Y:S01]  /*71f0*/  LDCU.64 UR8, c[0x4][0x80] ;  /* 0x01001000ff0877ac */ /* 0x000e620008000a00 */
[----:B------:R-:W-:Y:S01]  /*7200*/  MOV R2, 0x0 ;  /* 0x0000000000027802 */ /* 0x000fe20000000f00 */
[----:B------:R-:W-:Y:S02]  /*7210*/  HFMA2 R12, -RZ, RZ, 0, 5.9604644775390625e-08 ;  /* 0x00000001ff0c7431 */ /* 0x000fe400000001ff */
[----:B------:R-:W-:Y:S01]  /*7220*/  IMAD.MOV.U32 R8, RZ, RZ, 0x70 ;  /* 0x00000070ff087424 */ /* 0x000fe200078e00ff */
[----:B------:R2:W3:Y:S01]  /*7230*/  LDC.64 R14, c[0x4][R2] ;  /* 0x01000000020e7b82 */ /* 0x0004e20000000a00 */
[----:B------:R-:W4:Y:S01]  /*7240*/  LDCU.64 UR6, c[0x4][0x88] ;  /* 0x01001100ff0677ac */ /* 0x000f220008000a00 */
[----:B------:R-:W-:Y:S01]  /*7250*/  IMAD.MOV.U32 R13, RZ, RZ, RZ ;  /* 0x000000ffff0d7224 */ /* 0x000fe200078e00ff */
[----:B------:R-:W2:Y:S01]  /*7260*/  LDCU.64 UR4, c[0x4][0x8] ;  /* 0x01000100ff0477ac */ /* 0x000ea20008000a00 */
[----:B-1----:R-:W-:Y:S01]  /*7270*/  MOV R5, UR9 ;  /* 0x0000000900057c02 */ /* 0x002fe20008000f00 */
[----:B------:R-:W-:Y:S01]  /*7280*/  IMAD.U32 R4, RZ, RZ, UR8 ;  /* 0x00000008ff047e24 */ /* 0x000fe2000f8e00ff */
[----:B----4-:R-:W-:Y:S01]  /*7290*/  MOV R7, UR7 ;  /* 0x0000000700077c02 */ /* 0x010fe20008000f00 */
[----:B------:R-:W-:Y:S01]  /*72a0*/  IMAD.U32 R6, RZ, RZ, UR6 ;  /* 0x00000006ff067e24 */ /* 0x000fe2000f8e00ff */
[----:B--2---:R-:W-:Y:S01]  /*72b0*/  MOV R11, UR5 ;  /* 0x00000005000b7c02 */ /* 0x004fe20008000f00 */
[----:B------:R-:W-:Y:S02]  /*72c0*/  IMAD.U32 R10, RZ, RZ, UR4 ;  /* 0x00000004ff0a7e24 */ /* 0x000fe4000f8e00ff */
[----:B------:R-:W-:Y:S07]  /*72d0*/  LEPC R20, `(.L_x_96) ;  /* 0x000000001014794e */ /* 0x000fee0000000000 */
[----:B---3-5:R-:W-:Y:S05]  /*72e0*/  CALL.ABS.NOINC R14 ;  /* 0x000000000e007343 */ /* 0x028fea0003c00000 */
.L_x_96:
[----:B------:R-:W1:Y:S01]  /*72f0*/  LDCU.64 UR8, c[0x4][0x80] ;  /* 0x01001000ff0877ac */ /* 0x000e620008000a00 */
[----:B------:R-:W2:Y:S01]  /*7300*/  LDC.64 R2, c[0x4][R2] ;  /* 0x0100000002027b82 */ /* 0x000ea20000000a00 */
[----:B------:R-:W-:Y:S02]  /*7310*/  HFMA2 R12, -RZ, RZ, 0, 5.9604644775390625e-08 ;  /* 0x00000001ff0c7431 */ /* 0x000fe400000001ff */
[----:B------:R-:W-:Y:S02]  /*7320*/  IMAD.MOV.U32 R8, RZ, RZ, 0x70 ;  /* 0x00000070ff087424 */ /* 0x000fe400078e00ff */
[----:B------:R-:W-:Y:S01]  /*7330*/  IMAD.MOV.U32 R13, RZ, RZ, RZ ;  /* 0x000000ffff0d7224 */ /* 0x000fe200078e00ff */
[----:B------:R-:W3:Y:S01]  /*7340*/  LDCU.64 UR6, c[0x4][0x88] ;  /* 0x01001100ff0677ac */ /* 0x000ee20008000a00 */
[----:B------:R-:W4:Y:S01]  /*7350*/  LDCU.64 UR4, c[0x4][0x8] ;  /* 0x01000100ff0477ac */ /* 0x000f220008000a00 */
[----:B-1----:R-:W-:Y:S02]  /*7360*/  MOV R4, UR8 ;  /* 0x0000000800047c02 */ /* 0x002fe40008000f00 */
[----:B------:R-:W-:Y:S02]  /*7370*/  MOV R5, UR9 ;  /* 0x0000000900057c02 */ /* 0x000fe40008000f00 */
[----:B---3--:R-:W-:Y:S01]  /*7380*/  MOV R7, UR7 ;  /* 0x0000000700077c02 */ /* 0x008fe20008000f00 */
[----:B------:R-:W-:Y:S01]  /*7390*/  IMAD.U32 R6, RZ, RZ, UR6 ;  /* 0x00000006ff067e24 */ /* 0x000fe2000f8e00ff */
[----:B----4-:R-:W-:Y:S01]  /*73a0*/  MOV R11, UR5 ;  /* 0x00000005000b7c02 */ /* 0x010fe20008000f00 */
[----:B------:R-:W-:Y:S02]  /*73b0*/  IMAD.U32 R10, RZ, RZ, UR4 ;  /* 0x00000004ff0a7e24 */ /* 0x000fe4000f8e00ff */
[----:B------:R-:W-:Y:S07]  /*73c0*/  LEPC R20, `(.L_x_95) ;  /* 0x000000001014794e */ /* 0x000fee0000000000 */
[----:B--2---:R-:W-:Y:S05]  /*73d0*/  CALL.ABS.NOINC R2 ;  /* 0x0000000002007343 */ /* 0x004fea0003c00000 */
.L_x_95:
[----:B------:R-:W-:Y:S02]  /*73e0*/  R2UR UR6, R96 ;  /* 0x00000000600672ca */ /* 0x000fe400000e0000 */
[----:B------:R-:W-:Y:S02]  /*73f0*/  R2UR UR5, R88 ;  /* 0x00000000580572ca */ /* 0x000fe400000e0000 */
[----:B------:R-:W-:Y:S02]  /*7400*/  R2UR UR4, R87 ;  /* 0x00000000570472ca */ /* 0x000fe400000e0000 */
[----:B------:R-:W-:Y:S02]  /*7410*/  ISETP.NE.U32.AND P4, PT, R74, RZ, PT ;  /* 0x000000ff4a00720c */ /* 0x000fe40003f85070 */
[----:B------:R-:W-:Y:S02]  /*7420*/  ISETP.NE.U32.AND P2, PT, RZ, UR62, PT ;  /* 0x0000003eff007c0c */ /* 0x000fe4000bf45070 */
[----:B------:R-:W-:Y:S02]  /*7430*/  ISETP.NE.AND.EX P4, PT, R75, RZ, PT, P4 ;  /* 0x000000ff4b00720c */ /* 0x000fe40003f85340 */
[----:B------:R-:W-:Y:S01]  /*7440*/  ISETP.NE.AND.EX P2, PT, RZ, UR63, PT, P2 ;  /* 0x0000003fff007c0c */ /* 0x000fe2000bf45320 */
[----:B------:R-:W-:Y:S02]  /*7450*/  UISETP.NE.AND UP2, UPT, UR6, URZ, UPT ;  /* 0x000000ff0600728c */ /* 0x000fe4000bf45270 */
[----:B------:R-:W-:Y:S04]  /*7460*/  UISETP.NE.U32.AND UP0, UPT, UR5, URZ, UPT ;  /* 0x000000ff0500728c */ /* 0x000fe8000bf05070 */
[----:B------:R-:W-:Y:S01]  /*7470*/  UISETP.NE.AND.EX UP1, UPT, UR4, URZ, UPT, UP0 ;  /* 0x000000ff0400728c */ /* 0x000fe2000bf25300 */
[----:B------:R-:W-:Y:S01]  /*7480*/  PLOP3.LUT P1, PT, PT, PT, UP2, 0x80, 0x8 ;  /* 0x000000000008781c */ /* 0x000fe20003f2f028 */
[----:B------:R-:W-:Y:S03]  /*7490*/  UPLOP3.LUT UP0, UPT, UPT, UPT, UPT, 0x40, 0x4 ;  /* 0x000000000004789c */ /* 0x000fe60003f0e870 */
[----:B------:R-:W-:Y:S06]  /*74a0*/  @UP2 UPLOP3.LUT UP0, UPT, UPT, UPT, UP1, 0x80, 0x8 ;  /* 0x000000000008289c */ /* 0x000fec0003f0f010 */
[----:B------:R-:W-:Y:S01]  /*74b0*/  PLOP3.LUT P0, PT, PT, PT, UP0, 0x80, 0x8 ;  /* 0x000000000008781c */ /* 0x000fe20003f0f008 */
[----:B------:R-:W-:Y:S01]  /*74c0*/  @!UPT UIADD3 URZ, UPT, UPT, URZ, URZ, URZ ;  /* 0x000000fffffff290 */ /* 0x000fe2000fffe0ff */
[----:B------:R-:W-:Y:S11]  /*74d0*/  BRA.U !UP1, `(.L_x_97) ;  /* 0x0000000109407547 */ /* 0x000ff6000b800000 */
[----:B------:R-:W-:Y:S01]  /*74e0*/  UISETP.NE.U32.AND UP0, UPT, UR62, URZ, UPT ;  /* 0x000000ff3e00728c */ /* 0x000fe2000bf05070 */
[----:B------:R-:W-:Y:S01]  /*74f0*/  R2UR UR6, R88 ;  /* 0x00000000580672ca */ /* 0x000fe200000e0000 */
[----:B------:R-:W1:Y:S01]  /*7500*/  LDCU.64 UR8, c[0x0][0x358] ;  /* 0x00006b00ff0877ac */ /* 0x000e620008000a00 */
[----:B------:R-:W-:Y:S02]  /*7510*/  HFMA2 R85, -RZ, RZ, 0, 5.9604644775390625e-08 ;  /* 0x00000001ff557431 */ /* 0x000fe400000001ff */
[----:B------:R-:W-:Y:S01]  /*7520*/  IMAD.MOV.U32 R0, RZ, RZ, 0x1 ;  /* 0x00000001ff007424 */ /* 0x000fe200078e00ff */
[----:B------:R-:W-:Y:S06]  /*7530*/  UISETP.NE.AND.EX UP0, UPT, UR63, URZ, UPT, UP0 ;  /* 0x000000ff3f00728c */ /* 0x000fec000bf05300 */
[----:B------:R-:W-:Y:S05]  /*7540*/  PLOP3.LUT P3, PT, PT, PT, UP0, 0x80, 0x8 ;  /* 0x000000000008781c */ /* 0x000fea0003f6f008 */
[----:B------:R-:W2:Y:S01]  /*7550*/  @UP0 LDCU.64 UR4, c[0x0][0xc88] ;  /* 0x00019100ff0407ac */ /* 0x000ea20008000a00 */
[----:B------:R-:W-:Y:S07]  /*7560*/  @UP0 UIMAD UR6, UR52, UR6, URZ ;  /* 0x00000006340602a4 */ /* 0x000fee000f8e02ff */
[----:B------:R-:W-:Y:S01]  /*7570*/  @!P3 PRMT R85, R0, 0x7610, R85 ;  /* 0x000076100055b816 */ /* 0x000fe20000000055 */
[----:B--2---:R-:W-:Y:S06]  /*7580*/  @UP0 UIMAD.WIDE UR4, UR6, 0x4, UR4 ;  /* 0x00000004060408a5 */ /* 0x004fec000f8e0204 */
[----:B------:R-:W-:Y:S02]  /*7590*/  IMAD.U32 R2, RZ, RZ, UR4 ;  /* 0x00000004ff027e24 */ /* 0x000fe4000f8e00ff */
[----:B------:R-:W-:Y:S03]  /*75a0*/  IMAD.U32 R3, RZ, RZ, UR5 ;  /* 0x00000005ff037e24 */ /* 0x000fe6000f8e00ff */
[----:B------:R-:W2:Y:S02]  /*75b0*/  @!UP0 LDCU UR4, c[0x0][0xc80] ;  /* 0x00019000ff0487ac */ /* 0x000ea40008000800 */
[----:B-1---5:R1:W5:Y:S02]  /*75c0*/  @P3 LDG.E R45, desc[UR8][R2.64] ;  /* 0x00000008022d3981 */ /* 0x022364000c1e1900 */
[----:B-12---:R-:W-:Y:S02]  /*75d0*/  @!P3 MOV R45, UR4 ;  /* 0x00000004002dbc02 */ /* 0x006fe40008000f00 */
.L_x_97:
[----:B------:R-:W-:Y:S05]  /*75e0*/  @!P4 BRA `(.L_x_98) ;  /* 0x000000000024c947 */ /* 0x000fea0003800000 */
[----:B------:R-:W-:Y:S01]  /*75f0*/  ISETP.NE.U32.AND P3, PT, R72, RZ, PT ;  /* 0x000000ff4800720c */ /* 0x000fe20003f65070 */
[----:B------:R-:W1:Y:S03]  /*7600*/  LDCU.64 UR4, c[0x0][0x358] ;  /* 0x00006b00ff0477ac */ /* 0x000e660008000a00 */
[----:B------:R-:W-:Y:S11]  /*7610*/  ISETP.NE.AND.EX P3, PT, R73, RZ, PT, P3 ;  /* 0x000000ff4900720c */ /* 0x000ff60003f65330 */
[----:B------:R-:W-:Y:S02]  /*7620*/  @!UPT UIADD3 URZ, UPT, UPT, URZ, URZ, URZ ;  /* 0x000000fffffff290 */ /* 0x000fe4000fffe0ff */
[----:B------:R-:W2:Y:S01]  /*7630*/  @P3 LDC.64 R2, c[0x0][0xca8] ;  /* 0x00032a00ff023b82 */ /* 0x000ea20000000a00 */
[----:B------:R-:W-:Y:S04]  /*7640*/  @P3 IMAD R0, R74, UR52, RZ ;  /* 0x000000344a003c24 */ /* 0x000fe8000f8e02ff */
[----:B--2---:R-:W-:Y:S05]  /*7650*/  @P3 IMAD.WIDE R2, R0, 0x4, R2 ;  /* 0x0000000400023825 */ /* 0x004fea00078e0202 */
[----:B-1---5:R1:W5:Y:S02]  /*7660*/  @P3 LDG.E R43, desc[UR4][R2.64] ;  /* 0x00000004022b3981 */ /* 0x022364000c1e1900 */
[----:B-1----:R-:W2:Y:S02]  /*7670*/  @!P3 LDC R43, c[0x0][0xca0] ;  /* 0x00032800ff2bbb82 */ /* 0x002ea40000000800 */
.L_x_98:
[----:B-----5:R-:W-:Y:S01]  /*7680*/  FSETP.NEU.AND P3, PT, R45, RZ, PT ;  /* 0x000000ff2d00720b */ /* 0x020fe20003f6d000 */
[----:B------:R-:W-:Y:S01]  /*7690*/  ULOP3.LUT UR4, UR54, 0x1, URZ, 0x3c, !UPT ;  /* 0x0000000136047892 */ /* 0x000fe2000f8e3cff */
[----:B------:R-:W-:Y:S01]  /*76a0*/  SEL R4, RZ, 0xffffffff, P2 ;  /* 0xffffffffff047807 */ /* 0x000fe20001000000 */
[----:B------:R-:W-:Y:S01]  /*76b0*/  IMAD.U32 R114, RZ, RZ, UR44 ;  /* 0x0000002cff727e24 */ /* 0x000fe2000f8e00ff */
[C---:B------:R-:W-:Y:S01]  /*76c0*/  @P1 LOP3.LUT P2, RZ, R85.reuse, 0xff, RZ, 0xc0, !PT ;  /* 0x000000ff55ff1812 */ /* 0x040fe2000784c0ff */
[----:B------:R-:W-:Y:S01]  /*76d0*/  IMAD.MOV.U32 R98, RZ, RZ, 0x10 ;  /* 0x00000010ff627424 */ /* 0x000fe200078e00ff */
[----:B------:R-:W-:Y:S01]  /*76e0*/  @P1 SEL R0, RZ, 0xffffffff, P3 ;  /* 0xffffffffff001807 */ /* 0x000fe20001800000 */
[----:B------:R-:W-:Y:S01]  /*76f0*/  IMAD.U32 R112, RZ, RZ, UR4 ;  /* 0x00000004ff707e24 */ /* 0x000fe2000f8e00ff */
[----:B------:R-:W-:Y:S01]  /*7700*/  LEA R104, R80, UR43, 0x3 ;  /* 0x0000002b50687c11 */ /* 0x000fe2000f8e18ff */
[----:B------:R-:W-:Y:S01]  /*7710*/  IMAD.SHL.U32 R99, R82, 0x2, RZ ;  /* 0x0000000252637824 */ /* 0x000fe200078e00ff */
[----:B------:R-:W-:Y:S01]  /*7720*/  @P0 SEL R0, R4, R0, !P2 ;  /* 0x0000000004000207 */ /* 0x000fe20005000000 */
[----:B------:R-:W-:Y:S01]  /*7730*/  IMAD.SHL.U32 R114, R114, 0x1000, RZ ;  /* 0x0000100072727824 */ /* 0x000fe200078e00ff */
[----:B------:R-:W-:Y:S01]  /*7740*/  PLOP3.LUT P2, PT, PT, PT, UP1, 0x80, 0x8 ;  /* 0x000000000008781c */ /* 0x000fe20003f4f018 */
[----:B------:R-:W-:Y:S01]  /*7750*/  BSSY B1, `(.L_x_99) ;  /* 0x000003b000017945 */ /* 0x000fe20003800000 */
[----:B------:R-:W-:Y:S01]  /*7760*/  @P1 LOP3.LUT R0, R0, 0x1, RZ, 0xc0, !PT ;  /* 0x0000000100001812 */ /* 0x000fe200078ec0ff */
[----:B------:R-:W-:Y:S01]  /*7770*/  IMAD.MOV.U32 R107, RZ, RZ, 0x1 ;  /* 0x00000001ff6b7424 */ /* 0x000fe200078e00ff */
[----:B------:R-:W-:Y:S01]  /*7780*/  LOP3.LUT P4, R76, R85, 0xff, RZ, 0xc0, !PT ;  /* 0x000000ff554c7812 */ /* 0x000fe2000788c0ff */
[----:B------:R-:W-:Y:S01]  /*7790*/  IMAD R105, R80, 0x40, R81 ;  /* 0x0000004050697824 */ /* 0x000fe200078e0251 */
[----:B------:R-:W-:Y:S01]  /*77a0*/  ISETP.NE.U32.OR P5, PT, R0, 0x1, !P1 ;  /* 0x000000010000780c */ /* 0x000fe20004fa5470 */
[----:B------:R-:W-:Y:S01]  /*77b0*/  IMAD.U32 R0, RZ, RZ, UR44 ;  /* 0x0000002cff007e24 */ /* 0x000fe2000f8e00ff */
[----:B------:R-:W-:Y:S01]  /*77c0*/  SEL R3, RZ, 0xffffffff, P3 ;  /* 0xffffffffff037807 */ /* 0x000fe20001800000 */
[----:B------:R-:W-:Y:S01]  /*77d0*/  IMAD.U32 R106, RZ, RZ, UR44 ;  /* 0x0000002cff6a7e24 */ /* 0x000fe2000f8e00ff */
[----:B------:R-:W-:Y:S02]  /*77e0*/  LOP3.LUT P6, RZ, R83, 0x40, RZ, 0xc0, !PT ;  /* 0x0000004053ff7812 */ /* 0x000fe400078cc0ff */
[----:B------:R-:W-:Y:S02]  /*77f0*/  CS2R R70, SRZ ;  /* 0x0000000000467805 */ /* 0x000fe4000001ff00 */
[----:B------:R-:W-:Y:S02]  /*7800*/  LEA R0, R0, UR43, 0x3 ;  /* 0x0000002b00007c11 */ /* 0x000fe4000f8e18ff */
[----:B------:R-:W-:Y:S02]  /*7810*/  CS2R R68, SRZ ;  /* 0x0000000000447805 */ /* 0x000fe4000001ff00 */
[----:B------:R-:W-:Y:S02]  /*7820*/  @P2 SEL R3, R4, R3, !P4 ;  /* 0x0000000304032207 */ /* 0x000fe40006000000 */
[----:B------:R-:W-:Y:S02]  /*7830*/  CS2R R66, SRZ ;  /* 0x0000000000427805 */ /* 0x000fe4000001ff00 */
[----:B------:R-:W-:Y:S02]  /*7840*/  SEL R98, R98, 0xfffffff0, !P6 ;  /* 0xfffffff062627807 */ /* 0x000fe40007000000 */
[----:B------:R-:W-:Y:S02]  /*7850*/  CS2R R64, SRZ ;  /* 0x0000000000407805 */ /* 0x000fe4000001ff00 */
[----:B------:R-:W-:Y:S02]  /*7860*/  LOP3.LUT R3, R3, 0x1, RZ, 0xc0, !PT ;  /* 0x0000000103037812 */ /* 0x000fe400078ec0ff */
[----:B------:R-:W-:Y:S02]  /*7870*/  CS2R R58, SRZ ;  /* 0x00000000003a7805 */ /* 0x000fe4000001ff00 */
[----:B------:R-:W-:Y:S02]  /*7880*/  @P5 SHF.L.U32 R2, R112, 0x1f, RZ ;  /* 0x0000001f70025819 */ /* 0x000fe400000006ff */
[----:B------:R-:W-:Y:S02]  /*7890*/  CS2R R56, SRZ ;  /* 0x0000000000387805 */ /* 0x000fe4000001ff00 */
[----:B------:R-:W-:Y:S02]  /*78a0*/  IADD3 R51, PT, PT, R114, UR43, R99 ;  /* 0x0000002b72337c10 */ /* 0x000fe4000fffe063 */
[----:B------:R-:W-:Y:S01]  /*78b0*/  CS2R R54, SRZ ;  /* 0x0000000000367805 */ /* 0x000fe2000001ff00 */
[----:B------:R1:W3:Y:S01]  /*78c0*/  @P5 SYNCS.PHASECHK.TRANS64.TRYWAIT P1, [R0+URZ+0x40], R2 ;  /* 0x00004002000055a7 */ /* 0x0002e200080211ff */
[----:B------:R-:W-:Y:S02]  /*78d0*/  ISETP.NE.U32.AND P2, PT, R3, 0x1, PT ;  /* 0x000000010300780c */ /* 0x000fe40003f45070 */
[----:B------:R-:W-:Y:S02]  /*78e0*/  CS2R R52, SRZ ;  /* 0x0000000000347805 */ /* 0x000fe4000001ff00 */
[----:B------:R-:W-:Y:S01]  /*78f0*/  P2R R97, PR, RZ, 0x20 ;  /* 0x00000020ff617803 */ /* 0x000fe20000000000 */
[----:B------:R-:W-:Y:S01]  /*7900*/  IMAD.IADD R50, R51, 0x1, R98 ;  /* 0x0000000133327824 */ /* 0x000fe200078e0262 */
[----:B------:R-:W-:Y:S02]  /*7910*/  P2R R113, PR, RZ, 0x4 ;  /* 0x00000004ff717803 */ /* 0x000fe40000000000 */
[----:B-1----:R-:W-:Y:S04]  /*7920*/  SHF.L.U32 R2, R79, 0x1f, RZ ;  /* 0x0000001f4f027819 */ /* 0x002fe800000006ff */
[----:B------:R1:W4:Y:S01]  /*7930*/  SYNCS.PHASECHK.TRANS64.TRYWAIT P0, [R104+URZ+0xa0], R2 ;  /* 0x0000a002680075a7 */ /* 0x00032200080011ff */
[----:B---3--:R-:W-:Y:S01]  /*7940*/  @P5 SEL R107, RZ, 0x1, !P1 ;  /* 0x00000001ff6b5807 */ /* 0x008fe20004800000 */
[----:B-1----:R-:W-:Y:S06]  /*7950*/  @!P5 BRA `(.L_x_100) ;  /* 0x000000000068d947 */ /* 0x002fec0003800000 */
[----:B------:R-:W-:Y:S01]  /*7960*/  ISETP.NE.AND P1, PT, R107, RZ, PT ;  /* 0x000000ff6b00720c */ /* 0x000fe20003f25270 */
[----:B------:R-:W-:Y:S01]  /*7970*/  BSSY B0, `(.L_x_101) ;  /* 0x000000d000007945 */ /* 0x000fe20003800000 */
[----:B------:R-:W-:Y:S02]  /*7980*/  CS2R R54, SRZ ;  /* 0x0000000000367805 */ /* 0x000fe4000001ff00 */
[----:B------:R-:W-:Y:S02]  /*7990*/  CS2R R52, SRZ ;  /* 0x0000000000347805 */ /* 0x000fe4000001ff00 */
[----:B------:R-:W-:Y:S02]  /*79a0*/  CS2R R58, SRZ ;  /* 0x00000000003a7805 */ /* 0x000fe4000001ff00 */
[----:B------:R-:W-:Y:S02]  /*79b0*/  CS2R R56, SRZ ;  /* 0x0000000000387805 */ /* 0x000fe4000001ff00 */
[----:B------:R-:W-:Y:S02]  /*79c0*/  CS2R R66, SRZ ;  /* 0x0000000000427805 */ /* 0x000fe4000001ff00 */
[----:B------:R-:W-:Y:S02]  /*79d0*/  CS2R R64, SRZ ;  /* 0x0000000000407805 */ /* 0x000fe4000001ff00 */
[----:B------:R-:W-:Y:S02]  /*79e0*/  CS2R R70, SRZ ;  /* 0x0000000000467805 */ /* 0x000fe4000001ff00 */
[----:B------:R-:W-:Y:S01]  /*79f0*/  CS2R R68, SRZ ;  /* 0x0000000000447805 */ /* 0x000fe2000001ff00 */
[----:B------:R-:W-:Y:S06]  /*7a00*/  @P1 BRA `(.L_x_102) ;  /* 0x00000000000c1947 */ /* 0x000fec0003800000 */
[----:B------:R-:W-:Y:S04]  /*7a10*/  SHF.L.U32 R3, R112, 0x1f, RZ ;  /* 0x0000001f70037819 */ /* 0x000fe800000006ff */
[----:B------:R-:W1:Y:S02]  /*7a20*/  SYNCS.PHASECHK.TRANS64.TRYWAIT P1, [R0+URZ+0x40], R3 ;  /* 0x00004003000075a7 */ /* 0x000e6400080211ff */
[----:B-1----:R-:W-:Y:S05]  /*7a30*/  @!P1 BRA `(.L_x_103) ;  /* 0x0000004800b09947 */ /* 0x002fea0003800000 */
.L_x_102:
[----:B------:R-:W-:Y:S05]  /*7a40*/  BSYNC B0 ;  /* 0x0000000000007941 */ /* 0x000fea0003800000 */
.L_x_101:
[----:B------:R-:W-:Y:S01]  /*7a50*/  ISETP.NE.AND P1, PT, R113, RZ, PT ;  /* 0x000000ff7100720c */ /* 0x000fe20003f25270 */
[----:B------:R-:W-:Y:S04]  /*7a60*/  UIADD3 UR4, UPT, UPT, UR44, 0x1, URZ ;  /* 0x000000012c047890 */ /* 0x000fe8000fffe0ff */
[----:B------:R-:W-:Y:S04]  /*7a70*/  UISETP.NE.AND UP0, UPT, UR4, 0x3, UPT ;  /* 0x000000030400788c */ /* 0x000fe8000bf05270 */
[----:B------:R-:W-:Y:S02]  /*7a80*/  USEL UR5, URZ, 0x1, UP0 ;  /* 0x00000001ff057887 */ /* 0x000fe40008000000 */
[----:B------:R-:W-:Y:S02]  /*7a90*/  USEL UR4, UR4, URZ, UP0 ;  /* 0x000000ff04047287 */ /* 0x000fe40008000000 */
[----:B------:R3:W1:Y:S02]  /*7aa0*/  @P1 LDS.128 R52, [R51+0x200] ;  /* 0x0002000033341984 */ /* 0x0006640000000c00 */
[----:B------:R-:W-:Y:S02]  /*7ab0*/  LOP3.LUT R112, R112, UR5, RZ, 0x3c, !PT ;  /* 0x0000000570707c12 */ /* 0x000fe4000f8e3cff */
[----:B------:R3:W1:Y:S01]  /*7ac0*/  @P1 LDS.128 R56, [R50+0x200] ;  /* 0x0002000032381984 */ /* 0x0006620000000c00 */
[----:B------:R-:W-:Y:S03]  /*7ad0*/  IMAD.U32 R106, RZ, RZ, UR4 ;  /* 0x00000004ff6a7e24 */ /* 0x000fe6000f8e00ff */
[----:B------:R3:W1:Y:S04]  /*7ae0*/  @P1 LDS.128 R64, [R51+0xa00] ;  /* 0x000a000033401984 */ /* 0x0006680000000c00 */
[----:B------:R3:W1:Y:S02]  /*7af0*/  @P1 LDS.128 R68, [R50+0xa00] ;  /* 0x000a000032441984 */ /* 0x0006640000000c00 */
.L_x_100:
[----:B------:R-:W-:Y:S05]  /*7b00*/  BSYNC B1 ;  /* 0x0000000000017941 */ /* 0x000fea0003800000 */
.L_x_99:
[----:B------:R-:W-:Y:S01]  /*7b10*/  HFMA2 R39, -RZ, RZ, 0, 0 ;  /* 0x00000000ff277431 */ /* 0x000fe200000001ff */
[----:B-1----:R-:W-:Y:S01]  /*7b20*/  SHF.R.U32.HI R0, RZ, 0x15, R105 ;  /* 0x00000015ff007819 */ /* 0x002fe20000011669 */
[----:B----4-:R-:W-:Y:S06]  /*7b30*/  @P0 BRA `(.L_x_104) ;  /* 0x0000000000080947 */ /* 0x010fec0003800000 */
[----:B------:R-:W1:Y:S02]  /*7b40*/  SYNCS.PHASECHK.TRANS64.TRYWAIT P0, [R104+URZ+0xa0], R2 ;  /* 0x0000a002680075a7 */ /* 0x000e6400080011ff */
[----:B-1----:R-:W-:Y:S05]  /*7b50*/  @!P0 BRA `(.L_x_105) ;  /* 0x00000048007c8947 */ /* 0x002fea0003800000 */
.L_x_104:
[----:B-1----:R-:W-:Y:S01]  /*7b60*/  LOP3.LUT R2, R0, 0x3, RZ, 0xc0, !PT ;  /* 0x0000000300027812 */ /* 0x002fe200078ec0ff */
[----:B------:R-:W-:Y:S01]  /*7b70*/  IMAD.MOV.U32 R38, RZ, RZ, RZ ;  /* 0x000000ffff267224 */ /* 0x000fe200078e00ff */
[----:B------:R-:W-:Y:S02]  /*7b80*/  CS2R R36, SRZ ;  /* 0x0000000000247805 */ /* 0x000fe4000001ff00 */
[----:B------:R-:W-:Y:S02]  /*7b90*/  CS2R R34, SRZ ;  /* 0x0000000000227805 */ /* 0x000fe4000001ff00 */
[----:B------:R-:W-:Y:S02]  /*7ba0*/  ISETP.NE.AND P0, PT, R84, R2, PT ;  /* 0x000000025400720c */ /* 0x000fe40003f05270 */
[----:B------:R-:W-:Y:S02]  /*7bb0*/  CS2R R32, SRZ ;  /* 0x0000000000207805 */ /* 0x000fe4000001ff00 */
        /* <DEDUP_REMOVED lines=13> */
[----:B------:R-:W-:Y:S11]  /*7c90*/  LOP3.LUT P0, RZ, R0, 0x3, R86, 0x48, !PT ;  /* 0x0000000300ff7812 */ /* 0x000ff60007804856 */
[----:B------:R-:W-:Y:S02]  /*7ca0*/  @!UPT UIADD3 URZ, UPT, UPT, URZ, URZ, URZ ;  /* 0x000000fffffff290 */ /* 0x000fe4000fffe0ff */
[----:B------:R-:W-:Y:S05]  /*7cb0*/  @!P0 BRA `(.L_x_107) ;  /* 0x0000000000408947 */ /* 0x000fea0003800000 */
[----:B------:R-:W1:Y:S01]  /*7cc0*/  LDCU.64 UR8, c[0x4][0x70] ;  /* 0x01000e00ff0877ac */ /* 0x000e620008000a00 */
[----:B------:R-:W-:Y:S01]  /*7cd0*/  MOV R15, 0x0 ;  /* 0x00000000000f7802 */ /* 0x000fe20000000f00 */
[----:B------:R-:W-:Y:S02]  /*7ce0*/  HFMA2 R12, -RZ, RZ, 0, 5.9604644775390625e-08 ;  /* 0x00000001ff0c7431 */ /* 0x000fe400000001ff */
[----:B------:R-:W-:Y:S02]  /*7cf0*/  IMAD.MOV.U32 R8, RZ, RZ, 0x192 ;  /* 0x00000192ff087424 */ /* 0x000fe400078e00ff */
[----:B------:R-:W-:Y:S01]  /*7d00*/  IMAD.MOV.U32 R13, RZ, RZ, RZ ;  /* 0x000000ffff0d7224 */ /* 0x000fe200078e00ff */
[----:B------:R-:W4:Y:S01]  /*7d10*/  LDCU.64 UR6, c[0x4][0x78] ;  /* 0x01000f00ff0677ac */ /* 0x000f220008000a00 */
[----:B------:R-:W2:Y:S01]  /*7d20*/  LDC.64 R14, c[0x4][R15] ;  /* 0x010000000f0e7b82 */ /* 0x000ea20000000a00 */
[----:B------:R-:W5:Y:S01]  /*7d30*/  LDCU.64 UR4, c[0x4][0x10] ;  /* 0x01000200ff0477ac */ /* 0x000f620008000a00 */
[----:B-1----:R-:W-:Y:S01]  /*7d40*/  MOV R5, UR9 ;  /* 0x0000000900057c02 */ /* 0x002fe20008000f00 */
[----:B------:R-:W-:Y:S01]  /*7d50*/  IMAD.U32 R4, RZ, RZ, UR8 ;  /* 0x00000008ff047e24 */ /* 0x000fe2000f8e00ff */
[----:B----4-:R-:W-:Y:S01]  /*7d60*/  MOV R7, UR7 ;  /* 0x0000000700077c02 */ /* 0x010fe20008000f00 */
[----:B------:R-:W-:Y:S01]  /*7d70*/  IMAD.U32 R6, RZ, RZ, UR6 ;  /* 0x00000006ff067e24 */ /* 0x000fe2000f8e00ff */
[----:B-----5:R-:W-:Y:S01]  /*7d80*/  MOV R11, UR5 ;  /* 0x00000005000b7c02 */ /* 0x020fe20008000f00 */
[----:B------:R-:W-:Y:S02]  /*7d90*/  IMAD.U32 R10, RZ, RZ, UR4 ;  /* 0x00000004ff0a7e24 */ /* 0x000fe4000f8e00ff */
[----:B------:R-:W-:Y:S07]  /*7da0*/  LEPC R20, `(.L_x_107) ;  /* 0x000000001014794e */ /* 0x000fee0000000000 */
[----:B--23--:R-:W-:Y:S05]  /*7db0*/  CALL.ABS.NOINC R14 ;  /* 0x000000000e007343 */ /* 0x00cfea0003c00000 */
.L_x_107:
[----:B------:R-:W-:Y:S05]  /*7dc0*/  WARPSYNC.ALL ;  /* 0x0000000000007948 */ /* 0x000fea0003800000 */
[C---:B------:R-:W-:Y:S01]  /*7dd0*/  R2UR UR4, R105.reuse ;  /* 0x00000000690472ca */ /* 0x040fe200000e0000 */
[----:B------:R-:W-:Y:S05]  /*7de0*/  VIADD R0, R105, 0x20 ;  /* 0x0000002069007836 */ /* 0x000fea0000000000 */
[----:B------:R-:W-:Y:S04]  /*7df0*/  SHF.R.U32.HI R0, RZ, 0x15, R0 ;  /* 0x00000015ff007819 */ /* 0x000fe80000011600 */
[----:B------:R-:W-:Y:S03]  /*7e00*/  LOP3.LUT P0, RZ, R0, 0x3, R86, 0x48, !PT ;  /* 0x0000000300ff7812 */ /* 0x000fe60007804856 */
[----:B------:R-:W1:Y:S10]  /*7e10*/  LDTM.x16 R24, tmem[UR4] ;  /* 0x00000004001879ee */ /* 0x000e740008240000 */
[----:B-1----:R-:W-:Y:S05]  /*7e20*/  @!P0 BRA `(.L_x_108) ;  /* 0x0000000000408947 */ /* 0x002fea0003800000 */
        /* <DEDUP_REMOVED lines=16> */
.L_x_108:
[----:B------:R-:W-:Y:S05]  /*7f30*/  WARPSYNC.ALL ;  /* 0x0000000000007948 */ /* 0x000fea0003800000 */
[----:B------:R-:W-:Y:S11]  /*7f40*/  R2UR UR4, R105 ;  /* 0x00000000690472ca */ /* 0x000ff600000e0000 */
[----:B------:R-:W-:Y:S02]  /*7f50*/  @!UPT UIADD3 URZ, UPT, UPT, URZ, URZ, URZ ;  /* 0x000000fffffff290 */ /* 0x000fe4000fffe0ff */
[----:B------:R-:W1:Y:S02]  /*7f60*/  LDTM.x16 R4, tmem[UR4+0x20] ;  /* 0x00002004000479ee */ /* 0x000e640008240000 */
[----:B-1----:R-:W-:Y:S01]  /*7f70*/  NOP ;  /* 0x0000000000007918 */ /* 0x002fe20000000000 */
.L_x_106:
[----:B------:R-:W-:Y:S01]  /*7f80*/  SHF.L.U32 R20, R52, 0x10, RZ ;  /* 0x0000001034147819 */ /* 0x000fe200000006ff */
[C---:B--2---:R-:W-:Y:S01]  /*7f90*/  FMUL R0, R43.reuse, R24 ;  /* 0x000000182b007220 */ /* 0x044fe20000400000 */
[----:B------:R-:W-:Y:S01]  /*7fa0*/  ISETP.NE.AND P0, PT, R84, R2, PT ;  /* 0x000000025400720c */ /* 0x000fe20003f05270 */
[----:B------:R-:W-:Y:S01]  /*7fb0*/  FMUL R2, R43, R25 ;  /* 0x000000192b027220 */ /* 0x000fe20000400000 */
[----:B------:R-:W-:Y:S01]  /*7fc0*/  LOP3.LUT R21, R52, 0xffff0000, RZ, 0xc0, !PT ;  /* 0xffff000034157812 */ /* 0x000fe200078ec0ff */
[----:B------:R-:W-:Y:S01]  /*7fd0*/  FFMA R0, R45, R20, R0 ;  /* 0x000000142d007223 */ /* 0x000fe20000000000 */
[----:B------:R-:W-:Y:S01]  /*7fe0*/  SHF.L.U32 R22, R53, 0x10, RZ ;  /* 0x0000001035167819 */ /* 0x000fe200000006ff */
[----:B------:R-:W-:Y:S01]  /*7ff0*/  FMUL R3, R43, R26 ;  /* 0x0000001a2b037220 */ /* 0x000fe20000400000 */
[----:B------:R-:W-:Y:S01]  /*8000*/  LOP3.LUT R23, R53, 0xffff0000, RZ, 0xc0, !PT ;  /* 0xffff000035177812 */ /* 0x000fe200078ec0ff */
[----:B------:R-:W-:Y:S01]  /*8010*/  FFMA R2, R45, R21, R2 ;  /* 0x000000152d027223 */ /* 0x000fe20000000002 */
[C---:B------:R-:W-:Y:S01]  /*8020*/  SHF.L.U32 R40, R54.reuse, 0x10, RZ ;  /* 0x0000001036287819 */ /* 0x040fe200000006ff */
[----:B------:R-:W-:Y:S01]  /*8030*/  FMUL R20, R43, R27 ;  /* 0x0000001b2b147220 */ /* 0x000fe20000400000 */
[----:B------:R-:W-:Y:S01]  /*8040*/  LOP3.LUT R41, R54, 0xffff0000, RZ, 0xc0, !PT ;  /* 0xffff000036297812 */ /* 0x000fe200078ec0ff */
[----:B------:R-:W-:Y:S01]  /*8050*/  FFMA R3, R45, R22, R3 ;  /* 0x000000162d037223 */ /* 0x000fe20000000003 */
[----:B------:R-:W-:Y:S01]  /*8060*/  F2FP.BF16.F32.PACK_AB R60, R2, R0 ;  /* 0x00000000023c723e */ /* 0x000fe200000010ff */
[----:B------:R-:W-:Y:S01]  /*8070*/  FMUL R21, R43, R28 ;  /* 0x0000001c2b157220 */ /* 0x000fe20000400000 */
[----:B------:R-:W-:Y:S01]  /*8080*/  LOP3.LUT R42, R69, 0xffff0000, RZ, 0xc0, !PT ;  /* 0xffff0000452a7812 */ /* 0x000fe200078ec0ff */
[----:B------:R-:W-:Y:S01]  /*8090*/  FMUL R22, R43, R29 ;  /* 0x0000001d2b167220 */ /* 0x000fe20000400000 */
[----:B------:R-:W-:Y:S01]  /*80a0*/  SHF.L.U32 R46, R70, 0x10, RZ ;  /* 0x00000010462e7819 */ /* 0x000fe200000006ff */
[----:B------:R-:W-:Y:S01]  /*80b0*/  FFMA R20, R45, R23, R20 ;  /* 0x000000172d147223 */ /* 0x000fe20000000014 */
[----:B------:R-:W-:Y:S01]  /*80c0*/  SHF.L.U32 R23, R55, 0x10, RZ ;  /* 0x0000001037177819 */ /* 0x000fe200000006ff */
[----:B------:R-:W-:Y:S01]  /*80d0*/  FFMA R21, R45, R40, R21 ;  /* 0x000000282d157223 */ /* 0x000fe20000000015 */
[----:B------:R-:W-:Y:S01]  /*80e0*/  LOP3.LUT R40, R55, 0xffff0000, RZ, 0xc0, !PT ;  /* 0xffff000037287812 */ /* 0x000fe200078ec0ff */
[----:B------:R-:W-:Y:S01]  /*80f0*/  FFMA R22, R45, R41, R22 ;  /* 0x000000292d167223 */ /* 0x000fe20000000016 */
[----:B------:R-:W-:Y:S01]  /*8100*/  F2FP.BF16.F32.PACK_AB R61, R20, R3 ;  /* 0x00000003143d723e */ /* 0x000fe200000010ff */
[C---:B------:R-:W-:Y:S01]  /*8110*/  FMUL R0, R43.reuse, R30 ;  /* 0x0000001e2b007220 */ /* 0x040fe20000400000 */
[----:B------:R-:W-:Y:S01]  /*8120*/  LOP3.LUT R41, R58, 0xffff0000, RZ, 0xc0, !PT ;  /* 0xffff00003a297812 */ /* 0x000fe200078ec0ff */
[----:B------:R-:W-:Y:S01]  /*8130*/  FMUL R2, R43, R31 ;  /* 0x0000001f2b027220 */ /* 0x000fe20000400000 */
[----:B------:R-:W-:Y:S01]  /*8140*/  F2FP.BF16.F32.PACK_AB R62, R22, R21 ;  /* 0x00000015163e723e */ /* 0x000fe200000010ff */
[C---:B------:R-:W-:Y:S01]  /*8150*/  FFMA R0, R45.reuse, R23, R0 ;  /* 0x000000172d007223 */ /* 0x040fe20000000000 */
[C---:B------:R-:W-:Y:S01]  /*8160*/  SHF.L.U32 R22, R56.reuse, 0x10, RZ ;  /* 0x0000001038167819 */ /* 0x040fe200000006ff */
[----:B------:R-:W-:Y:S01]  /*8170*/  FFMA R2, R45, R40, R2 ;  /* 0x000000282d027223 */ /* 0x000fe20000000002 */
[----:B------:R-:W-:Y:S01]  /*8180*/  LOP3.LUT R23, R56, 0xffff0000, RZ, 0xc0, !PT ;  /* 0xffff000038177812 */ /* 0x000fe200078ec0ff */
[----:B------:R-:W-:Y:S01]  /*8190*/  FMUL R3, R43, R32 ;  /* 0x000000202b037220 */ /* 0x000fe20000400000 */
[----:B------:R-:W-:Y:S01]  /*81a0*/  SHF.L.U32 R40, R57, 0x10, RZ ;  /* 0x0000001039287819 */ /* 0x000fe200000006ff */
[C---:B------:R-:W-:Y:S01]  /*81b0*/  FMUL R20, R43.reuse, R33 ;  /* 0x000000212b147220 */ /* 0x040fe20000400000 */
[----:B------:R-:W-:Y:S01]  /*81c0*/  F2FP.BF16.F32.PACK_AB R63, R2, R0 ;  /* 0x00000000023f723e */ /* 0x000fe200000010ff */
[----:B------:R-:W-:Y:S01]  /*81d0*/  FMUL R21, R43, R34 ;  /* 0x000000222b157220 */ /* 0x000fe20000400000 */
[----:B------:R-:W-:Y:S01]  /*81e0*/  LOP3.LUT R47, R70, 0xffff0000, RZ, 0xc0, !PT ;  /* 0xffff0000462f7812 */ /* 0x000fe200078ec0ff */
[----:B------:R-:W-:Y:S01]  /*81f0*/  FFMA R3, R45, R22, R3 ;  /* 0x000000162d037223 */ /* 0x000fe20000000003 */
[----:B------:R-:W-:Y:S01]  /*8200*/  SHF.L.U32 R48, R71, 0x10, RZ ;  /* 0x0000001047307819 */ /* 0x000fe200000006ff */
[----:B------:R-:W-:Y:S01]  /*8210*/  FFMA R20, R45, R23, R20 ;  /* 0x000000172d147223 */ /* 0x000fe20000000014 */
[----:B------:R-:W-:Y:S01]  /*8220*/  LOP3.LUT R23, R57, 0xffff0000, RZ, 0xc0, !PT ;  /* 0xffff000039177812 */ /* 0x000fe200078ec0ff */
[----:B------:R-:W-:Y:S01]  /*8230*/  FFMA R21, R45, R40, R21 ;  /* 0x000000282d157223 */ /* 0x000fe20000000015 */
[----:B------:R-:W-:Y:S01]  /*8240*/  SHF.L.U32 R40, R58, 0x10, RZ ;  /* 0x000000103a287819 */ /* 0x000fe200000006ff */
[C---:B------:R-:W-:Y:S01]  /*8250*/  FMUL R0, R43.reuse, R35 ;  /* 0x000000232b007220 */ /* 0x040fe20000400000 */
[----:B------:R-:W-:Y:S01]  /*8260*/  F2FP.BF16.F32.PACK_AB R100, R20, R3 ;  /* 0x000000031464723e */ /* 0x000fe200000010ff */
[----:B------:R-:W-:Y:S01]  /*8270*/  FMUL R2, R43, R36 ;  /* 0x000000242b027220 */ /* 0x000fe20000400000 */
[----:B------:R-:W-:Y:S01]  /*8280*/  LOP3.LUT R49, R71, 0xffff0000, RZ, 0xc0, !PT ;  /* 0xffff000047317812 */ /* 0x000fe200078ec0ff */
[----:B------:R-:W-:Y:S01]  /*8290*/  FMUL R22, R43, R37 ;  /* 0x000000252b167220 */ /* 0x000fe20000400000 */
[----:B------:R-:W-:Y:S01]  /*82a0*/  ISETP.NE.AND P1, PT, R84, RZ, PT ;  /* 0x000000ff5400720c */ /* 0x000fe20003f25270 */
[----:B------:R-:W-:Y:S01]  /*82b0*/  FFMA R0, R45, R23, R0 ;  /* 0x000000172d007223 */ /* 0x000fe20000000000 */
[----:B------:R-:W-:Y:S01]  /*82c0*/  SHF.L.U32 R23, R59, 0x10, RZ ;  /* 0x000000103b177819 */ /* 0x000fe200000006ff */
[----:B------:R-:W-:Y:S01]  /*82d0*/  FFMA R2, R45, R40, R2 ;  /* 0x000000282d027223 */ /* 0x000fe20000000002 */
[----:B------:R-:W-:Y:S01]  /*82e0*/  LOP3.LUT R40, R59, 0xffff0000, RZ, 0xc0, !PT ;  /* 0xffff00003b287812 */ /* 0x000fe200078ec0ff */
[----:B------:R1:W-:Y:S01]  /*82f0*/  @!P0 STS.128 [R51+0x200], R60 ;  /* 0x0002003c33008388 */ /* 0x0003e20000000c00 */
[----:B------:R-:W-:Y:S01]  /*8300*/  F2FP.BF16.F32.PACK_AB R101, R0, R21 ;  /* 0x000000150065723e */ /* 0x000fe200000010ff */
[----:B------:R-:W-:Y:S01]  /*8310*/  FFMA R22, R45, R41, R22 ;  /* 0x000000292d167223 */ /* 0x000fe20000000016 */
[----:B------:R-:W-:Y:S01]  /*8320*/  LOP3.LUT R41, R66, 0xffff0000, RZ, 0xc0, !PT ;  /* 0xffff000042297812 */ /* 0x000fe200078ec0ff */
[C---:B------:R-:W-:Y:S01]  /*8330*/  FMUL R3, R43.reuse, R38 ;  /* 0x000000262b037220 */ /* 0x040fe20000400000 */
[C---:B------:R-:W-:Y:S01]  /*8340*/  FMUL R20, R43.reuse, R39 ;  /* 0x000000272b147220 */ /* 0x040fe20000400000 */
        /* <DEDUP_REMOVED lines=8> */
[----:B------:R-:W-:Y:S01]  /*83d0*/  FMUL R21, R43, R6 ;  /* 0x000000062b157220 */ /* 0x000fe20000400000 */
[C---:B------:R-:W-:Y:S01]  /*83e0*/  FFMA R0, R45.reuse, R22, R0 ;  /* 0x000000162d007223 */ /* 0x040fe20000000000 */
[C---:B------:R-:W-:Y:S01]  /*83f0*/  FFMA R2, R45.reuse, R23, R2 ;  /* 0x000000172d027223 */ /* 0x040fe20000000002 */
[----:B------:R-:W-:Y:S01]  /*8400*/  F2FP.BF16.F32.PACK_AB R103, R20, R3 ;  /* 0x000000031467723e */ /* 0x000fe200000010ff */
[----:B------:R-:W-:Y:S01]  /*8410*/  FFMA R21, R45, R40, R21 ;  /* 0x000000282d157223 */ /* 0x000fe20000000015 */
[----:B------:R-:W-:Y:S01]  /*8420*/  LOP3.LUT R23, R65, 0xffff0000, RZ, 0xc0, !PT ;  /* 0xffff000041177812 */ /* 0x000fe200078ec0ff */
[C---:B------:R-:W-:Y:S01]  /*8430*/  FMUL R3, R43.reuse, R7 ;  /* 0x000000072b037220 */ /* 0x040fe20000400000 */
[----:B------:R-:W-:Y:S01]  /*8440*/  SHF.L.U32 R40, R66, 0x10, RZ ;  /* 0x0000001042287819 */ /* 0x000fe200000006ff */
[----:B------:R1:W-:Y:S01]  /*8450*/  @!P0 STS.128 [R50+0x200], R100 ;  /* 0x0002006432008388 */ /* 0x0003e20000000c00 */
[C---:B------:R-:W-:Y:S01]  /*8460*/  FMUL R20, R43.reuse, R8 ;  /* 0x000000082b147220 */ /* 0x040fe20000400000 */
[----:B------:R-:W-:Y:S01]  /*8470*/  FMUL R22, R43, R9 ;  /* 0x000000092b167220 */ /* 0x000fe20000400000 */
[C---:B------:R-:W-:Y:S01]  /*8480*/  FFMA R3, R45.reuse, R23, R3 ;  /* 0x000000172d037223 */ /* 0x040fe20000000003 */
[----:B------:R-:W-:Y:S01]  /*8490*/  F2FP.BF16.F32.PACK_AB R108, R2, R0 ;  /* 0x00000000026c723e */ /* 0x000fe200000010ff */
[----:B------:R-:W-:Y:S01]  /*84a0*/  FFMA R20, R45, R40, R20 ;  /* 0x000000282d147223 */ /* 0x000fe20000000014 */
[----:B------:R-:W-:Y:S01]  /*84b0*/  SHF.L.U32 R23, R67, 0x10, RZ ;  /* 0x0000001043177819 */ /* 0x000fe200000006ff */
[----:B------:R-:W-:Y:S01]  /*84c0*/  FMUL R0, R43, R10 ;  /* 0x0000000a2b007220 */ /* 0x000fe20000400000 */
[----:B------:R-:W-:Y:S01]  /*84d0*/  LOP3.LUT R40, R67, 0xffff0000, RZ, 0xc0, !PT ;  /* 0xffff000043287812 */ /* 0x000fe200078ec0ff */
[----:B------:R-:W-:Y:S01]  /*84e0*/  FFMA R22, R45, R41, R22 ;  /* 0x000000292d167223 */ /* 0x000fe20000000016 */
[----:B------:R-:W-:Y:S01]  /*84f0*/  FMUL R2, R43, R11 ;  /* 0x0000000b2b027220 */ /* 0x000fe20000400000 */
[----:B------:R-:W-:Y:S01]  /*8500*/  FFMA R0, R45, R23, R0 ;  /* 0x000000172d007223 */ /* 0x000fe20000000000 */
[----:B------:R-:W-:Y:S01]  /*8510*/  F2FP.BF16.F32.PACK_AB R109, R3, R21 ;  /* 0x00000015036d723e */ /* 0x000fe200000010ff */
[----:B------:R-:W-:Y:S01]  /*8520*/  FMUL R3, R43, R12 ;  /* 0x0000000c2b037220 */ /* 0x000fe20000400000 */
[----:B------:R-:W-:Y:S01]  /*8530*/  FFMA R2, R45, R40, R2 ;  /* 0x000000282d027223 */ /* 0x000fe20000000002 */
[----:B------:R-:W-:Y:S01]  /*8540*/  SHF.L.U32 R23, R68, 0x10, RZ ;  /* 0x0000001044177819 */ /* 0x000fe200000006ff */
[C---:B------:R-:W-:Y:S01]  /*8550*/  FMUL R21, R43.reuse, R14 ;  /* 0x0000000e2b157220 */ /* 0x040fe20000400000 */
[----:B------:R-:W-:Y:S01]  /*8560*/  F2FP.BF16.F32.PACK_AB R110, R22, R20 ;  /* 0x00000014166e723e */ /* 0x000fe200000010ff */
[C---:B------:R-:W-:Y:S01]  /*8570*/  FMUL R20, R43.reuse, R13 ;  /* 0x0000000d2b147220 */ /* 0x040fe20000400000 */
[----:B------:R-:W-:Y:S01]  /*8580*/  LOP3.LUT R40, R68, 0xffff0000, RZ, 0xc0, !PT ;  /* 0xffff000044287812 */ /* 0x000fe200078ec0ff */
[----:B------:R-:W-:Y:S01]  /*8590*/  FMUL R22, R43, R15 ;  /* 0x0000000f2b167220 */ /* 0x000fe20000400000 */
[----:B------:R-:W-:Y:S01]  /*85a0*/  SHF.L.U32 R41, R69, 0x10, RZ ;  /* 0x0000001045297819 */ /* 0x000fe200000006ff */
[----:B------:R-:W-:Y:S01]  /*85b0*/  FFMA R3, R45, R23, R3 ;  /* 0x000000172d037223 */ /* 0x000fe20000000003 */
[----:B------:R-:W-:Y:S01]  /*85c0*/  FMUL R23, R43, R16 ;  /* 0x000000102b177220 */ /* 0x000fe20000400000 */
[----:B------:R-:W-:Y:S01]  /*85d0*/  FFMA R20, R45, R40, R20 ;  /* 0x000000282d147223 */ /* 0x000fe20000000014 */
[----:B------:R-:W-:Y:S01]  /*85e0*/  FMUL R40, R43, R17 ;  /* 0x000000112b287220 */ /* 0x000fe20000400000 */
[C---:B------:R-:W-:Y:S01]  /*85f0*/  FFMA R21, R45.reuse, R41, R21 ;  /* 0x000000292d157223 */ /* 0x040fe20000000015 */
[----:B------:R-:W-:Y:S01]  /*8600*/  FFMA R22, R45, R42, R22 ;  /* 0x0000002a2d167223 */ /* 0x000fe20000000016 */
[C---:B------:R-:W-:Y:S01]  /*8610*/  FMUL R41, R43.reuse, R18 ;  /* 0x000000122b297220 */ /* 0x040fe20000400000 */
[----:B------:R-:W-:Y:S01]  /*8620*/  FMUL R42, R43, R19 ;  /* 0x000000132b2a7220 */ /* 0x000fe20000400000 */
[----:B------:R-:W-:Y:S01]  /*8630*/  F2FP.BF16.F32.PACK_AB R111, R2, R0 ;  /* 0x00000000026f723e */ /* 0x000fe200000010ff */
[C---:B------:R-:W-:Y:S01]  /*8640*/  FFMA R23, R45.reuse, R46, R23 ;  /* 0x0000002e2d177223 */ /* 0x040fe20000000017 */
[C---:B------:R-:W-:Y:S01]  /*8650*/  FFMA R40, R45.reuse, R47, R40 ;  /* 0x0000002f2d287223 */ /* 0x040fe20000000028 */
[C---:B------:R-:W-:Y:S01]  /*8660*/  FFMA R41, R45.reuse, R48, R41 ;  /* 0x000000302d297223 */ /* 0x040fe20000000029 */
[----:B------:R-:W-:Y:S01]  /*8670*/  FFMA R42, R45, R49, R42 ;  /* 0x000000312d2a7223 */ /* 0x000fe2000000002a */
[----:B------:R1:W-:Y:S01]  /*8680*/  @!P0 STS.128 [R51+0xa00], R108 ;  /* 0x000a006c33008388 */ /* 0x0003e20000000c00 */
[----:B------:R-:W-:Y:S02]  /*8690*/  F2FP.BF16.F32.PACK_AB R21, R22, R21 ;  /* 0x000000151615723e */ /* 0x000fe400000010ff */
[----:B------:R-:W-:Y:S02]  /*86a0*/  F2FP.BF16.F32.PACK_AB R22, R40, R23 ;  /* 0x000000172816723e */ /* 0x000fe400000010ff */
[----:B------:R-:W-:Y:S02]  /*86b0*/  F2FP.BF16.F32.PACK_AB R20, R20, R3 ;  /* 0x000000031414723e */ /* 0x000fe400000010ff */
[----:B------:R-:W-:Y:S05]  /*86c0*/  F2FP.BF16.F32.PACK_AB R23, R42, R41 ;  /* 0x000000292a17723e */ /* 0x000fea00000010ff */
[----:B------:R1:W-:Y:S01]  /*86d0*/  @!P0 STS.128 [R50+0xa00], R20 ;  /* 0x000a001432008388 */ /* 0x0003e20000000c00 */
[----:B------:R-:W-:Y:S01]  /*86e0*/  @!PT LDS RZ, [RZ] ;  /* 0x00000000fffff984 */ /* 0x000fe20000000800 */
[----:B------:R-:W-:Y:S01]  /*86f0*/  @!PT LDS RZ, [RZ] ;  /* 0x00000000fffff984 */ /* 0x000fe20000000800 */
[----:B------:R-:W-:Y:S01]  /*8700*/  @!PT LDS RZ, [RZ] ;  /* 0x00000000fffff984 */ /* 0x000fe20000000800 */
[----:B------:R-:W-:Y:S01]  /*8710*/  @!PT LDS RZ, [RZ] ;  /* 0x00000000fffff984 */ /* 0x000fe20000000800 */
[----:B------:R2:W-:Y:S07]  /*8720*/  MEMBAR.ALL.CTA ;  /* 0x0000000000007992 */ /* 0x0005ee0000008000 */
[----:B--2---:R-:W2:Y:S01]  /*8730*/  FENCE.VIEW.ASYNC.S ;  /* 0x00000000000073c6 */ /* 0x004ea20000000000 */
[----:B------:R-:W-:Y:S05]  /*8740*/  WARPSYNC.ALL ;  /* 0x0000000000007948 */ /* 0x000fea0003800000 */
[----:B------:R-:W-:Y:S01]  /*8750*/  BSSY.RECONVERGENT B0, `(.L_x_109) ;  /* 0x0000011000007945 */ /* 0x000fe20003800200 */
[----:B--2---:R-:W-:Y:S06]  /*8760*/  BAR.SYNC.DEFER_BLOCKING 0x1, 0x80 ;  /* 0x0042000000007b1d */ /* 0x004fec0000010000 */
[----:B------:R-:W-:Y:S05]  /*8770*/  @P1 BRA `(.L_x_110) ;  /* 0x0000000000381947 */ /* 0x000fea0003800000 */
[----:B------:R-:W2:Y:S01]  /*8780*/  LDCU.64 UR6, c[0x0][0x348] ;  /* 0x00006900ff0677ac */ /* 0x000ea20008000a00 */
[----:B------:R-:W-:Y:S01]  /*8790*/  R2UR UR5, R114 ;  /* 0x00000000720572ca */ /* 0x000fe200000e0000 */
[----:B------:R-:W-:Y:S01]  /*87a0*/  UMOV UR51, UR52 ;  /* 0x0000003400337c82 */ /* 0x000fe20008000000 */
[----:B------:R-:W-:Y:S01]  /*87b0*/  UIADD3 UR9, UPT, UPT, UR49, 0x20, URZ ;  /* 0x0000002031097890 */ /* 0x000fe2000fffe0ff */
[----:B------:R-:W-:Y:S01]  /*87c0*/  UMOV UR10, UR50 ;  /* 0x00000032000a7c82 */ /* 0x000fe20008000000 */
[----:B------:R-:W-:Y:S09]  /*87d0*/  UMOV UR11, UR52 ;  /* 0x00000034000b7c82 */ /* 0x000ff20008000000 */
[----:B------:R-:W-:Y:S02]  /*87e0*/  UIADD3 UR5, UPT, UPT, UR43, UR5, URZ ;  /* 0x000000052b057290 */ /* 0x000fe4000fffe0ff */
[----:B--2---:R-:W-:Y:S02]  /*87f0*/  UIADD3 UR4, UP0, UPT, UR6, 0xa80, URZ ;  /* 0x00000a8006047890 */ /* 0x004fe4000ff1e0ff */
[----:B------:R-:W-:Y:S02]  /*8800*/  UIADD3 UR48, UPT, UPT, UR5, 0x200, URZ ;  /* 0x0000020005307890 */ /* 0x000fe4000fffe0ff */
[----:B------:R-:W-:Y:S02]  /*8810*/  UIADD3 UR8, UPT, UPT, UR5, 0xa00, URZ ;  /* 0x00000a0005087890 */ /* 0x000fe4000fffe0ff */
[----:B------:R-:W-:Y:S09]  /*8820*/  UIADD3.X UR5, UPT, UPT, URZ, UR7, URZ, UP0, !UPT ;  /* 0x00000007ff057290 */ /* 0x000ff200087fe4ff */
[----:B------:R2:W-:Y:S01]  /*8830*/  UTMASTG.3D [UR48], [UR4] ;  /* 0x00000030040073b5 */ /* 0x0005e20008010000 */
[----:B------:R2:W-:Y:S02]  /*8840*/  UTMASTG.3D [UR8], [UR4] ;  /* 0x00000008040073b5 */ /* 0x0005e40008010000 */
[----:B--2---:R0:W-:Y:S02]  /*8850*/  UTMACMDFLUSH ;  /* 0x00000000000079b7 */ /* 0x0041e40000000000 */
.L_x_110:
[----:B------:R-:W-:Y:S05]  /*8860*/  BSYNC.RECONVERGENT B0 ;  /* 0x0000000000007941 */ /* 0x000fea0003800200 */
.L_x_109:
[----:B------:R-:W-:Y:S01]  /*8870*/  UIADD3 UR46, UPT, UPT, UR44, 0x1, URZ ;  /* 0x000000012c2e7890 */ /* 0x000fe2000fffe0ff */
[----:B------:R-:W-:Y:S03]  /*8880*/  BSSY.RECONVERGENT B0, `(.L_x_111) ;  /* 0x0000005000007945 */ /* 0x000fe60003800200 */
[----:B------:R-:W-:Y:S04]  /*8890*/  UISETP.NE.AND UP0, UPT, UR46, 0x3, UPT ;  /* 0x000000032e00788c */ /* 0x000fe8000bf05270 */
[----:B------:R-:W-:Y:S01]  /*88a0*/  USEL UR45, UR46, URZ, UP0 ;  /* 0x000000ff2e2d7287 */ /* 0x000fe20008000000 */
[----:B------:R-:W-:Y:S11]  /*88b0*/  @P1 BRA `(.L_x_112) ;  /* 0x0000000000041947 */ /* 0x000ff60003800000 */
[----:B------:R-:W-:Y:S04]  /*88c0*/  DEPBAR.LE SB0, 0x1 ;  /* 0x000080400000791a */ /* 0x000fe80000000000 */
.L_x_112:
[----:B------:R-:W-:Y:S05]  /*88d0*/  BSYNC.RECONVERGENT B0 ;  /* 0x0000000000007941 */ /* 0x000fea0003800200 */
.L_x_111:
[----:B------:R-:W-:Y:S01]  /*88e0*/  BAR.SYNC.DEFER_BLOCKING 0x1, 0x80 ;  /* 0x0042000000007b1d */ /* 0x000fe20000010000 */
[----:B------:R-:W-:Y:S01]  /*88f0*/  ISETP.NE.AND P1, PT, R97, RZ, PT ;  /* 0x000000ff6100720c */ /* 0x000fe20003f25270 */
[----:B------:R-:W-:Y:S01]  /*8900*/  UISETP.NE.AND UP0, UPT, UR53, URZ, UPT ;  /* 0x000000ff3500728c */ /* 0x000fe2000bf05270 */
[----:B-1----:R-:W-:Y:S11]  /*8910*/  LEA R20, R106, UR43, 0x3 ;  /* 0x0000002b6a147c11 */ /* 0x002ff6000f8e18ff */
[----:B------:R-:W-:Y:S01]  /*8920*/  @P1 SHF.L.U32 R3, R112, 0x1f, RZ ;  /* 0x0000001f70031819 */ /* 0x000fe200000006ff */
[----:B------:R-:W-:Y:S06]  /*8930*/  BRA.U !UP0, `(.L_x_113) ;  /* 0x0000000108247547 */ /* 0x000fec000b800000 */
[----:B------:R-:W1:Y:S01]  /*8940*/  S2R R0, SR_CgaCtaId ;  /* 0x0000000000007919 */ /* 0x000e620000008800 */
[----:B------:R-:W-:Y:S01]  /*8950*/  IMAD.U32 R2, RZ, RZ, UR47 ;  /* 0x0000002fff027e24 */ /* 0x000fe2000f8e00ff */
[----:B------:R-:W-:Y:S04]  /*8960*/  UIADD3 UR4, UPT, UPT, UR47, 0x1, URZ ;  /* 0x000000012f047890 */ /* 0x000fe8000fffe0ff */
[----:B------:R-:W-:Y:S01]  /*8970*/  @P1 LEA R2, R2, UR43, 0x3 ;  /* 0x0000002b02021c11 */ /* 0x000fe2000f8e18ff */
[----:B------:R-:W-:Y:S04]  /*8980*/  UISETP.NE.AND UP0, UPT, UR4, 0x3, UPT ;  /* 0x000000030400788c */ /* 0x000fe8000bf05270 */
[----:B------:R-:W-:Y:S01]  /*8990*/  @P1 VIADD R2, R2, 0x58 ;  /* 0x0000005802021836 */ /* 0x000fe20000000000 */
[----:B------:R-:W-:Y:S04]  /*89a0*/  USEL UR47, UR4, URZ, UP0 ;  /* 0x000000ff042f7287 */ /* 0x000fe80008000000 */
[----:B-1----:R-:W-:Y:S04]  /*89b0*/  @P1 PRMT R0, R0, 0x654, R2 ;  /* 0x0000065400001816 */ /* 0x002fe80000000002 */
[----:B------:R1:W-:Y:S04]  /*89c0*/  @P1 SYNCS.ARRIVE.TRANS64.RED.A1T0 RZ, [R0+URZ], RZ ;  /* 0x000000ff00ff19a7 */ /* 0x0003e800081004ff */
.L_x_113:
[----:B------:R-:W2:Y:S01]  /*89d0*/  @P1 SYNCS.PHASECHK.TRANS64.TRYWAIT P0, [R20+URZ+0x40], R3 ;  /* 0x00004003140015a7 */ /* 0x000ea200080011ff */
[----:B------:R-:W-:Y:S01]  /*89e0*/  BSSY B1, `(.L_x_114) ;  /* 0x0000019000017945 */ /* 0x000fe20003800000 */
[----:B--2---:R-:W-:Y:S03]  /*89f0*/  @P1 SEL R107, RZ, 0x1, !P0 ;  /* 0x00000001ff6b1807 */ /* 0x004fe60004000000 */
[----:B------:R-:W-:Y:S05]  /*8a00*/  @!P1 BRA `(.L_x_115) ;  /* 0x0000000000589947 */ /* 0x000fea0003800000 */
[----:B------:R-:W-:Y:S01]  /*8a10*/  ISETP.NE.AND P1, PT, R113, RZ, PT ;  /* 0x000000ff7100720c */ /* 0x000fe20003f25270 */
[----:B------:R-:W-:Y:S01]  /*8a20*/  BSSY B0, `(.L_x_116) ;  /* 0x0000009000007945 */ /* 0x000fe20003800000 */
[----:B------:R-:W-:Y:S11]  /*8a30*/  ISETP.NE.AND P0, PT, R107, RZ, PT ;  /* 0x000000ff6b00720c */ /* 0x000ff60003f05270 */
[----:B------:R-:W-:Y:S05]  /*8a40*/  @P1 IMAD R3, R106, 0x1000, R99 ;  /* 0x000010006a031824 */ /* 0x000fea00078e0263 */
[----:B------:R-:W-:Y:S05]  /*8a50*/  @P1 IADD3 R2, PT, PT, R3, UR43, RZ ;  /* 0x0000002b03021c10 */ /* 0x000fea000fffe0ff */
[----:B------:R-:W-:Y:S01]  /*8a60*/  @P1 IMAD.IADD R2, R98, 0x1, R2 ;  /* 0x0000000162021824 */ /* 0x000fe200078e0202 */
[----:B------:R-:W-:Y:S06]  /*8a70*/  @P0 BRA `(.L_x_117) ;  /* 0x00000000000c0947 */ /* 0x000fec0003800000 */
[----:B-1----:R-:W-:Y:S04]  /*8a80*/  SHF.L.U32 R0, R112, 0x1f, RZ ;  /* 0x0000001f70007819 */ /* 0x002fe800000006ff */
[----:B------:R-:W1:Y:S02]  /*8a90*/  SYNCS.PHASECHK.TRANS64.TRYWAIT P0, [R20+URZ+0x40], R0 ;  /* 0x00004000140075a7 */ /* 0x000e6400080011ff */
[----:B-1----:R-:W-:Y:S05]  /*8aa0*/  @!P0 BRA `(.L_x_118) ;  /* 0x0000003800bc8947 */ /* 0x002fea0003800000 */
.L_x_117:
[----:B------:R-:W-:Y:S05]  /*8ab0*/  BSYNC B0 ;  /* 0x0000000000007941 */ /* 0x000fea0003800000 */
.L_x_116:
[----:B------:R-:W-:Y:S01]  /*8ac0*/  ISETP.NE.AND P0, PT, R113, RZ, PT ;  /* 0x000000ff7100720c */ /* 0x000fe20003f05270 */
[----:B------:R-:W-:Y:S11]  /*8ad0*/  VIADD R106, R106, 0x1 ;  /* 0x000000016a6a7836 */ /* 0x000ff60000000000 */
[----:B------:R-:W-:Y:S01]  /*8ae0*/  @!UPT UIADD3 URZ, UPT, UPT, URZ, URZ, URZ ;  /* 0x000000fffffff290 */ /* 0x000fe2000fffe0ff */
[----:B------:R2:W4:Y:S04]  /*8af0*/  @P0 LDS.128 R52, [R3+UR43+0x200] ;  /* 0x0002002b03340984 */ /* 0x0005280008000c00 */
[----:B------:R2:W2:Y:S04]  /*8b00*/  @P0 LDS.128 R64, [R3+UR43+0xa00] ;  /* 0x000a002b03400984 */ /* 0x0004a80008000c00 */
[----:B------:R2:W2:Y:S04]  /*8b10*/  @P0 LDS.128 R56, [R2+0x200] ;  /* 0x0002000002380984 */ /* 0x0004a80000000c00 */
[----:B------:R2:W2:Y:S01]  /*8b20*/  @P0 LDS.128 R68, [R2+0xa00] ;  /* 0x000a000002440984 */ /* 0x0004a20000000c00 */
[C---:B------:R-:W-:Y:S04]  /*8b30*/  ISETP.NE.AND P0, PT, R106.reuse, 0x3, PT ;  /* 0x000000036a00780c */ /* 0x040fe80003f05270 */
[----:B-1----:R-:W-:Y:S02]  /*8b40*/  SEL R0, RZ, 0x1, P0 ;  /* 0x00000001ff007807 */ /* 0x002fe40000000000 */
[----:B------:R-:W-:Y:S02]  /*8b50*/  SEL R106, R106, RZ, P0 ;  /* 0x000000ff6a6a7207 */ /* 0x000fe40000000000 */
[----:B------:R-:W-:Y:S02]  /*8b60*/  LOP3.LUT R112, R112, R0, RZ, 0x3c, !PT ;  /* 0x0000000070707212 */ /* 0x000fe400078e3cff */
.L_x_115:
[----:B------:R-:W-:Y:S05]  /*8b70*/  BSYNC B1 ;  /* 0x0000000000017941 */ /* 0x000fea0003800000 */
.L_x_114:
[----:B--2---:R-:W-:Y:S05]  /*8b80*/  VIADD R3, R105, 0x400000 ;  /* 0x0040000069037836 */ /* 0x004fea0000000000 */
[----:B-1----:R-:W-:Y:S04]  /*8b90*/  SHF.R.U32.HI R0, RZ, 0x15, R3 ;  /* 0x00000015ff007819 */ /* 0x002fe80000011603 */
[----:B------:R-:W-:Y:S04]  /*8ba0*/  LOP3.LUT R2, R0, 0x3, RZ, 0xc0, !PT ;  /* 0x0000000300027812 */ /* 0x000fe800078ec0ff */
[----:B------:R-:W-:Y:S11]  /*8bb0*/  ISETP.NE.AND P0, PT, R84, R2, PT ;  /* 0x000000025400720c */ /* 0x000ff60003f05270 */
[----:B------:R-:W-:Y:S02]  /*8bc0*/  @!UPT UIADD3 URZ, UPT, UPT, URZ, URZ, URZ ;  /* 0x000000fffffff290 */ /* 0x000fe4000fffe0ff */
[----:B------:R-:W-:Y:S05]  /*8bd0*/  @P0 BRA `(.L_x_119) ;  /* 0x0000000000bc0947 */ /* 0x000fea0003800000 */
[----:B------:R-:W-:Y:S02]  /*8be0*/  LOP3.LUT P0, RZ, R0, 0x3, R86, 0x48, !PT ;  /* 0x0000000300ff7812 */ /* 0x000fe40007804856 */
[----:B------:R-:W-:Y:S11]  /*8bf0*/  MOV R16, R3 ;  /* 0x0000000300107202 */ /* 0x000ff60000000f00 */
[----:B------:R-:W-:Y:S05]  /*8c00*/  @!P0 BRA `(.L_x_120) ;  /* 0x0000000000408947 */ /* 0x000fea0003800000 */
[----:B------:R-:W1:Y:S01]  /*8c10*/  LDCU.64 UR8, c[0x4][0x70] ;  /* 0x01000e00ff0877ac */ /* 0x000e620008000a00 */
[----:B------:R-:W-:Y:S01]  /*8c20*/  MOV R15, 0x0 ;  /* 0x00000000000f7802 */ /* 0x000fe20000000f00 */
[----:B------:R-:W-:Y:S02]  /*8c30*/  HFMA2 R12, -RZ, RZ, 0, 5.9604644775390625e-08 ;  /* 0x00000001ff0c7431 */ /* 0x000fe400000001ff */
[----:B------:R-:W-:Y:S02]  /*8c40*/  IMAD.MOV.U32 R8, RZ, RZ, 0x192 ;  /* 0x00000192ff087424 */ /* 0x000fe400078e00ff */
[----:B------:R-:W-:Y:S01]  /*8c50*/  IMAD.MOV.U32 R13, RZ, RZ, RZ ;  /* 0x000000ffff0d7224 */ /* 0x000fe200078e00ff */
[----:B------:R-:W2:Y:S01]  /*8c60*/  LDCU.64 UR6, c[0x4][0x78] ;  /* 0x01000f00ff0677ac */ /* 0x000ea20008000a00 */
[----:B------:R-:W3:Y:S01]  /*8c70*/  LDC.64 R14, c[0x4][R15] ;  /* 0x010000000f0e7b82 */ /* 0x000ee20000000a00 */
[----:B------:R-:W5:Y:S01]  /*8c80*/  LDCU.64 UR4, c[0x4][0x10] ;  /* 0x01000200ff0477ac */ /* 0x000f620008000a00 */
[----:B-1----:R-:W-:Y:S01]  /*8c90*/  MOV R5, UR9 ;  /* 0x0000000900057c02 */ /* 0x002fe20008000f00 */
[----:B------:R-:W-:Y:S01]  /*8ca0*/  IMAD.U32 R4, RZ, RZ, UR8 ;  /* 0x00000008ff047e24 */ /* 0x000fe2000f8e00ff */
[----:B--2---:R-:W-:Y:S01]  /*8cb0*/  MOV R7, UR7 ;  /* 0x0000000700077c02 */ /* 0x004fe20008000f00 */
[----:B------:R-:W-:Y:S01]  /*8cc0*/  IMAD.U32 R6, RZ, RZ, UR6 ;  /* 0x00000006ff067e24 */ /* 0x000fe2000f8e00ff */
[----:B-----5:R-:W-:Y:S01]  /*8cd0*/  MOV R11, UR5 ;  /* 0x00000005000b7c02 */ /* 0x020fe20008000f00 */
[----:B------:R-:W-:Y:S02]  /*8ce0*/  IMAD.U32 R10, RZ, RZ, UR4 ;  /* 0x00000004ff0a7e24 */ /* 0x000fe4000f8e00ff */
[----:B------:R-:W-:Y:S07]  /*8cf0*/  LEPC R20, `(.L_x_120) ;  /* 0x000000001014794e */ /* 0x000fee0000000000 */
[----:B---34-:R-:W-:Y:S05]  /*8d00*/  CALL.ABS.NOINC R14 ;  /* 0x000000000e007343 */ /* 0x018fea0003c00000 */
.L_x_120:
        /* <DEDUP_REMOVED lines=23> */
.L_x_121:
[----:B------:R-:W-:Y:S05]  /*8e80*/  WARPSYNC.ALL ;  /* 0x0000000000007948 */ /* 0x000fea0003800000 */
[----:B------:R-:W-:Y:S11]  /*8e90*/  R2UR UR4, R16 ;  /* 0x00000000100472ca */ /* 0x000ff600000e0000 */
[----:B------:R-:W-:Y:S02]  /*8ea0*/  @!UPT UIADD3 URZ, UPT, UPT, URZ, URZ, URZ ;  /* 0x000000fffffff290 */ /* 0x000fe4000fffe0ff */
[----:B------:R-:W1:Y:S02]  /*8eb0*/  LDTM.x16 R4, tmem[UR4+0x20] ;  /* 0x00002004000479ee */ /* 0x000e640008240000 */
[----:B-1----:R-:W-:Y:S01]  /*8ec0*/  NOP ;  /* 0x0000000000007918 */ /* 0x002fe20000000000 */
.L_x_119:
[----:B----4-:R-:W-:Y:S01]  /*8ed0*/  SHF.L.U32 R3, R52, 0x10, RZ ;  /* 0x0000001034037819 */ /* 0x010fe200000006ff */
[C---:B------:R-:W-:Y:S01]  /*8ee0*/  FMUL R0, R43.reuse, R24 ;  /* 0x000000182b007220 */ /* 0x040fe20000400000 */
[----:B------:R-:W-:Y:S01]  /*8ef0*/  ISETP.NE.AND P1, PT, R84, R2, PT ;  /* 0x000000025400720c */ /* 0x000fe20003f25270 */
[----:B------:R-:W-:Y:S01]  /*8f00*/  FMUL R2, R43, R25 ;  /* 0x000000192b027220 */ /* 0x000fe20000400000 */
[----:B------:R-:W-:Y:S01]  /*8f10*/  LOP3.LUT R21, R52, 0xffff0000, RZ, 0xc0, !PT ;  /* 0xffff000034157812 */ /* 0x000fe200078ec0ff */
[----:B------:R-:W-:Y:S01]  /*8f20*/  FFMA R0, R45, R3, R0 ;  /* 0x000000032d007223 */ /* 0x000fe20000000000 */
[----:B------:R-:W-:Y:S01]  /*8f30*/  SHF.L.U32 R22, R53, 0x10, RZ ;  /* 0x0000001035167819 */ /* 0x000fe200000006ff */
[----:B------:R-:W-:Y:S01]  /*8f40*/  FMUL R3, R43, R26 ;  /* 0x0000001a2b037220 */ /* 0x000fe20000400000 */
[----:B------:R-:W-:Y:S01]  /*8f50*/  LOP3.LUT R23, R53, 0xffff0000, RZ, 0xc0, !PT ;  /* 0xffff000035177812 */ /* 0x000fe200078ec0ff */
[----:B------:R-:W-:Y:S01]  /*8f60*/  FMUL R20, R43, R27 ;  /* 0x0000001b2b147220 */ /* 0x000fe20000400000 */
[----:B------:R-:W-:Y:S01]  /*8f70*/  SHF.L.U32 R40, R54, 0x10, RZ ;  /* 0x0000001036287819 */ /* 0x000fe200000006ff */
[----:B------:R-:W-:Y:S01]  /*8f80*/  FFMA R2, R45, R21, R2 ;  /* 0x000000152d027223 */ /* 0x000fe20000000002 */
[----:B------:R-:W-:Y:S01]  /*8f90*/  LOP3.LUT R41, R57, 0xffff0000, RZ, 0xc0, !PT ;  /* 0xffff000039297812 */ /* 0x000fe200078ec0ff */
[C---:B------:R-:W-:Y:S01]  /*8fa0*/  FFMA R3, R45.reuse, R22, R3 ;  /* 0x000000162d037223 */ /* 0x040fe20000000003 */
[----:B------:R-:W-:Y:S01]  /*8fb0*/  LOP3.LUT R42, R66, 0xffff0000, RZ, 0xc0, !PT ;  /* 0xffff0000422a7812 */ /* 0x000fe200078ec0ff */
[----:B------:R-:W-:Y:S01]  /*8fc0*/  FFMA R20, R45, R23, R20 ;  /* 0x000000172d147223 */ /* 0x000fe20000000014 */
[----:B------:R-:W-:Y:S01]  /*8fd0*/  LOP3.LUT R23, R54, 0xffff0000, RZ, 0xc0, !PT ;  /* 0xffff000036177812 */ /* 0x000fe200078ec0ff */
[C---:B------:R-:W-:Y:S01]  /*8fe0*/  FMUL R21, R43.reuse, R28 ;  /* 0x0000001c2b157220 */ /* 0x040fe20000400000 */
[----:B------:R-:W-:Y:S01]  /*8ff0*/  F2FP.BF16.F32.PACK_AB R48, R2, R0 ;  /* 0x000000000230723e */ /* 0x000fe200000010ff */
[----:B------:R-:W-:Y:S01]  /*9000*/  FMUL R22, R43, R29 ;  /* 0x0000001d2b167220 */ /* 0x000fe20000400000 */
[----:B------:R-:W-:Y:S01]  /*9010*/  F2FP.BF16.F32.PACK_AB R49, R20, R3 ;  /* 0x000000031431723e */ /* 0x000fe200000010ff */
[----:B------:R-:W-:Y:S01]  /*9020*/  FFMA R21, R45, R40, R21 ;  /* 0x000000282d157223 */ /* 0x000fe20000000015 */
[----:B------:R-:W-:Y:S01]  /*9030*/  SHF.L.U32 R20, R55, 0x10, RZ ;  /* 0x0000001037147819 */ /* 0x000fe200000006ff */
[----:B------:R-:W-:Y:S01]  /*9040*/  FFMA R22, R45, R23, R22 ;  /* 0x000000172d167223 */ /* 0x000fe20000000016 */
[----:B------:R-:W-:Y:S01]  /*9050*/  LOP3.LUT R23, R55, 0xffff0000, RZ, 0xc0, !PT ;  /* 0xffff000037177812 */ /* 0x000fe200078ec0ff */
[C---:B------:R-:W-:Y:S01]  /*9060*/  FMUL R0, R43.reuse, R30 ;  /* 0x0000001e2b007220 */ /* 0x040fe20000400000 */
[----:B------:R-:W-:Y:S01]  /*9070*/  SHF.L.U32 R40, R56, 0x10, RZ ;  /* 0x0000001038287819 */ /* 0x000fe200000006ff */
[C---:B------:R-:W-:Y:S01]  /*9080*/  FMUL R2, R43.reuse, R31 ;  /* 0x0000001f2b027220 */ /* 0x040fe20000400000 */
[----:B---3--:R-:W-:Y:S01]  /*9090*/  F2FP.BF16.F32.PACK_AB R50, R22, R21 ;  /* 0x000000151632723e */ /* 0x008fe200000010ff */
[----:B------:R-:W-:Y:S01]  /*90a0*/  FMUL R3, R43, R32 ;  /* 0x000000202b037220 */ /* 0x000fe20000400000 */
[----:B------:R-:W-:Y:S01]  /*90b0*/  SHF.L.U32 R46, R67, 0x10, RZ ;  /* 0x00000010432e7819 */ /* 0x000fe200000006ff */
[----:B------:R-:W-:Y:S01]  /*90c0*/  FFMA R0, R45, R20, R0 ;  /* 0x000000142d007223 */ /* 0x000fe20000000000 */
[----:B------:R-:W-:Y:S01]  /*90d0*/  LOP3.LUT R47, R67, 0xffff0000, RZ, 0xc0, !PT ;  /* 0xffff0000432f7812 */ /* 0x000fe200078ec0ff */
[C---:B------:R-:W-:Y:S01]  /*90e0*/  FFMA R2, R45.reuse, R23, R2 ;  /* 0x000000172d027223 */ /* 0x040fe20000000002 */
[----:B------:R-:W-:Y:S01]  /*90f0*/  LOP3.LUT R23, R56, 0xffff0000, RZ, 0xc0, !PT ;  /* 0xffff000038177812 */ /* 0x000fe200078ec0ff */
[----:B------:R-:W-:Y:S01]  /*9100*/  FFMA R3, R45, R40, R3 ;  /* 0x000000282d037223 */ /* 0x000fe20000000003 */
[----:B------:R-:W-:Y:S01]  /*9110*/  SHF.L.U32 R40, R57, 0x10, RZ ;  /* 0x0000001039287819 */ /* 0x000fe200000006ff */
[C---:B------:R-:W-:Y:S01]  /*9120*/  FMUL R20, R43.reuse, R33 ;  /* 0x000000212b147220 */ /* 0x040fe20000400000 */
[----:B------:R-:W-:Y:S01]  /*9130*/  F2FP.BF16.F32.PACK_AB R51, R2, R0 ;  /* 0x000000000233723e */ /* 0x000fe200000010ff */
[C---:B------:R-:W-:Y:S01]  /*9140*/  FMUL R21, R43.reuse, R34 ;  /* 0x000000222b157220 */ /* 0x040fe20000400000 */
[----:B------:R-:W-:Y:S01]  /*9150*/  MOV R114, UR45 ;  /* 0x0000002d00727c02 */ /* 0x000fe20008000f00 */
[----:B------:R-:W-:Y:S01]  /*9160*/  FMUL R22, R43, R35 ;  /* 0x000000232b167220 */ /* 0x000fe20000400000 */
[----:B------:R-:W-:Y:S01]  /*9170*/  ISETP.NE.AND P0, PT, R84, RZ, PT ;  /* 0x000000ff5400720c */ /* 0x000fe20003f05270 */
[C---:B------:R-:W-:Y:S01]  /*9180*/  FFMA R20, R45.reuse, R23, R20 ;  /* 0x000000172d147223 */ /* 0x040fe20000000014 */
[C---:B------:R-:W-:Y:S01]  /*9190*/  SHF.L.U32 R23, R58.reuse, 0x10, RZ ;  /* 0x000000103a177819 */ /* 0x040fe200000006ff */
[C---:B------:R-:W-:Y:S01]  /*91a0*/  FFMA R21, R45.reuse, R40, R21 ;  /* 0x000000282d157223 */ /* 0x040fe20000000015 */
[----:B------:R-:W-:Y:S01]  /*91b0*/  LOP3.LUT R40, R58, 0xffff0000, RZ, 0xc0, !PT ;  /* 0xffff00003a287812 */ /* 0x000fe200078ec0ff */
[----:B------:R-:W-:Y:S01]  /*91c0*/  FFMA R22, R45, R41, R22 ;  /* 0x000000292d167223 */ /* 0x000fe20000000016 */
[----:B------:R-:W-:Y:S01]  /*91d0*/  F2FP.BF16.F32.PACK_AB R60, R20, R3 ;  /* 0x00000003143c723e */ /* 0x000fe200000010ff */
[----:B------:R-:W-:Y:S01]  /*91e0*/  FMUL R0, R43, R36 ;  /* 0x000000242b007220 */ /* 0x000fe20000400000 */
[----:B------:R-:W-:Y:S01]  /*91f0*/  LOP3.LUT R41, R65, 0xffff0000, RZ, 0xc0, !PT ;  /* 0xffff000041297812 */ /* 0x000fe200078ec0ff */
        /* <DEDUP_REMOVED lines=9> */
[----:B------:R-:W-:Y:S01]  /*9290*/  FMUL R21, R43, R4 ;  /* 0x000000042b157220 */ /* 0x000fe20000400000 */
[C---:B------:R-:W-:Y:S01]  /*92a0*/  FFMA R3, R45.reuse, R22, R3 ;  /* 0x000000162d037223 */ /* 0x040fe20000000003 */
[----:B------:R-:W-:Y:S01]  /*92b0*/  F2FP.BF16.F32.PACK_AB R62, R2, R0 ;  /* 0x00000000023e723e */ /* 0x000fe200000010ff */
[C---:B------:R-:W-:Y:S01]  /*92c0*/  FFMA R20, R45.reuse, R23, R20 ;  /* 0x000000172d147223 */ /* 0x040fe20000000014 */
[----:B------:R-:W-:Y:S01]  /*92d0*/  FFMA R21, R45, R40, R21 ;  /* 0x000000282d157223 */ /* 0x000fe20000000015 */
[----:B------:R-:W-:Y:S01]  /*92e0*/  LOP3.LUT R23, R64, 0xffff0000, RZ, 0xc0, !PT ;  /* 0xffff000040177812 */ /* 0x000fe200078ec0ff */
[----:B------:R-:W-:Y:S01]  /*92f0*/  FMUL R0, R43, R5 ;  /* 0x000000052b007220 */ /* 0x000fe20000400000 */
[----:B------:R-:W-:Y:S01]  /*9300*/  SHF.L.U32 R40, R65, 0x10, RZ ;  /* 0x0000001041287819 */ /* 0x000fe200000006ff */
[C---:B------:R-:W-:Y:S01]  /*9310*/  FMUL R2, R43.reuse, R6 ;  /* 0x000000062b027220 */ /* 0x040fe20000400000 */
[----:B------:R-:W-:Y:S01]  /*9320*/  FMUL R22, R43, R7 ;  /* 0x000000072b167220 */ /* 0x000fe20000400000 */
[C---:B------:R-:W-:Y:S01]  /*9330*/  FFMA R0, R45.reuse, R23, R0 ;  /* 0x000000172d007223 */ /* 0x040fe20000000000 */
[----:B------:R-:W-:Y:S01]  /*9340*/  F2FP.BF16.F32.PACK_AB R63, R20, R3 ;  /* 0x00000003143f723e */ /* 0x000fe200000010ff */
[C---:B------:R-:W-:Y:S01]  /*9350*/  FFMA R2, R45.reuse, R40, R2 ;  /* 0x000000282d027223 */ /* 0x040fe20000000002 */
[----:B------:R-:W-:Y:S01]  /*9360*/  FFMA R22, R45, R41, R22 ;  /* 0x000000292d167223 */ /* 0x000fe20000000016 */
[----:B------:R-:W-:Y:S01]  /*9370*/  SHF.L.U32 R41, R66, 0x10, RZ ;  /* 0x0000001042297819 */ /* 0x000fe200000006ff */
[C---:B------:R-:W-:Y:S01]  /*9380*/  FMUL R3, R43.reuse, R8 ;  /* 0x000000082b037220 */ /* 0x040fe20000400000 */
[C---:B------:R-:W-:Y:S01]  /*9390*/  FMUL R20, R43.reuse, R9 ;  /* 0x000000092b147220 */ /* 0x040fe20000400000 */
[C---:B------:R-:W-:Y:S01]  /*93a0*/  FMUL R23, R43.reuse, R10 ;  /* 0x0000000a2b177220 */ /* 0x040fe20000400000 */
[----:B------:R-:W-:Y:S01]  /*93b0*/  FMUL R40, R43, R11 ;  /* 0x0000000b2b287220 */ /* 0x000fe20000400000 */
[C---:B------:R-:W-:Y:S01]  /*93c0*/  FFMA R3, R45.reuse, R41, R3 ;  /* 0x000000292d037223 */ /* 0x040fe20000000003 */
[C---:B------:R-:W-:Y:S01]  /*93d0*/  FFMA R20, R45.reuse, R42, R20 ;  /* 0x0000002a2d147223 */ /* 0x040fe20000000014 */
[C---:B------:R-:W-:Y:S01]  /*93e0*/  FFMA R23, R45.reuse, R46, R23 ;  /* 0x0000002e2d177223 */ /* 0x040fe20000000017 */
[----:B------:R-:W-:Y:S01]  /*93f0*/  FFMA R40, R45, R47, R40 ;  /* 0x0000002f2d287223 */ /* 0x000fe20000000028 */
[----:B------:R-:W-:Y:S01]  /*9400*/  F2FP.BF16.F32.PACK_AB R100, R0, R21 ;  /* 0x000000150064723e */ /* 0x000fe200000010ff */
[----:B------:R-:W1:Y:S01]  /*9410*/  S2R R47, SR_CgaCtaId ;  /* 0x00000000002f7919 */ /* 0x000e620000008800 */
[----:B------:R-:W-:Y:S01]  /*9420*/  SHF.L.U32 R42, R68, 0x10, RZ ;  /* 0x00000010442a7819 */ /* 0x000fe200000006ff */
[C---:B------:R-:W-:Y:S01]  /*9430*/  FMUL R41, R43.reuse, R12 ;  /* 0x0000000c2b297220 */ /* 0x040fe20000400000 */
[----:B------:R-:W-:Y:S01]  /*9440*/  F2FP.BF16.F32.PACK_AB R101, R22, R2 ;  /* 0x000000021665723e */ /* 0x000fe200000010ff */
[C---:B------:R-:W-:Y:S01]  /*9450*/  FMUL R0, R43.reuse, R13 ;  /* 0x0000000d2b007220 */ /* 0x040fe20000400000 */
[----:B------:R-:W-:Y:S01]  /*9460*/  LOP3.LUT R21, R68, 0xffff0000, RZ, 0xc0, !PT ;  /* 0xffff000044157812 */ /* 0x000fe200078ec0ff */
[----:B------:R-:W-:Y:S01]  /*9470*/  FMUL R2, R43, R14 ;  /* 0x0000000e2b027220 */ /* 0x000fe20000400000 */
[----:B------:R-:W-:Y:S01]  /*9480*/  F2FP.BF16.F32.PACK_AB R103, R40, R23 ;  /* 0x000000172867723e */ /* 0x000fe200000010ff */
[----:B------:R-:W-:Y:S01]  /*9490*/  FFMA R41, R45, R42, R41 ;  /* 0x0000002a2d297223 */ /* 0x000fe20000000029 */
[----:B------:R-:W-:Y:S01]  /*94a0*/  SHF.L.U32 R22, R69, 0x10, RZ ;  /* 0x0000001045167819 */ /* 0x000fe200000006ff */
[----:B------:R-:W-:Y:S01]  /*94b0*/  FFMA R0, R45, R21, R0 ;  /* 0x000000152d007223 */ /* 0x000fe20000000000 */
[----:B------:R-:W-:Y:S01]  /*94c0*/  F2FP.BF16.F32.PACK_AB R102, R20, R3 ;  /* 0x000000031466723e */ /* 0x000fe200000010ff */
[----:B------:R-:W-:Y:S01]  /*94d0*/  FMUL R3, R43, R15 ;  /* 0x0000000f2b037220 */ /* 0x000fe20000400000 */
[----:B------:R-:W-:Y:S01]  /*94e0*/  LOP3.LUT R23, R69, 0xffff0000, RZ, 0xc0, !PT ;  /* 0xffff000045177812 */ /* 0x000fe200078ec0ff */
[----:B------:R-:W-:Y:S01]  /*94f0*/  FMUL R20, R43, R16 ;  /* 0x000000102b147220 */ /* 0x000fe20000400000 */
[----:B------:R-:W-:Y:S01]  /*9500*/  SHF.L.U32 R40, R70, 0x10, RZ ;  /* 0x0000001046287819 */ /* 0x000fe200000006ff */
[----:B------:R-:W-:Y:S01]  /*9510*/  FFMA R2, R45, R22, R2 ;  /* 0x000000162d027223 */ /* 0x000fe20000000002 */
[----:B------:R-:W-:Y:S01]  /*9520*/  FMUL R21, R43, R17 ;  /* 0x000000112b157220 */ /* 0x000fe20000400000 */
[C---:B------:R-:W-:Y:S01]  /*9530*/  FFMA R3, R45.reuse, R23, R3 ;  /* 0x000000172d037223 */ /* 0x040fe20000000003 */
[----:B------:R-:W-:Y:S01]  /*9540*/  @!P1 LEA R114, R114, R99, 0xc ;  /* 0x0000006372729211 */ /* 0x000fe200078e60ff */
[----:B------:R-:W-:Y:S01]  /*9550*/  FFMA R20, R45, R40, R20 ;  /* 0x000000282d147223 */ /* 0x000fe20000000014 */
[----:B------:R-:W-:Y:S01]  /*9560*/  LOP3.LUT R40, R70, 0xffff0000, RZ, 0xc0, !PT ;  /* 0xffff000046287812 */ /* 0x000fe200078ec0ff */
[----:B------:R-:W-:Y:S01]  /*9570*/  FMUL R22, R43, R18 ;  /* 0x000000122b167220 */ /* 0x000fe20000400000 */
[----:B------:R-:W-:Y:S01]  /*9580*/  F2FP.BF16.F32.PACK_AB R108, R0, R41 ;  /* 0x00000029006c723e */ /* 0x000fe200000010ff */
[----:B------:R2:W-:Y:S01]  /*9590*/  @!P1 STS.128 [R114+UR43+0x200], R48 ;  /* 0x0002003072009988 */ /* 0x0005e20008000c2b */
[----:B------:R-:W-:Y:S01]  /*95a0*/  SHF.L.U32 R42, R71, 0x10, RZ ;  /* 0x00000010472a7819 */ /* 0x000fe200000006ff */
[----:B------:R-:W-:Y:S01]  /*95b0*/  FFMA R21, R45, R40, R21 ;  /* 0x000000282d157223 */ /* 0x000fe20000000015 */
[----:B------:R-:W-:Y:S01]  /*95c0*/  @!P1 IADD3 R40, PT, PT, R114, UR43, RZ ;  /* 0x0000002b72289c10 */ /* 0x000fe2000fffe0ff */
[----:B------:R-:W-:Y:S01]  /*95d0*/  FMUL R23, R43, R19 ;  /* 0x000000132b177220 */ /* 0x000fe20000400000 */
[----:B------:R-:W-:Y:S01]  /*95e0*/  LOP3.LUT R46, R71, 0xffff0000, RZ, 0xc0, !PT ;  /* 0xffff0000472e7812 */ /* 0x000fe200078ec0ff */
[----:B------:R-:W-:Y:S01]  /*95f0*/  FFMA R22, R45, R42, R22 ;  /* 0x0000002a2d167223 */ /* 0x000fe20000000016 */
[----:B------:R-:W-:Y:S02]  /*9600*/  @!P1 IADD3 R40, PT, PT, R98, R40, RZ ;  /* 0x0000002862289210 */ /* 0x000fe40007ffe0ff */
[----:B------:R-:W-:Y:S01]  /*9610*/  F2FP.BF16.F32.PACK_AB R109, R3, R2 ;  /* 0x00000002036d723e */ /* 0x000fe200000010ff */
[----:B------:R-:W-:Y:S01]  /*9620*/  FFMA R23, R45, R46, R23 ;  /* 0x0000002e2d177223 */ /* 0x000fe20000000017 */
[----:B------:R-:W-:Y:S01]  /*9630*/  F2FP.BF16.F32.PACK_AB R110, R21, R20 ;  /* 0x00000014156e723e */ /* 0x000fe200000010ff */
[----:B------:R2:W-:Y:S03]  /*9640*/  @!P1 STS.128 [R40+0x200], R60 ;  /* 0x0002003c28009388 */ /* 0x0005e60000000c00 */
[----:B------:R-:W-:Y:S05]  /*9650*/  F2FP.BF16.F32.PACK_AB R111, R23, R22 ;  /* 0x00000016176f723e */ /* 0x000fea00000010ff */
[----:B------:R2:W-:Y:S08]  /*9660*/  @!P1 STS.128 [R114+UR43+0xa00], R100 ;  /* 0x000a006472009988 */ /* 0x0005f00008000c2b */
[----:B------:R2:W-:Y:S01]  /*9670*/  @!P1 STS.128 [R40+0xa00], R108 ;  /* 0x000a006c28009388 */ /* 0x0005e20000000c00 */
[----:B------:R-:W-:Y:S01]  /*9680*/  @!PT LDS RZ, [RZ] ;  /* 0x00000000fffff984 */ /* 0x000fe20000000800 */
[----:B------:R-:W-:Y:S01]  /*9690*/  @!PT LDS RZ, [RZ] ;  /* 0x00000000fffff984 */ /* 0x000fe20000000800 */
[----:B------:R-:W-:Y:S01]  /*96a0*/  @!PT LDS RZ, [RZ] ;  /* 0x00000000fffff984 */ /* 0x000fe20000000800 */
[----:B------:R-:W-:Y:S01]  /*96b0*/  @!PT LDS RZ, [RZ] ;  /* 0x00000000fffff984 */ /* 0x000fe20000000800 */
[----:B------:R3:W-:Y:S07]  /*96c0*/  MEMBAR.ALL.CTA ;  /* 0x0000000000007992 */ /* 0x0007ee0000008000 */
[----:B---3--:R-:W3:Y:S01]  /*96d0*/  FENCE.VIEW.ASYNC.S ;  /* 0x00000000000073c6 */ /* 0x008ee20000000000 */
[----:B------:R-:W-:Y:S05]  /*96e0*/  WARPSYNC.ALL ;  /* 0x0000000000007948 */ /* 0x000fea0003800000 */
[----:B------:R-:W-:Y:S01]  /*96f0*/  BSSY.RECONVERGENT B0, `(.L_x_122) ;  /* 0x0000012000007945 */ /* 0x000fe20003800200 */
[----:B---3--:R-:W-:Y:S06]  /*9700*/  BAR.SYNC.DEFER_BLOCKING 0x1, 0x80 ;  /* 0x0042000000007b1d */ /* 0x008fec0000010000 */
[----:B-1----:R-:W-:Y:S05]  /*9710*/  @P0 BRA `(.L_x_123) ;  /* 0x00000000003c0947 */ /* 0x002fea0003800000 */
[----:B------:R-:W1:Y:S01]  /*9720*/  LDCU.64 UR6, c[0x0][0x348] ;  /* 0x00006900ff0677ac */ /* 0x000e620008000a00 */
[----:B------:R-:W-:Y:S02]  /*9730*/  ULEA UR5, UR45, UR43, 0xc ;  /* 0x0000002b2d057291 */ /* 0x000fe4000f8e60ff */
[----:B------:R-:W-:Y:S02]  /*9740*/  UIADD3 UR10, UPT, UPT, UR50, 0x40, URZ ;  /* 0x00000040320a7890 */ /* 0x000fe4000fffe0ff */
[----:B------:R-:W-:Y:S02]  /*9750*/  UIADD3 UR8, UPT, UPT, UR5, 0x200, URZ ;  /* 0x0000020005087890 */ /* 0x000fe4000fffe0ff */
[----:B------:R-:W-:Y:S01]  /*9760*/  UIADD3 UR12, UPT, UPT, UR5, 0xa00, URZ ;  /* 0x00000a00050c7890 */ /* 0x000fe2000fffe0ff */
[----:B------:R-:W-:Y:S01]  /*9770*/  UMOV UR9, UR49 ;  /* 0x0000003100097c82 */ /* 0x000fe20008000000 */
[----:B------:R-:W-:Y:S01]  /*9780*/  UMOV UR11, UR52 ;  /* 0x00000034000b7c82 */ /* 0x000fe20008000000 */
[----:B------:R-:W-:Y:S01]  /*9790*/  UIADD3 UR13, UPT, UPT, UR49, 0x20, URZ ;  /* 0x00000020310d7890 */ /* 0x000fe2000fffe0ff */
[----:B------:R-:W-:Y:S01]  /*97a0*/  UMOV UR15, UR52 ;  /* 0x00000034000f7c82 */ /* 0x000fe20008000000 */
[----:B------:R-:W-:Y:S01]  /*97b0*/  UMOV UR14, UR10 ;  /* 0x0000000a000e7c82 */ /* 0x000fe20008000000 */
[----:B-1----:R-:W-:Y:S04]  /*97c0*/  UIADD3 UR4, UP0, UPT, UR6, 0xa80, URZ ;  /* 0x00000a8006047890 */ /* 0x002fe8000ff1e0ff */
[----:B------:R-:W-:Y:S09]  /*97d0*/  UIADD3.X UR5, UPT, UPT, URZ, UR7, URZ, UP0, !UPT ;  /* 0x00000007ff057290 */ /* 0x000ff200087fe4ff */
[----:B------:R1:W-:Y:S01]  /*97e0*/  UTMASTG.3D [UR8], [UR4] ;  /* 0x00000008040073b5 */ /* 0x0003e20008010000 */
[----:B------:R1:W-:Y:S02]  /*97f0*/  UTMASTG.3D [UR12], [UR4] ;  /* 0x0000000c040073b5 */ /* 0x0003e40008010000 */
[----:B-1----:R0:W-:Y:S02]  /*9800*/  UTMACMDFLUSH ;  /* 0x00000000000079b7 */ /* 0x0021e40000000000 */
.L_x_123:
[----:B------:R-:W-:Y:S05]  /*9810*/  BSYNC.RECONVERGENT B0 ;  /* 0x0000000000007941 */ /* 0x000fea0003800200 */
.L_x_122:
[----:B------:R-:W-:Y:S01]  /*9820*/  UIADD3 UR4, UPT, UPT, UR45, 0x1, URZ ;  /* 0x000000012d047890 */ /* 0x000fe2000fffe0ff */
[----:B------:R-:W-:Y:S03]  /*9830*/  BSSY.RECONVERGENT B0, `(.L_x_124) ;  /* 0x0000007000007945 */ /* 0x000fe60003800200 */
[----:B------:R-:W-:Y:S04]  /*9840*/  UISETP.NE.AND UP0, UPT, UR4, 0x3, UPT ;  /* 0x000000030400788c */ /* 0x000fe8000bf05270 */
[----:B------:R-:W-:Y:S02]  /*9850*/  USEL UR44, UR4, URZ, UP0 ;  /* 0x000000ff042c7287 */ /* 0x000fe40008000000 */
[----:B------:R-:W-:Y:S04]  /*9860*/  UISETP.EQ.XOR UP0, UPT, UR46, 0x3, !UP0 ;  /* 0x000000032e00788c */ /* 0x000fe8000c702a70 */
[----:B------:R-:W-:Y:S01]  /*9870*/  UP2UR UR48, UPR, URZ, 0x1 ;  /* 0x00000001ff307883 */ /* 0x000fe20008000000 */
[----:B------:R-:W-:Y:S11]  /*9880*/  @P0 BRA `(.L_x_125) ;  /* 0x0000000000040947 */ /* 0x000ff60003800000 */
[----:B------:R-:W-:Y:S04]  /*9890*/  DEPBAR.LE SB0, 0x1 ;  /* 0x000080400000791a */ /* 0x000fe80000000000 */
.L_x_125:
[----:B------:R-:W-:Y:S05]  /*98a0*/  BSYNC.RECONVERGENT B0 ;  /* 0x0000000000007941 */ /* 0x000fea0003800200 */
.L_x_124:
[----:B------:R-:W1:Y:S08]  /*98b0*/  S2UR UR51, SR_CgaCtaId ;  /* 0x00000000003379c3 */ /* 0x000e700000008800 */
[----:B------:R-:W-:Y:S01]  /*98c0*/  BAR.SYNC.DEFER_BLOCKING 0x1, 0x80 ;  /* 0x0042000000007b1d */ /* 0x000fe20000010000 */
[----:B------:R-:W-:Y:S01]  /*98d0*/  ISETP.NE.AND P1, PT, R97, RZ, PT ;  /* 0x000000ff6100720c */ /* 0x000fe20003f25270 */
[----:B------:R-:W-:Y:S01]  /*98e0*/  IMAD.U32 R0, RZ, RZ, UR47 ;  /* 0x0000002fff007e24 */ /* 0x000fe2000f8e00ff */
[----:B------:R-:W-:Y:S02]  /*98f0*/  UIADD3 UR4, UPT, UPT, UR47, 0x1, URZ ;  /* 0x000000012f047890 */ /* 0x000fe4000fffe0ff */
[----:B------:R-:W-:Y:S02]  /*9900*/  UIADD3 UR57, UPT, UPT, UR49, 0x10, URZ ;  /* 0x0000001031397890 */ /* 0x000fe4000fffe0ff */
[----:B------:R-:W-:Y:S04]  /*9910*/  UISETP.NE.AND UP0, UPT, UR4, 0x3, UPT ;  /* 0x000000030400788c */ /* 0x000fe8000bf05270 */
[----:B------:R-:W-:Y:S03]  /*9920*/  USEL UR47, UR4, URZ, UP0 ;  /* 0x000000ff042f7287 */ /* 0x000fe60008000000 */
[----:B------:R-:W-:Y:S05]  /*9930*/  @P1 LEA R0, R0, UR43, 0x3 ;  /* 0x0000002b00001c11 */ /* 0x000fea000f8e18ff */
[----:B------:R-:W-:Y:S01]  /*9940*/  @P1 VIADD R2, R0, 0x58 ;  /* 0x0000005800021836 */ /* 0x000fe20000000000 */
[----:B------:R-:W-:Y:S04]  /*9950*/  @P1 SHF.L.U32 R0, R112, 0x1f, RZ ;  /* 0x0000001f70001819 */ /* 0x000fe800000006ff */
[----:B------:R-:W-:Y:S01]  /*9960*/  @P1 PRMT R47, R47, 0x654, R2 ;  /* 0x000006542f2f1816 */ /* 0x000fe20000000002 */
[----:B------:R-:W-:Y:S01]  /*9970*/  UMOV UR43, 0x400 ;  /* 0x00000400002b7882 */ /* 0x000fe20000000000 */
[----:B------:R-:W-:Y:S01]  /*9980*/  BSSY B1, `(.L_x_126) ;  /* 0x000001e000017945 */ /* 0x000fe20003800000 */
[----:B-1----:R-:W-:Y:S01]  /*9990*/  ULEA UR43, UR51, UR43, 0x18 ;  /* 0x0000002b332b7291 */ /* 0x002fe2000f8ec0ff */
[----:B------:R-:W-:Y:S05]  /*99a0*/  @P1 SYNCS.ARRIVE.TRANS64.RED.A1T0 RZ, [R47+URZ], RZ ;  /* 0x000000ff2fff19a7 */ /* 0x000fea00081004ff */
[----:B------:R-:W-:Y:S04]  /*99b0*/  LEA R21, R106, UR43, 0x3 ;  /* 0x0000002b6a157c11 */ /* 0x000fe8000f8e18ff */
[----:B------:R1:W3:Y:S02]  /*99c0*/  @P1 SYNCS.PHASECHK.TRANS64.TRYWAIT P0, [R21+URZ+0x40], R0 ;  /* 0x00004000150015a7 */ /* 0x0002e400080011ff */
[----:B-1----:R-:W-:Y:S01]  /*99d0*/  VIADD R0, R105, 0x10 ;  /* 0x0000001069007836 */ /* 0x002fe20000000000 */
[----:B---3--:R-:W-:Y:S01]  /*99e0*/  @P1 SEL R107, RZ, 0x1, !P0 ;  /* 0x00000001ff6b1807 */ /* 0x008fe20004000000 */
[----:B------:R-:W-:Y:S06]  /*99f0*/  @!P1 BRA `(.L_x_127) ;  /* 0x0000000000589947 */ /* 0x000fec0003800000 */
[----:B------:R-:W-:Y:S01]  /*9a00*/  ISETP.NE.AND P1, PT, R113, RZ, PT ;  /* 0x000000ff7100720c */ /* 0x000fe20003f25270 */
[----:B------:R-:W-:Y:S01]  /*9a10*/  BSSY B0, `(.L_x_128) ;  /* 0x0000009000007945 */ /* 0x000fe20003800000 */
[----:B------:R-:W-:Y:S11]  /*9a20*/  ISETP.NE.AND P0, PT, R107, RZ, PT ;  /* 0x000000ff6b00720c */ /* 0x000ff60003f05270 */
[----:B------:R-:W-:Y:S05]  /*9a30*/  @P1 IMAD R3, R106, 0x1000, R99 ;  /* 0x000010006a031824 */ /* 0x000fea00078e0263 */
[----:B------:R-:W-:Y:S05]  /*9a40*/  @P1 IADD3 R2, PT, PT, R3, UR43, RZ ;  /* 0x0000002b03021c10 */ /* 0x000fea000fffe0ff */
[----:B------:R-:W-:Y:S01]  /*9a50*/  @P1 IMAD.IADD R2, R98, 0x1, R2 ;  /* 0x0000000162021824 */ /* 0x000fe200078e0202 */
[----:B------:R-:W-:Y:S06]  /*9a60*/  @P0 BRA `(.L_x_129) ;  /* 0x00000000000c0947 */ /* 0x000fec0003800000 */
[----:B------:R-:W-:Y:S04]  /*9a70*/  SHF.L.U32 R20, R112, 0x1f, RZ ;  /* 0x0000001f70147819 */ /* 0x000fe800000006ff */
[----:B------:R-:W1:Y:S02]  /*9a80*/  SYNCS.PHASECHK.TRANS64.TRYWAIT P0, [R21+URZ+0x40], R20 ;  /* 0x00004014150075a7 */ /* 0x000e6400080011ff */
[----:B-1----:R-:W-:Y:S05]  /*9a90*/  @!P0 BRA `(.L_x_130) ;  /* 0x0000002800d48947 */ /* 0x002fea0003800000 */
.L_x_129:
[----:B------:R-:W-:Y:S05]  /*9aa0*/  BSYNC B0 ;  /* 0x0000000000007941 */ /* 0x000fea0003800000 */
.L_x_128:
[----:B------:R-:W-:Y:S01]  /*9ab0*/  ISETP.NE.AND P0, PT, R113, RZ, PT ;  /* 0x000000ff7100720c */ /* 0x000fe20003f05270 */
[----:B------:R-:W-:Y:S11]  /*9ac0*/  VIADD R106, R106, 0x1 ;  /* 0x000000016a6a7836 */ /* 0x000ff60000000000 */
[----:B------:R-:W-:Y:S01]  /*9ad0*/  @!UPT UIADD3 URZ, UPT, UPT, URZ, URZ, URZ ;  /* 0x000000fffffff290 */ /* 0x000fe2000fffe0ff */
[----:B------:R-:W3:Y:S04]  /*9ae0*/  @P0 LDS.128 R52, [R3+UR43+0x200] ;  /* 0x0002002b03340984 */ /* 0x000ee80008000c00 */
[----:B------:R-:W4:Y:S04]  /*9af0*/  @P0 LDS.128 R64, [R3+UR43+0xa00] ;  /* 0x000a002b03400984 */ /* 0x000f280008000c00 */
[----:B------:R-:W1:Y:S04]  /*9b00*/  @P0 LDS.128 R56, [R2+0x200] ;  /* 0x0002000002380984 */ /* 0x000e680000000c00 */
[----:B------:R5:W1:Y:S01]  /*9b10*/  @P0 LDS.128 R68, [R2+0xa00] ;  /* 0x000a000002440984 */ /* 0x000a620000000c00 */
[C---:B------:R-:W-:Y:S04]  /*9b20*/  ISETP.NE.AND P0, PT, R106.reuse, 0x3, PT ;  /* 0x000000036a00780c */ /* 0x040fe80003f05270 */
[----:B------:R-:W-:Y:S02]  /*9b30*/  SEL R106, R106, RZ, P0 ;  /* 0x000000ff6a6a7207 */ /* 0x000fe40000000000 */
[----:B-----5:R-:W-:Y:S04]  /*9b40*/  SEL R2, RZ, 0x1, P0 ;  /* 0x00000001ff027807 */ /* 0x020fe80000000000 */
[----:B------:R-:W-:Y:S02]  /*9b50*/  LOP3.LUT R112, R112, R2, RZ, 0x3c, !PT ;  /* 0x0000000270707212 */ /* 0x000fe400078e3cff */
.L_x_127:
[----:B------:R-:W-:Y:S05]  /*9b60*/  BSYNC B1 ;  /* 0x0000000000017941 */ /* 0x000fea0003800000 */
.L_x_126:
[----:B------:R-:W-:Y:S04]  /*9b70*/  SHF.R.U32.HI R3, RZ, 0x15, R0 ;  /* 0x00000015ff037819 */ /* 0x000fe80000011600 */
[----:B------:R-:W-:Y:S04]  /*9b80*/  LOP3.LUT R2, R3, 0x3, RZ, 0xc0, !PT ;  /* 0x0000000303027812 */ /* 0x000fe800078ec0ff */
[----:B------:R-:W-:Y:S11]  /*9b90*/  ISETP.NE.AND P0, PT, R84, R2, PT ;  /* 0x000000025400720c */ /* 0x000ff60003f05270 */
[----:B------:R-:W-:Y:S02]  /*9ba0*/  @!UPT UIADD3 URZ, UPT, UPT, URZ, URZ, URZ ;  /* 0x000000fffffff290 */ /* 0x000fe4000fffe0ff */
[----:B------:R-:W-:Y:S05]  /*9bb0*/  @P0 BRA `(.L_x_131) ;  /* 0x0000000000bc0947 */ /* 0x000fea0003800000 */
[----:B------:R-:W-:Y:S02]  /*9bc0*/  LOP3.LUT P0, RZ, R3, 0x3, R86, 0x48, !PT ;  /* 0x0000000303ff7812 */ /* 0x000fe40007804856 */
[----:B------:R-:W-:Y:S11]  /*9bd0*/  MOV R16, R0 ;  /* 0x0000000000107202 */ /* 0x000ff60000000f00 */
[----:B------:R-:W-:Y:S05]  /*9be0*/  @!P0 BRA `(.L_x_132) ;  /* 0x0000000000408947 */ /* 0x000fea0003800000 */
[----:B------:R-:W5:Y:S01]  /*9bf0*/  LDCU.64 UR8, c[0x4][0x70] ;  /* 0x01000e00ff0877ac */ /* 0x000f620008000a00 */
[----:B------:R-:W-:Y:S01]  /*9c00*/  MOV R15, 0x0 ;  /* 0x00000000000f7802 */ /* 0x000fe20000000f00 */
[----:B------:R-:W-:Y:S02]  /*9c10*/  HFMA2 R12, -RZ, RZ, 0, 5.9604644775390625e-08 ;  /* 0x00000001ff0c7431 */ /* 0x000fe400000001ff */
[----:B------:R-:W-:Y:S02]  /*9c20*/  IMAD.MOV.U32 R8, RZ, RZ, 0x192 ;  /* 0x00000192ff087424 */ /* 0x000fe400078e00ff */
[----:B------:R-:W-:Y:S01]  /*9c30*/  IMAD.MOV.U32 R13, RZ, RZ, RZ ;  /* 0x000000ffff0d7224 */ /* 0x000fe200078e00ff */
[----:B------:R-:W1:Y:S01]  /*9c40*/  LDCU.64 UR6, c[0x4][0x78] ;  /* 0x01000f00ff0677ac */ /* 0x000e620008000a00 */
[----:B------:R-:W2:Y:S01]  /*9c50*/  LDC.64 R14, c[0x4][R15] ;  /* 0x010000000f0e7b82 */ /* 0x000ea20000000a00 */
[----:B------:R-:W3:Y:S01]  /*9c60*/  LDCU.64 UR4, c[0x4][0x10] ;  /* 0x01000200ff0477ac */ /* 0x000ee20008000a00 */
[----:B-----5:R-:W-:Y:S01]  /*9c70*/  MOV R5, UR9 ;  /* 0x0000000900057c02 */ /* 0x020fe20008000f00 */
[----:B------:R-:W-:Y:S01]  /*9c80*/  IMAD.U32 R4, RZ, RZ, UR8 ;  /* 0x00000008ff047e24 */ /* 0x000fe2000f8e00ff */
[----:B-1----:R-:W-:Y:S01]  /*9c90*/  MOV R7, UR7 ;  /* 0x0000000700077c02 */ /* 0x002fe20008000f00 */
[----:B------:R-:W-:Y:S01]  /*9ca0*/  IMAD.U32 R6, RZ, RZ, UR6 ;  /* 0x00000006ff067e24 */ /* 0x000fe2000f8e00ff */
[----:B---3--:R-:W-:Y:S01]  /*9cb0*/  MOV R11, UR5 ;  /* 0x00000005000b7c02 */ /* 0x008fe20008000f00 */
[----:B------:R-:W-:Y:S02]  /*9cc0*/  IMAD.U32 R10, RZ, RZ, UR4 ;  /* 0x00000004ff0a7e24 */ /* 0x000fe4000f8e00ff */
[----:B------:R-:W-:Y:S07]  /*9cd0*/  LEPC R20, `(.L_x_132) ;  /* 0x000000001014794e */ /* 0x000fee0000000000 */
[----:B--2-4-:R-:W-:Y:S05]  /*9ce0*/  CALL.ABS.NOINC R14 ;  /* 0x000000000e007343 */ /* 0x014fea0003c00000 */
.L_x_132:
        /* <DEDUP_REMOVED lines=12> */
[----:B------:R-:W5:Y:S01]  /*9db0*/  LDCU.64 UR6, c[0x4][0x78] ;  /* 0x01000f00ff0677ac */ /* 0x000f620008000a00 */
[----:B------:R-:W2:Y:S01]  /*9dc0*/  LDC.64 R14, c[0x4][R15] ;  /* 0x010000000f0e7b82 */ /* 0x000ea20000000a00 */
[----:B------:R-:W3:Y:S01]  /*9dd0*/  LDCU.64 UR4, c[0x4][0x10] ;  /* 0x01000200ff0477ac */ /* 0x000ee20008000a00 */
[----:B-1----:R-:W-:Y:S01]  /*9de0*/  MOV R5, UR9 ;  /* 0x0000000900057c02 */ /* 0x002fe20008000f00 */
[----:B------:R-:W-:Y:S01]  /*9df0*/  IMAD.U32 R4, RZ, RZ, UR8 ;  /* 0x00000008ff047e24 */ /* 0x000fe2000f8e00ff */
[----:B-----5:R-:W-:Y:S01]  /*9e00*/  MOV R7, UR7 ;  /* 0x0000000700077c02 */ /* 0x020fe20008000f00 */
[----:B------:R-:W-:Y:S01]  /*9e10*/  IMAD.U32 R6, RZ, RZ, UR6 ;  /* 0x00000006ff067e24 */ /* 0x000fe2000f8e00ff */
[----:B---3--:R-:W-:Y:S01]  /*9e20*/  MOV R11, UR5 ;  /* 0x00000005000b7c02 */ /* 0x008fe20008000f00 */
[----:B------:R-:W-:Y:S02]  /*9e30*/  IMAD.U32 R10, RZ, RZ, UR4 ;  /* 0x00000004ff0a7e24 */ /* 0x000fe4000f8e00ff */
[----:B------:R-:W-:Y:S07]  /*9e40*/  LEPC R20, `(.L_x_133) ;  /* 0x000000001014794e */ /* 0x000fee0000000000 */
[----:B--2-4-:R-:W-:Y:S05]  /*9e50*/  CALL.ABS.NOINC R14 ;  /* 0x000000000e007343 */ /* 0x014fea0003c00000 */
.L_x_133:
[----:B------:R-:W-:Y:S05]  /*9e60*/  WARPSYNC.ALL ;  /* 0x0000000000007948 */ /* 0x000fea0003800000 */
[----:B------:R-:W-:Y:S11]  /*9e70*/  R2UR UR4, R16 ;  /* 0x00000000100472ca */ /* 0x000ff600000e0000 */
[----:B------:R-:W-:Y:S02]  /*9e80*/  @!UPT UIADD3 URZ, UPT, UPT, URZ, URZ, URZ ;  /* 0x000000fffffff290 */ /* 0x000fe4000fffe0ff */
[----:B------:R-:W1:Y:S02]  /*9e90*/  LDTM.x16 R4, tmem[UR4+0x20] ;  /* 0x00002004000479ee */ /* 0x000e640008240000 */
[----:B-1----:R-:W-:Y:S01]  /*9ea0*/  NOP ;  /* 0x0000000000007918 */ /* 0x002fe20000000000 */
.L_x_131:
[----:B---3--:R-:W-:Y:S01]  /*9eb0*/  SHF.L.U32 R3, R52, 0x10, RZ ;  /* 0x0000001034037819 */ /* 0x008fe200000006ff */
[C---:B------:R-:W-:Y:S01]  /*9ec0*/  FMUL R0, R43.reuse, R24 ;  /* 0x000000182b007220 */ /* 0x040fe20000400000 */
[----:B------:R-:W-:Y:S01]  /*9ed0*/  ISETP.NE.AND P1, PT, R84, R2, PT ;  /* 0x000000025400720c */ /* 0x000fe20003f25270 */
[----:B------:R-:W-:Y:S01]  /*9ee0*/  FMUL R2, R43, R25 ;  /* 0x000000192b027220 */ /* 0x000fe20000400000 */
[----:B-1----:R-:W-:Y:S01]  /*9ef0*/  LOP3.LUT R21, R52, 0xffff0000, RZ, 0xc0, !PT ;  /* 0xffff000034157812 */ /* 0x002fe200078ec0ff */
[----:B------:R-:W-:Y:S01]  /*9f00*/  FFMA R0, R45, R3, R0 ;  /* 0x000000032d007223 */ /* 0x000fe20000000000 */
[----:B------:R-:W-:Y:S01]  /*9f10*/  SHF.L.U32 R22, R53, 0x10, RZ ;  /* 0x0000001035167819 */ /* 0x000fe200000006ff */
[----:B------:R-:W-:Y:S01]  /*9f20*/  FMUL R3, R43, R26 ;  /* 0x0000001a2b037220 */ /* 0x000fe20000400000 */
[----:B------:R-:W-:Y:S01]  /*9f30*/  LOP3.LUT R23, R53, 0xffff0000, RZ, 0xc0, !PT ;  /* 0xffff000035177812 */ /* 0x000fe200078ec0ff */
[----:B------:R-:W-:Y:S01]  /*9f40*/  FMUL R20, R43, R27 ;  /* 0x0000001b2b147220 */ /* 0x000fe20000400000 */
[----:B--2---:R-:W-:Y:S01]  /*9f50*/  SHF.L.U32 R40, R54, 0x10, RZ ;  /* 0x0000001036287819 */ /* 0x004fe200000006ff */
[----:B------:R-:W-:Y:S01]  /*9f60*/  FFMA R2, R45, R21, R2 ;  /* 0x000000152d027223 */ /* 0x000fe20000000002 */
[----:B------:R-:W-:Y:S01]  /*9f70*/  LOP3.LUT R41, R57, 0xffff0000, RZ, 0xc0, !PT ;  /* 0xffff000039297812 */ /* 0x000fe200078ec0ff */
[C---:B------:R-:W-:Y:S01]  /*9f80*/  FFMA R3, R45.reuse, R22, R3 ;  /* 0x000000162d037223 */ /* 0x040fe20000000003 */
[----:B----4-:R-:W-:Y:S01]  /*9f90*/  LOP3.LUT R42, R66, 0xffff0000, RZ, 0xc0, !PT ;  /* 0xffff0000422a7812 */ /* 0x010fe200078ec0ff */
        /* <DEDUP_REMOVED lines=13> */
[----:B------:R-:W-:Y:S01]  /*a070*/  F2FP.BF16.F32.PACK_AB R50, R22, R21 ;  /* 0x000000151632723e */ /* 0x000fe200000010ff */
        /* <DEDUP_REMOVED lines=105> */
[----:B------:R-:W-:Y:S01]  /*a710*/  ULEA UR5, UR44, UR43, 0xc ;  /* 0x0000002b2c057291 */ /* 0x000fe2000f8e60ff */
[----:B------:R-:W-:Y:S01]  /*a720*/  UMOV UR58, UR50 ;  /* 0x00000032003a7c82 */ /* 0x000fe20008000000 */
[----:B------:R-:W-:Y:S02]  /*a730*/  UMOV UR59, UR52 ;  /* 0x00000034003b7c82 */ /* 0x000fe40008000000 */
[----:B------:R-:W-:Y:S02]  /*a740*/  UIADD3 UR56, UPT, UPT, UR5, 0x200, URZ ;  /* 0x0000020005387890 */ /* 0x000fe4000fffe0ff */
[----:B------:R-:W-:Y:S02]  /*a750*/  UIADD3 UR8, UPT, UPT, UR5, 0xa00, URZ ;  /* 0x00000a0005087890 */ /* 0x000fe4000fffe0ff */
        /* <DEDUP_REMOVED lines=8> */
.L_x_135:
[----:B------:R-:W-:Y:S05]  /*a7e0*/  BSYNC.RECONVERGENT B0 ;  /* 0x0000000000007941 */ /* 0x000fea0003800200 */
.L_x_134:
[----:B------:R-:W-:Y:S01]  /*a7f0*/  UISETP.NE.AND UP1, UPT, UR48, URZ, UPT ;  /* 0x000000ff3000728c */ /* 0x000fe2000bf25270 */
[----:B------:R-:W-:Y:S01]  /*a800*/  BSSY.RECONVERGENT B0, `(.L_x_136) ;  /* 0x0000008000007945 */ /* 0x000fe20003800200 */
[----:B------:R-:W-:Y:S04]  /*a810*/  UIADD3 UR4, UPT, UPT, UR44, 0x1, URZ ;  /* 0x000000012c047890 */ /* 0x000fe8000fffe0ff */
[----:B------:R-:W-:Y:S02]  /*a820*/  UISETP.NE.AND UP0, UPT, UR4, 0x3, UPT ;  /* 0x000000030400788c */ /* 0x000fe4000bf05270 */
[----:B------:R-:W-:Y:S02]  /*a830*/  UISETP.EQ.XOR UP1, UPT, UR4, 0x3, UP1 ;  /* 0x000000030400788c */ /* 0x000fe40008f22a70 */
[----:B------:R-:W-:Y:S02]  /*a840*/  USEL UR45, UR4, URZ, UP0 ;  /* 0x000000ff042d7287 */ /* 0x000fe40008000000 */
[----:B------:R-:W-:Y:S01]  /*a850*/  UP2UR UR46, UPR, URZ, 0x2 ;  /* 0x00000002ff2e7883 */ /* 0x000fe20008000000 */
[----:B------:R-:W-:Y:S11]  /*a860*/  @P0 BRA `(.L_x_137) ;  /* 0x0000000000040947 */ /* 0x000ff60003800000 */
[----:B------:R-:W-:Y:S04]  /*a870*/  DEPBAR.LE SB0, 0x1 ;  /* 0x000080400000791a */ /* 0x000fe80000000000 */
.L_x_137:
[----:B------:R-:W-:Y:S05]  /*a880*/  BSYNC.RECONVERGENT B0 ;  /* 0x0000000000007941 */ /* 0x000fea0003800200 */
.L_x_136:
[----:B------:R-:W1:Y:S08]  /*a890*/  S2UR UR51, SR_CgaCtaId ;  /* 0x00000000003379c3 */ /* 0x000e700000008800 */
[----:B------:R-:W-:Y:S01]  /*a8a0*/  BAR.SYNC.DEFER_BLOCKING 0x1, 0x80 ;  /* 0x0042000000007b1d */ /* 0x000fe20000010000 */
[----:B------:R-:W-:Y:S01]  /*a8b0*/  ISETP.NE.AND P1, PT, R97, RZ, PT ;  /* 0x000000ff6100720c */ /* 0x000fe20003f25270 */
[----:B------:R-:W-:Y:S01]  /*a8c0*/  IMAD.U32 R0, RZ, RZ, UR47 ;  /* 0x0000002fff007e24 */ /* 0x000fe2000f8e00ff */
[----:B------:R-:W-:Y:S04]  /*a8d0*/  UIADD3 UR4, UPT, UPT, UR47, 0x1, URZ ;  /* 0x000000012f047890 */ /* 0x000fe8000fffe0ff */
        /* <DEDUP_REMOVED lines=9> */
[----:B------:R1:W-:Y:S05]  /*a970*/  @P1 SYNCS.ARRIVE.TRANS64.RED.A1T0 RZ, [R47+URZ], RZ ;  /* 0x000000ff2fff19a7 */ /* 0x0003ea00081004ff */
[----:B------:R-:W-:Y:S04]  /*a980*/  LEA R2, R106, UR43, 0x3 ;  /* 0x0000002b6a027c11 */ /* 0x000fe8000f8e18ff */
[----:B------:R-:W3:Y:S02]  /*a990*/  @P1 SYNCS.PHASECHK.TRANS64.TRYWAIT P0, [R2+URZ+0x40], R0 ;  /* 0x00004000020015a7 */ /* 0x000ee400080011ff */
[----:B---3--:R-:W-:Y:S01]  /*a9a0*/  @P1 SEL R107, RZ, 0x1, !P0 ;  /* 0x00000001ff6b1807 */ /* 0x008fe20004000000 */
[----:B-1----:R-:W-:Y:S06]  /*a9b0*/  @!P1 BRA `(.L_x_139) ;  /* 0x0000000000449947 */ /* 0x002fec0003800000 */
        /* <DEDUP_REMOVED lines=10> */
.L_x_141:
[----:B------:R-:W-:Y:S05]  /*aa60*/  BSYNC B0 ;  /* 0x0000000000007941 */ /* 0x000fea0003800000 */
.L_x_140:
[----:B------:R-:W-:Y:S11]  /*aa70*/  ISETP.NE.AND P0, PT, R113, RZ, PT ;  /* 0x000000ff7100720c */ /* 0x000ff60003f05270 */
[----:B------:R-:W-:Y:S02]  /*aa80*/  @!UPT UIADD3 URZ, UPT, UPT, URZ, URZ, URZ ;  /* 0x000000fffffff290 */ /* 0x000fe4000fffe0ff */
[----:B------:R3:W4:Y:S04]  /*aa90*/  @P0 LDS.128 R52, [R106+UR43+0x200] ;  /* 0x0002002b6a340984 */ /* 0x0007280008000c00 */
[----:B------:R3:W1:Y:S04]  /*aaa0*/  @P0 LDS.128 R64, [R106+UR43+0xa00] ;  /* 0x000a002b6a400984 */ /* 0x0006680008000c00 */
[----:B------:R3:W1:Y:S04]  /*aab0*/  @P0 LDS.128 R56, [R0+0x200] ;  /* 0x0002000000380984 */ /* 0x0006680000000c00 */
[----:B------:R3:W1:Y:S02]  /*aac0*/  @P0 LDS.128 R68, [R0+0xa00] ;  /* 0x000a000000440984 */ /* 0x0006640000000c00 */
.L_x_139:
[----:B------:R-:W-:Y:S05]  /*aad0*/  BSYNC B1 ;  /* 0x0000000000017941 */ /* 0x000fea0003800000 */
.L_x_138:
[----:B------:R-:W-:Y:S05]  /*aae0*/  VIADD R105, R105, 0x400010 ;  /* 0x0040001069697836 */ /* 0x000fea0000000000 */
[----:B---3--:R-:W-:Y:S04]  /*aaf0*/  SHF.R.U32.HI R0, RZ, 0x15, R105 ;  /* 0x00000015ff007819 */ /* 0x008fe80000011669 */
[----:B-1----:R-:W-:Y:S04]  /*ab00*/  LOP3.LUT R2, R0, 0x3, RZ, 0xc0, !PT ;  /* 0x0000000300027812 */ /* 0x002fe800078ec0ff */
        /* <DEDUP_REMOVED lines=11> */
[----:B------:R-:W3:Y:S01]  /*abc0*/  LDCU.64 UR6, c[0x4][0x78] ;  /* 0x01000f00ff0677ac */ /* 0x000ee20008000a00 */
[----:B------:R-:W2:Y:S01]  /*abd0*/  LDC.64 R14, c[0x4][R15] ;  /* 0x010000000f0e7b82 */ /* 0x000ea20000000a00 */
[----:B------:R-:W5:Y:S01]  /*abe0*/  LDCU.64 UR4, c[0x4][0x10] ;  /* 0x01000200ff0477ac */ /* 0x000f620008000a00 */
[----:B-1----:R-:W-:Y:S01]  /*abf0*/  MOV R5, UR9 ;  /* 0x0000000900057c02 */ /* 0x002fe20008000f00 */
[----:B------:R-:W-:Y:S01]  /*ac00*/  IMAD.U32 R4, RZ, RZ, UR8 ;  /* 0x00000008ff047e24 */ /* 0x000fe2000f8e00ff */
[----:B---3--:R-:W-:Y:S01]  /*ac10*/  MOV R7, UR7 ;  /* 0x0000000700077c02 */ /* 0x008fe20008000f00 */
[----:B------:R-:W-:Y:S01]  /*ac20*/  IMAD.U32 R6, RZ, RZ, UR6 ;  /* 0x00000006ff067e24 */ /* 0x000fe2000f8e00ff */
[----:B-----5:R-:W-:Y:S01]  /*ac30*/  MOV R11, UR5 ;  /* 0x00000005000b7c02 */ /* 0x020fe20008000f00 */
[----:B------:R-:W-:Y:S02]  /*ac40*/  IMAD.U32 R10, RZ, RZ, UR4 ;  /* 0x00000004ff0a7e24 */ /* 0x000fe4000f8e00ff */
[----:B------:R-:W-:Y:S07]  /*ac50*/  LEPC R20, `(.L_x_144) ;  /* 0x000000001014794e */ /* 0x000fee0000000000 */
[----:B--2-4-:R-:W-:Y:S05]  /*ac60*/  CALL.ABS.NOINC R14 ;  /* 0x000000000e007343 */ /* 0x014fea0003c00000 */
.L_x_144:
        /* <DEDUP_REMOVED lines=23> */
.L_x_145:
[----:B------:R-:W-:Y:S05]  /*ade0*/  WARPSYNC.ALL ;  /* 0x0000000000007948 */ /* 0x000fea0003800000 */
[----:B------:R-:W-:Y:S11]  /*adf0*/  R2UR UR4, R16 ;  /* 0x00000000100472ca */ /* 0x000ff600000e0000 */
[----:B------:R-:W-:Y:S02]  /*ae00*/  @!UPT UIADD3 URZ, UPT, UPT, URZ, URZ, URZ ;  /* 0x000000fffffff290 */ /* 0x000fe4000fffe0ff */
[----:B------:R-:W1:Y:S02]  /*ae10*/  LDTM.x16 R4, tmem[UR4+0x20] ;  /* 0x00002004000479ee */ /* 0x000e640008240000 */
[----:B-1----:R-:W-:Y:S01]  /*ae20*/  NOP ;  /* 0x0000000000007918 */ /* 0x002fe20000000000 */
.L_x_143:
[----:B------:R-:W-:Y:S01]  /*ae30*/  ISETP.NE.AND P1, PT, R84, R2, PT ;  /* 0x000000025400720c */ /* 0x000fe20003f25270 */
[----:B------:R-:W-:Y:S05]  /*ae40*/  WARPSYNC.ALL ;  /* 0x0000000000007948 */ /* 0x000fea0003800000 */
[C---:B----4-:R-:W-:Y:S01]  /*ae50*/  SHF.L.U32 R3, R52.reuse, 0x10, RZ ;  /* 0x0000001034037819 */ /* 0x050fe200000006ff */
[----:B------:R-:W-:Y:S01]  /*ae60*/  NOP ;  /* 0x0000000000007918 */ /* 0x000fe20000000000 */
[----:B--2---:R-:W-:Y:S01]  /*ae70*/  LOP3.LUT R40, R52, 0xffff0000, RZ, 0xc0, !PT ;  /* 0xffff000034287812 */ /* 0x004fe200078ec0ff */
[----:B------:R-:W-:Y:S01]  /*ae80*/  FMUL R0, R43, R24 ;  /* 0x000000182b007220 */ /* 0x000fe20000400000 */
[----:B------:R-:W-:Y:S01]  /*ae90*/  SHF.L.U32 R41, R53, 0x10, RZ ;  /* 0x0000001035297819 */ /* 0x000fe200000006ff */
[C---:B------:R-:W-:Y:S01]  /*aea0*/  FMUL R20, R43.reuse, R4 ;  /* 0x000000042b147220 */ /* 0x040fe20000400000 */
[----:B------:R-:W-:Y:S01]  /*aeb0*/  MOV R4, UR45 ;  /* 0x0000002d00047c02 */ /* 0x000fe20008000f00 */
[----:B------:R-:W-:Y:S01]  /*aec0*/  FMUL R2, R43, R25 ;  /* 0x000000192b027220 */ /* 0x000fe20000400000 */
[----:B------:R-:W-:Y:S01]  /*aed0*/  LOP3.LUT R42, R53, 0xffff0000, RZ, 0xc0, !PT ;  /* 0xffff0000352a7812 */ /* 0x000fe200078ec0ff */
[C---:B------:R-:W-:Y:S01]  /*aee0*/  FFMA R0, R45.reuse, R3, R0 ;  /* 0x000000032d007223 */ /* 0x040fe20000000000 */
[----:B------:R-:W-:Y:S01]  /*aef0*/  @!P1 LEA R99, R4, R99, 0xc ;  /* 0x0000006304639211 */ /* 0x000fe200078e60ff */
[----:B------:R-:W-:Y:S01]  /*af00*/  FFMA R2, R45, R40, R2 ;  /* 0x000000282d027223 */ /* 0x000fe20000000002 */
[----:B------:R-:W-:Y:S01]  /*af10*/  R2UR UR4, R104 ;  /* 0x00000000680472ca */ /* 0x000fe200000e0000 */
[C---:B------:R-:W-:Y:S01]  /*af20*/  FMUL R3, R43.reuse, R26 ;  /* 0x0000001a2b037220 */ /* 0x040fe20000400000 */
[----:B------:R-:W-:Y:S01]  /*af30*/  SHF.L.U32 R46, R54, 0x10, RZ ;  /* 0x00000010362e7819 */ /* 0x000fe200000006ff */
[C---:B------:R-:W-:Y:S01]  /*af40*/  FMUL R4, R43.reuse, R27 ;  /* 0x0000001b2b047220 */ /* 0x040fe20000400000 */
[----:B------:R-:W-:Y:S01]  /*af50*/  F2FP.BF16.F32.PACK_AB R100, R2, R0 ;  /* 0x000000000264723e */ /* 0x000fe200000010ff */
[----:B------:R-:W-:Y:S01]  /*af60*/  FMUL R21, R43, R5 ;  /* 0x000000052b157220 */ /* 0x000fe20000400000 */
[----:B------:R-:W-:Y:S01]  /*af70*/  @!P1 IADD3 R5, PT, PT, R99, UR43, RZ ;  /* 0x0000002b63059c10 */ /* 0x000fe2000fffe0ff */
[C---:B------:R-:W-:Y:S01]  /*af80*/  FFMA R3, R45.reuse, R41, R3 ;  /* 0x000000292d037223 */ /* 0x040fe20000000003 */
[----:B------:R-:W-:Y:S01]  /*af90*/  LOP3.LUT R47, R54, 0xffff0000, RZ, 0xc0, !PT ;  /* 0xffff0000362f7812 */ /* 0x000fe200078ec0ff */
[----:B------:R-:W-:Y:S01]  /*afa0*/  FFMA R4, R45, R42, R4 ;  /* 0x0000002a2d047223 */ /* 0x000fe20000000004 */
[----:B------:R-:W-:Y:S01]  /*afb0*/  SHF.L.U32 R48, R55, 0x10, RZ ;  /* 0x0000001037307819 */ /* 0x000fe200000006ff */
[C---:B------:R-:W-:Y:S01]  /*afc0*/  FMUL R0, R43.reuse, R28 ;  /* 0x0000001c2b007220 */ /* 0x040fe20000400000 */
[----:B------:R-:W-:Y:S01]  /*afd0*/  @!P1 IADD3 R98, PT, PT, R98, R5, RZ ;  /* 0x0000000562629210 */ /* 0x000fe20007ffe0ff */
[----:B------:R-:W-:Y:S01]  /*afe0*/  FMUL R2, R43, R29 ;  /* 0x0000001d2b027220 */ /* 0x000fe20000400000 */
[----:B------:R-:W-:Y:S01]  /*aff0*/  LOP3.LUT R49, R55, 0xffff0000, RZ, 0xc0, !PT ;  /* 0xffff000037317812 */ /* 0x000fe200078ec0ff */
[C---:B------:R-:W-:Y:S01]  /*b000*/  FMUL R5, R43.reuse, R30 ;  /* 0x0000001e2b057220 */ /* 0x040fe20000400000 */
[C---:B------:R-:W-:Y:S01]  /*b010*/  SHF.L.U32 R50, R56.reuse, 0x10, RZ ;  /* 0x0000001038327819 */ /* 0x040fe200000006ff */
[C---:B------:R-:W-:Y:S01]  /*b020*/  FMUL R22, R43.reuse, R6 ;  /* 0x000000062b167220 */ /* 0x040fe20000400000 */
[----:B------:R-:W-:Y:S01]  /*b030*/  LOP3.LUT R51, R56, 0xffff0000, RZ, 0xc0, !PT ;  /* 0xffff000038337812 */ /* 0x000fe200078ec0ff */
[----:B------:R-:W-:Y:S01]  /*b040*/  FMUL R6, R43, R31 ;  /* 0x0000001f2b067220 */ /* 0x000fe20000400000 */
[----:B------:R-:W-:Y:S01]  /*b050*/  F2FP.BF16.F32.PACK_AB R101, R4, R3 ;  /* 0x000000030465723e */ /* 0x000fe200000010ff */
[----:B------:R-:W-:Y:S01]  /*b060*/  FFMA R0, R45, R46, R0 ;  /* 0x0000002e2d007223 */ /* 0x000fe20000000000 */
[----:B------:R-:W-:Y:S01]  /*b070*/  SHF.L.U32 R52, R57, 0x10, RZ ;  /* 0x0000001039347819 */ /* 0x000fe200000006ff */
[----:B------:R-:W-:Y:S01]  /*b080*/  FMUL R23, R43, R7 ;  /* 0x000000072b177220 */ /* 0x000fe20000400000 */
[----:B------:R-:W-:Y:S01]  /*b090*/  LOP3.LUT R53, R57, 0xffff0000, RZ, 0xc0, !PT ;  /* 0xffff000039357812 */ /* 0x000fe200078ec0ff */
[----:B------:R-:W-:Y:S01]  /*b0a0*/  FFMA R2, R45, R47, R2 ;  /* 0x0000002f2d027223 */ /* 0x000fe20000000002 */
[C---:B------:R-:W-:Y:S01]  /*b0b0*/  SHF.L.U32 R54, R58.reuse, 0x10, RZ ;  /* 0x000000103a367819 */ /* 0x040fe200000006ff */
[C---:B------:R-:W-:Y:S01]  /*b0c0*/  FMUL R7, R43.reuse, R32 ;  /* 0x000000202b077220 */ /* 0x040fe20000400000 */
[----:B------:R-:W-:Y:S01]  /*b0d0*/  LOP3.LUT R55, R58, 0xffff0000, RZ, 0xc0, !PT ;  /* 0xffff00003a377812 */ /* 0x000fe200078ec0ff */
[----:B------:R-:W-:Y:S01]  /*b0e0*/  FMUL R3, R43, R33 ;  /* 0x000000212b037220 */ /* 0x000fe20000400000 */
[----:B------:R-:W-:Y:S01]  /*b0f0*/  F2FP.BF16.F32.PACK_AB R102, R2, R0 ;  /* 0x000000000266723e */ /* 0x000fe200000010ff */
[----:B------:R-:W-:Y:S01]  /*b100*/  FFMA R5, R45, R48, R5 ;  /* 0x000000302d057223 */ /* 0x000fe20000000005 */
[----:B------:R-:W-:Y:S01]  /*b110*/  SHF.L.U32 R56, R59, 0x10, RZ ;  /* 0x000000103b387819 */ /* 0x000fe200000006ff */
[----:B------:R-:W-:Y:S01]  /*b120*/  FFMA R6, R45, R49, R6 ;  /* 0x000000312d067223 */ /* 0x000fe20000000006 */
[----:B------:R-:W-:Y:S01]  /*b130*/  LOP3.LUT R57, R59, 0xffff0000, RZ, 0xc0, !PT ;  /* 0xffff00003b397812 */ /* 0x000fe200078ec0ff */
[C---:B------:R-:W-:Y:S01]  /*b140*/  FFMA R7, R45.reuse, R50, R7 ;  /* 0x000000322d077223 */ /* 0x040fe20000000007 */
[----:B------:R-:W-:Y:S01]  /*b150*/  SHF.L.U32 R58, R64, 0x10, RZ ;  /* 0x00000010403a7819 */ /* 0x000fe200000006ff */
[----:B------:R-:W-:Y:S01]  /*b160*/  UIADD3 UR4, UPT, UPT, UR4, 0xb0, URZ ;  /* 0x000000b004047890 */ /* 0x000fe2000fffe0ff */
[----:B------:R-:W-:Y:S01]  /*b170*/  F2FP.BF16.F32.PACK_AB R103, R6, R5 ;  /* 0x000000050667723e */ /* 0x000fe200000010ff */
[----:B------:R-:W-:Y:S01]  /*b180*/  FFMA R3, R45, R51, R3 ;  /* 0x000000332d037223 */ /* 0x000fe20000000003 */
[----:B------:R-:W-:Y:S01]  /*b190*/  LOP3.LUT R59, R64, 0xffff0000, RZ, 0xc0, !PT ;  /* 0xffff0000403b7812 */ /* 0x000fe200078ec0ff */
[----:B------:R-:W-:Y:S01]  /*b1a0*/  FMUL R0, R43, R34 ;  /* 0x000000222b007220 */ /* 0x000fe20000400000 */
[----:B------:R-:W-:Y:S01]  /*b1b0*/  SHF.L.U32 R60, R65, 0x10, RZ ;  /* 0x00000010413c7819 */ /* 0x000fe200000006ff */
[----:B------:R-:W-:Y:S01]  /*b1c0*/  FMUL R2, R43, R35 ;  /* 0x000000232b027220 */ /* 0x000fe20000400000 */
[----:B------:R-:W-:Y:S01]  /*b1d0*/  F2FP.BF16.F32.PACK_AB R28, R3, R7 ;  /* 0x00000007031c723e */ /* 0x000fe200000010ff */
[----:B------:R-:W-:Y:S01]  /*b1e0*/  UPRMT UR4, UR51, 0x654, UR4 ;  /* 0x0000065433047896 */ /* 0x000fe20008000004 */
[----:B------:R-:W-:Y:S01]  /*b1f0*/  LOP3.LUT R61, R65, 0xffff0000, RZ, 0xc0, !PT ;  /* 0xffff0000413d7812 */ /* 0x000fe200078ec0ff */
[C---:B------:R-:W-:Y:S01]  /*b200*/  FMUL R4, R43.reuse, R36 ;  /* 0x000000242b047220 */ /* 0x040fe20000400000 */
[C---:B------:R-:W-:Y:S01]  /*b210*/  SHF.L.U32 R62, R66.reuse, 0x10, RZ ;  /* 0x00000010423e7819 */ /* 0x040fe200000006ff */
[----:B------:R-:W-:Y:S01]  /*b220*/  FMUL R5, R43, R37 ;  /* 0x000000252b057220 */ /* 0x000fe20000400000 */
[----:B------:R-:W-:Y:S01]  /*b230*/  LOP3.LUT R63, R66, 0xffff0000, RZ, 0xc0, !PT ;  /* 0xffff0000423f7812 */ /* 0x000fe200078ec0ff */
[----:B------:R-:W-:Y:S01]  /*b240*/  FFMA R0, R45, R52, R0 ;  /* 0x000000342d007223 */ /* 0x000fe20000000000 */
[----:B------:R-:W-:Y:S01]  /*b250*/  FMUL R6, R43, R38 ;  /* 0x000000262b067220 */ /* 0x000fe20000400000 */
[----:B------:R-:W-:Y:S01]  /*b260*/  FFMA R2, R45, R53, R2 ;  /* 0x000000352d027223 */ /* 0x000fe20000000002 */
[----:B------:R-:W-:Y:S01]  /*b270*/  FMUL R3, R43, R39 ;  /* 0x000000272b037220 */ /* 0x000fe20000400000 */
[C---:B------:R-:W-:Y:S01]  /*b280*/  FFMA R4, R45.reuse, R54, R4 ;  /* 0x000000362d047223 */ /* 0x040fe20000000004 */
[C---:B------:R-:W-:Y:S01]  /*b290*/  FFMA R5, R45.reuse, R55, R5 ;  /* 0x000000372d057223 */ /* 0x040fe20000000005 */
[C---:B------:R-:W-:Y:S01]  /*b2a0*/  FFMA R6, R45.reuse, R56, R6 ;  /* 0x000000382d067223 */ /* 0x040fe20000000006 */
[C---:B------:R-:W-:Y:S01]  /*b2b0*/  FFMA R3, R45.reuse, R57, R3 ;  /* 0x000000392d037223 */ /* 0x040fe20000000003 */
[----:B------:R-:W-:Y:S01]  /*b2c0*/  FFMA R20, R45, R58, R20 ;  /* 0x0000003a2d147223 */ /* 0x000fe20000000014 */
[----:B------:R-:W-:Y:S01]  /*b2d0*/  FMUL R8, R43, R8 ;  /* 0x000000082b087220 */ /* 0x000fe20000400000 */
[----:B------:R-:W-:Y:S01]  /*b2e0*/  SYNCS.ARRIVE.TRANS64.RED.A1T0 RZ, [UR4], RZ ;  /* 0x000000ffffff79a7 */ /* 0x000fe20008100404 */
[----:B------:R1:W-:Y:S01]  /*b2f0*/  @!P1 STS.128 [R99+UR43+0x200], R100 ;  /* 0x0002006463009988 */ /* 0x0003e20008000c2b */
[----:B------:R-:W-:Y:S01]  /*b300*/  SHF.L.U32 R64, R67, 0x10, RZ ;  /* 0x0000001043407819 */ /* 0x000fe200000006ff */
[----:B------:R-:W-:Y:S01]  /*b310*/  FFMA R21, R45, R59, R21 ;  /* 0x0000003b2d157223 */ /* 0x000fe20000000015 */
[----:B------:R-:W-:Y:S01]  /*b320*/  LOP3.LUT R65, R67, 0xffff0000, RZ, 0xc0, !PT ;  /* 0xffff000043417812 */ /* 0x000fe200078ec0ff */
[----:B------:R-:W-:Y:S01]  /*b330*/  FMUL R9, R43, R9 ;  /* 0x000000092b097220 */ /* 0x000fe20000400000 */
[C---:B------:R-:W-:Y:S01]  /*b340*/  SHF.L.U32 R24, R68.reuse, 0x10, RZ ;  /* 0x0000001044187819 */ /* 0x040fe200000006ff */
[----:B------:R-:W-:Y:S01]  /*b350*/  FFMA R22, R45, R60, R22 ;  /* 0x0000003c2d167223 */ /* 0x000fe20000000016 */
[----:B------:R-:W-:Y:S01]  /*b360*/  LOP3.LUT R25, R68, 0xffff0000, RZ, 0xc0, !PT ;  /* 0xffff000044197812 */ /* 0x000fe200078ec0ff */
[----:B------:R-:W-:Y:S01]  /*b370*/  FMUL R10, R43, R10 ;  /* 0x0000000a2b0a7220 */ /* 0x000fe20000400000 */
[----:B------:R-:W-:Y:S01]  /*b380*/  FFMA R23, R45, R61, R23 ;  /* 0x0000003d2d177223 */ /* 0x000fe20000000017 */
[----:B------:R-:W-:Y:S01]  /*b390*/  FMUL R11, R43, R11 ;  /* 0x0000000b2b0b7220 */ /* 0x000fe20000400000 */
[----:B------:R-:W-:Y:S01]  /*b3a0*/  F2FP.BF16.F32.PACK_AB R29, R2, R0 ;  /* 0x00000000021d723e */ /* 0x000fe200000010ff */
[----:B------:R-:W-:Y:S01]  /*b3b0*/  FFMA R8, R45, R62, R8 ;  /* 0x0000003e2d087223 */ /* 0x000fe20000000008 */
[----:B------:R-:W-:Y:S01]  /*b3c0*/  F2FP.BF16.F32.PACK_AB R30, R5, R4 ;  /* 0x00000004051e723e */ /* 0x000fe200000010ff */
[----:B------:R-:W-:Y:S01]  /*b3d0*/  FMUL R12, R43, R12 ;  /* 0x0000000c2b0c7220 */ /* 0x000fe20000400000 */
[----:B------:R-:W-:Y:S01]  /*b3e0*/  F2FP.BF16.F32.PACK_AB R31, R3, R6 ;  /* 0x00000006031f723e */ /* 0x000fe200000010ff */
[----:B------:R-:W-:Y:S01]  /*b3f0*/  FFMA R9, R45, R63, R9 ;  /* 0x0000003f2d097223 */ /* 0x000fe20000000009 */
[----:B------:R-:W-:Y:S01]  /*b400*/  FMUL R13, R43, R13 ;  /* 0x0000000d2b0d7220 */ /* 0x000fe20000400000 */
[----:B------:R-:W-:Y:S01]  /*b410*/  SHF.L.U32 R26, R69, 0x10, RZ ;  /* 0x00000010451a7819 */ /* 0x000fe200000006ff */
[----:B------:R-:W-:Y:S01]  /*b420*/  FFMA R10, R45, R64, R10 ;  /* 0x000000402d0a7223 */ /* 0x000fe2000000000a */
[----:B------:R1:W-:Y:S01]  /*b430*/  @!P1 STS.128 [R98+0x200], R28 ;  /* 0x0002001c62009388 */ /* 0x0003e20000000c00 */
[----:B------:R-:W-:Y:S01]  /*b440*/  FMUL R14, R43, R14 ;  /* 0x0000000e2b0e7220 */ /* 0x000fe20000400000 */
[----:B------:R-:W-:Y:S01]  /*b450*/  LOP3.LUT R40, R69, 0xffff0000, RZ, 0xc0, !PT ;  /* 0xffff000045287812 */ /* 0x000fe200078ec0ff */
[----:B------:R-:W-:Y:S01]  /*b460*/  FFMA R11, R45, R65, R11 ;  /* 0x000000412d0b7223 */ /* 0x000fe2000000000b */
[----:B------:R-:W-:Y:S01]  /*b470*/  FMUL R15, R43, R15 ;  /* 0x0000000f2b0f7220 */ /* 0x000fe20000400000 */
[C---:B------:R-:W-:Y:S01]  /*b480*/  SHF.L.U32 R66, R70.reuse, 0x10, RZ ;  /* 0x0000001046427819 */ /* 0x040fe200000006ff */
[----:B------:R-:W-:Y:S01]  /*b490*/  FFMA R12, R45, R24, R12 ;  /* 0x000000182d0c7223 */ /* 0x000fe2000000000c */
[----:B------:R-:W-:Y:S01]  /*b4a0*/  FMUL R16, R43, R16 ;  /* 0x000000102b107220 */ /* 0x000fe20000400000 */
[----:B------:R-:W-:Y:S01]  /*b4b0*/  LOP3.LUT R67, R70, 0xffff0000, RZ, 0xc0, !PT ;  /* 0xffff000046437812 */ /* 0x000fe200078ec0ff */
[----:B------:R-:W-:Y:S01]  /*b4c0*/  FFMA R13, R45, R25, R13 ;  /* 0x000000192d0d7223 */ /* 0x000fe2000000000d */
[----:B------:R-:W-:Y:S01]  /*b4d0*/  FMUL R17, R43, R17 ;  /* 0x000000112b117220 */ /* 0x000fe20000400000 */
[----:B------:R-:W-:Y:S01]  /*b4e0*/  SHF.L.U32 R68, R71, 0x10, RZ ;  /* 0x0000001047447819 */ /* 0x000fe200000006ff */
[----:B------:R-:W-:Y:S01]  /*b4f0*/  FFMA R14, R45, R26, R14 ;  /* 0x0000001a2d0e7223 */ /* 0x000fe2000000000e */
[----:B------:R-:W-:Y:S01]  /*b500*/  F2FP.BF16.F32.PACK_AB R20, R21, R20 ;  /* 0x000000141514723e */ /* 0x000fe200000010ff */
[----:B------:R-:W-:Y:S01]  /*b510*/  FMUL R18, R43, R18 ;  /* 0x000000122b127220 */ /* 0x000fe20000400000 */
[----:B------:R-:W-:Y:S01]  /*b520*/  LOP3.LUT R69, R71, 0xffff0000, RZ, 0xc0, !PT ;  /* 0xffff000047457812 */ /* 0x000fe200078ec0ff */
[----:B------:R-:W-:Y:S01]  /*b530*/  FFMA R15, R45, R40, R15 ;  /* 0x000000282d0f7223 */ /* 0x000fe2000000000f */
[----:B------:R-:W-:Y:S01]  /*b540*/  F2FP.BF16.F32.PACK_AB R21, R23, R22 ;  /* 0x000000161715723e */ /* 0x000fe200000010ff */
[----:B------:R-:W-:Y:S01]  /*b550*/  FMUL R19, R43, R19 ;  /* 0x000000132b137220 */ /* 0x000fe20000400000 */
[----:B------:R-:W-:Y:S01]  /*b560*/  F2FP.BF16.F32.PACK_AB R22, R9, R8 ;  /* 0x000000080916723e */ /* 0x000fe200000010ff */
[----:B------:R-:W-:Y:S01]  /*b570*/  FFMA R16, R45, R66, R16 ;  /* 0x000000422d107223 */ /* 0x000fe20000000010 */
[----:B------:R-:W-:Y:S01]  /*b580*/  F2FP.BF16.F32.PACK_AB R23, R11, R10 ;  /* 0x0000000a0b17723e */ /* 0x000fe200000010ff */
[C---:B------:R-:W-:Y:S01]  /*b590*/  FFMA R17, R45.reuse, R67, R17 ;  /* 0x000000432d117223 */ /* 0x040fe20000000011 */
[C---:B------:R-:W-:Y:S01]  /*b5a0*/  FFMA R18, R45.reuse, R68, R18 ;  /* 0x000000442d127223 */ /* 0x040fe20000000012 */
[----:B------:R-:W-:Y:S01]  /*b5b0*/  FFMA R19, R45, R69, R19 ;  /* 0x000000452d137223 */ /* 0x000fe20000000013 */
[----:B------:R-:W-:Y:S01]  /*b5c0*/  F2FP.BF16.F32.PACK_AB R12, R13, R12 ;  /* 0x0000000c0d0c723e */ /* 0x000fe200000010ff */
[----:B------:R1:W-:Y:S01]  /*b5d0*/  @!P1 STS.128 [R99+UR43+0xa00], R20 ;  /* 0x000a001463009988 */ /* 0x0003e20008000c2b */
[----:B------:R-:W-:Y:S01]  /*b5e0*/  F2FP.BF16.F32.PACK_AB R13, R15, R14 ;  /* 0x0000000e0f0d723e */ /* 0x000fe200000010ff */
[----:B------:R-:W-:Y:S01]  /*b5f0*/  BSSY.RECONVERGENT B0, `(.L_x_146) ;  /* 0x000001c000007945 */ /* 0x000fe20003800200 */
[----:B------:R-:W-:Y:S02]  /*b600*/  F2FP.BF16.F32.PACK_AB R14, R17, R16 ;  /* 0x00000010110e723e */ /* 0x000fe400000010ff */
[----:B------:R-:W-:Y:S02]  /*b610*/  F2FP.BF16.F32.PACK_AB R15, R19, R18 ;  /* 0x00000012130f723e */ /* 0x000fe400000010ff */
[----:B------:R-:W-:Y:S03]  /*b620*/  ISETP.NE.AND P0, PT, R84, RZ, PT ;  /* 0x000000ff5400720c */ /* 0x000fe60003f05270 */
[----:B------:R1:W-:Y:S01]  /*b630*/  @!P1 STS.128 [R98+0xa00], R12 ;  /* 0x000a000c62009388 */ /* 0x0003e20000000c00 */
[----:B------:R-:W-:Y:S01]  /*b640*/  @!PT LDS RZ, [RZ] ;  /* 0x00000000fffff984 */ /* 0x000fe20000000800 */
[----:B------:R-:W-:Y:S01]  /*b650*/  @!PT LDS RZ, [RZ] ;  /* 0x00000000fffff984 */ /* 0x000fe20000000800 */
[----:B------:R-:W-:Y:S01]  /*b660*/  @!PT LDS RZ, [RZ] ;  /* 0x00000000fffff984 */ /* 0x000fe20000000800 */
[----:B------:R-:W-:Y:S01]  /*b670*/  @!PT LDS RZ, [RZ] ;  /* 0x00000000fffff984 */ /* 0x000fe20000000800 */
[----:B------:R2:W-:Y:S07]  /*b680*/  MEMBAR.ALL.CTA ;  /* 0x0000000000007992 */ /* 0x0005ee0000008000 */
[----:B--2---:R-:W2:Y:S02]  /*b690*/  FENCE.VIEW.ASYNC.S ;  /* 0x00000000000073c6 */ /* 0x004ea40000000000 */
[----:B--2---:R-:W-:Y:S06]  /*b6a0*/  BAR.SYNC.DEFER_BLOCKING 0x1, 0x80 ;  /* 0x0042000000007b1d */ /* 0x004fec0000010000 */
[----:B------:R-:W-:Y:S05]  /*b6b0*/  @P0 BRA `(.L_x_147) ;  /* 0x00000000003c0947 */ /* 0x000fea0003800000 */
[----:B------:R-:W2:Y:S01]  /*b6c0*/  LDCU.64 UR6, c[0x0][0x348] ;  /* 0x00006900ff0677ac */ /* 0x000ea20008000a00 */
        /* <DEDUP_REMOVED lines=9> */
[----:B--2---:R-:W-:Y:S04]  /*b760*/  UIADD3 UR4, UP0, UPT, UR6, 0xa80, URZ ;  /* 0x00000a8006047890 */ /* 0x004fe8000ff1e0ff */
[----:B------:R-:W-:Y:S09]  /*b770*/  UIADD3.X UR5, UPT, UPT, URZ, UR7, URZ, UP0, !UPT ;  /* 0x00000007ff057290 */ /* 0x000ff200087fe4ff */
[----:B------:R2:W-:Y:S01]  /*b780*/  UTMASTG.3D [UR8], [UR4] ;  /* 0x00000008040073b5 */ /* 0x0005e20008010000 */
[----:B------:R2:W-:Y:S02]  /*b790*/  UTMASTG.3D [UR12], [UR4] ;  /* 0x0000000c040073b5 */ /* 0x0005e40008010000 */
[----:B--2---:R0:W-:Y:S02]  /*b7a0*/  UTMACMDFLUSH ;  /* 0x00000000000079b7 */ /* 0x0041e40000000000 */
.L_x_147:
[----:B------:R-:W-:Y:S05]  /*b7b0*/  BSYNC.RECONVERGENT B0 ;  /* 0x0000000000007941 */ /* 0x000fea0003800200 */
.L_x_146:
[----:B------:R-:W-:Y:S01]  /*b7c0*/  UISETP.NE.AND UP0, UPT, UR46, URZ, UPT ;  /* 0x000000ff2e00728c */ /* 0x000fe2000bf05270 */
[----:B------:R-:W-:Y:S01]  /*b7d0*/  BSSY.RECONVERGENT B0, `(.L_x_148) ;  /* 0x0000009000007945 */ /* 0x000fe20003800200 */
[----:B------:R-:W-:Y:S04]  /*b7e0*/  UIADD3 UR4, UPT, UPT, UR45, 0x1, URZ ;  /* 0x000000012d047890 */ /* 0x000fe8000fffe0ff */
[----:B------:R-:W-:Y:S02]  /*b7f0*/  UISETP.EQ.XOR UP1, UPT, UR4, 0x3, UP0 ;  /* 0x000000030400788c */ /* 0x000fe40008722a70 */
[----:B------:R-:W-:Y:S02]  /*b800*/  UISETP.NE.AND UP0, UPT, UR4, 0x3, UPT ;  /* 0x000000030400788c */ /* 0x000fe4000bf05270 */
[----:B------:R-:W-:Y:S02]  /*b810*/  USEL UR5, URZ, 0x1, !UP1 ;  /* 0x00000001ff057887 */ /* 0x000fe4000c800000 */
[----:B------:R-:W-:Y:S02]  /*b820*/  USEL UR44, UR4, URZ, UP0 ;  /* 0x000000ff042c7287 */ /* 0x000fe40008000000 */
[----:B------:R-:W-:Y:S01]  /*b830*/  ULOP3.LUT UR54, UR54, UR5, URZ, 0x3c, !UPT ;  /* 0x0000000536367292 */ /* 0x000fe2000f8e3cff */
[----:B------:R-:W-:Y:S11]  /*b840*/  @P0 BRA `(.L_x_149) ;  /* 0x0000000000040947 */ /* 0x000ff60003800000 */
[----:B------:R-:W-:Y:S04]  /*b850*/  DEPBAR.LE SB0, 0x1 ;  /* 0x000080400000791a */ /* 0x000fe80000000000 */
.L_x_149:
[----:B------:R-:W-:Y:S05]  /*b860*/  BSYNC.RECONVERGENT B0 ;  /* 0x0000000000007941 */ /* 0x000fea0003800200 */
.L_x_148:
[----:B------:R-:W-:Y:S01]  /*b870*/  BAR.SYNC.DEFER_BLOCKING 0x1, 0x80 ;  /* 0x0042000000007b1d */ /* 0x000fe20000010000 */
[----:B------:R-:W-:Y:S01]  /*b880*/  UISETP.NE.AND UP0, UPT, UR53, -0x4, UPT ;  /* 0xfffffffc3500788c */ /* 0x000fe2000bf05270 */
[----:B------:R-:W-:Y:S08]  /*b890*/  IADD3 R80, PT, PT, R80, 0x1, RZ ;  /* 0x0000000150507810 */ /* 0x000ff00007ffe0ff */
[----:B------:R-:W-:Y:S05]  /*b8a0*/  BRA.U !UP0, `(.L_x_150) ;  /* 0x0000000108287547 */ /* 0x000fea000b800000 */
[----:B------:R-:W2:Y:S01]  /*b8b0*/  S2R R0, SR_CgaCtaId ;  /* 0x0000000000007919 */ /* 0x000ea20000008800 */
[----:B------:R-:W-:Y:S01]  /*b8c0*/  ISETP.NE.AND P0, PT, R97, RZ, PT ;  /* 0x000000ff6100720c */ /* 0x000fe20003f05270 */
[----:B------:R-:W-:Y:S01]  /*b8d0*/  IMAD.U32 R2, RZ, RZ, UR47 ;  /* 0x0000002fff027e24 */ /* 0x000fe2000f8e00ff */
[----:B------:R-:W-:Y:S04]  /*b8e0*/  UIADD3 UR4, UPT, UPT, UR47, 0x1, URZ ;  /* 0x000000012f047890 */ /* 0x000fe8000fffe0ff */
[----:B------:R-:W-:Y:S04]  /*b8f0*/  UISETP.NE.AND UP0, UPT, UR4, 0x3, UPT ;  /* 0x000000030400788c */ /* 0x000fe8000bf05270 */
[----:B------:R-:W-:Y:S03]  /*b900*/  USEL UR47, UR4, URZ, UP0 ;  /* 0x000000ff042f7287 */ /* 0x000fe60008000000 */
[----:B------:R-:W-:Y:S05]  /*b910*/  @P0 LEA R2, R2, UR43, 0x3 ;  /* 0x0000002b02020c11 */ /* 0x000fea000f8e18ff */
[----:B------:R-:W-:Y:S05]  /*b920*/  @P0 VIADD R2, R2, 0x58 ;  /* 0x0000005802020836 */ /* 0x000fea0000000000 */
[----:B--2---:R-:W-:Y:S04]  /*b930*/  @P0 PRMT R0, R0, 0x654, R2 ;  /* 0x0000065400000816 */ /* 0x004fe80000000002 */
[----:B------:R2:W-:Y:S03]  /*b940*/  @P0 SYNCS.ARRIVE.TRANS64.RED.A1T0 RZ, [R0+URZ], RZ ;  /* 0x000000ff00ff09a7 */ /* 0x0005e600081004ff */
.L_x_150:
[----:B------:R-:W-:Y:S01]  /*b950*/  R2UR UR5, R92 ;  /* 0x000000005c0572ca */ /* 0x000fe200000e0000 */
[----:B------:R-:W-:Y:S01]  /*b960*/  UISETP.NE.AND UP0, UPT, UR60, URZ, UPT ;  /* 0x000000ff3c00728c */ /* 0x000fe2000bf05270 */
[----:B------:R-:W-:Y:S01]  /*b970*/  R2UR UR4, R93 ;  /* 0x000000005d0472ca */ /* 0x000fe200000e0000 */
[----:B------:R-:W-:Y:S01]  /*b980*/  UIADD3 UR53, UPT, UPT, UR53, 0x4, URZ ;  /* 0x0000000435357890 */ /* 0x000fe2000fffe0ff */
[----:B------:R-:W-:Y:S02]  /*b990*/  R2UR UR52, R94 ;  /* 0x000000005e3472ca */ /* 0x000fe400000e0000 */
[----:B------:R-:W-:Y:S02]  /*b9a0*/  ISETP.NE.AND P0, PT, R77, 0x2, PT ;  /* 0x000000024d00780c */ /* 0x000fe40003f05270 */
[----:B------:R-:W-:Y:S02]  /*b9b0*/  ISETP.NE.AND P1, PT, R80, 0x2, PT ;  /* 0x000000025000780c */ /* 0x000fe40003f25270 */
[----:B------:R-:W-:Y:S02]  /*b9c0*/  SEL R2, RZ, 0x1, P0 ;  /* 0x00000001ff027807 */ /* 0x000fe40000000000 */
[----:B--2---:R-:W-:Y:S01]  /*b9d0*/  SEL R0, RZ, 0x1, P1 ;  /* 0x00000001ff007807 */ /* 0x004fe20000800000 */
[----:B------:R-:W-:Y:S01]  /*b9e0*/  UIADD3 UR26, UPT, UPT, UR36, UR5, URZ ;  /* 0x00000005241a7290 */ /* 0x000fe2000fffe0ff */
[----:B------:R-:W-:Y:S01]  /*b9f0*/  LOP3.LUT R78, R78, R2, RZ, 0x3c, !PT ;  /* 0x000000024e4e7212 */ /* 0x000fe200078e3cff */
[----:B------:R-:W-:Y:S01]  /*ba00*/  UIADD3 UR20, UPT, UPT, UR37, UR4, URZ ;  /* 0x0000000425147290 */ /* 0x000fe2000fffe0ff */
[----:B------:R-:W-:Y:S02]  /*ba10*/  LOP3.LUT R79, R79, R0, RZ, 0x3c, !PT ;  /* 0x000000004f4f7212 */ /* 0x000fe400078e3cff */
[----:B------:R-:W-:Y:S02]  /*ba20*/  SEL R77, R77, RZ, P0 ;  /* 0x000000ff4d4d7207 */ /* 0x000fe40000000000 */
[----:B------:R-:W-:Y:S01]  /*ba30*/  SEL R80, R80, RZ, P1 ;  /* 0x000000ff50507207 */ /* 0x000fe20000800000 */
[----:B------:R-:W-:Y:S06]  /*ba40*/  BRA.U UP0, `(.L_x_151) ;  /* 0xffffffb100187547 */ /* 0x000fec000b83ffff */
[----:B------:R-:W-:-:S13]  /*ba50*/  R2UR UR4, R96 ;  /* 0x00000000600472ca */ /* 0x000fda00000e0000 */
[----:B------:R-:W-:-:S09]  /*ba60*/  UISETP.NE.AND UP0, UPT, UR4, URZ, UPT ;  /* 0x000000ff0400728c */ /* 0x000fd2000bf05270 */
[----:B------:R-:W-:Y:S05]  /*ba70*/  BRA.U !UP0, `(.L_x_152) ;  /* 0x0000000108487547 */ /* 0x000fea000b800000 */
[----:B------:R-:W2:Y:S02]  /*ba80*/  LDCU.64 UR4, c[0x0][0xc90] ;  /* 0x00019200ff0477ac */ /* 0x000ea40008000a00 */
[----:B--2---:R-:W-:-:S04]  /*ba90*/  UISETP.NE.U32.AND UP0, UPT, UR4, URZ, UPT ;  /* 0x000000ff0400728c */ /* 0x004fc8000bf05070 */
[----:B------:R-:W-:-:S09]  /*baa0*/  UISETP.NE.AND.EX UP0, UPT, UR5, URZ, UPT, UP0 ;  /* 0x000000ff0500728c */ /* 0x000fd2000bf05300 */
[----:B------:R-:W-:Y:S05]  /*bab0*/  BRA.U UP0, `(.L_x_153) ;  /* 0x00000001000c7547 */ /* 0x000fea000b800000 */
[----:B------:R-:W-:-:S13]  /*bac0*/  FSETP.NEU.AND P0, PT, R45, RZ, PT ;  /* 0x000000ff2d00720b */ /* 0x000fda0003f0d000 */
[----:B------:R-:W-:Y:S05]  /*bad0*/  @!P0 EXIT ;  /* 0x000000000000894d */ /* 0x000fea0003800000 */
[----:B------:R-:W-:Y:S05]  /*bae0*/  BRA `(.L_x_152) ;  /* 0x00000000002c7947 */ /* 0x000fea0003800000 */
.L_x_153:
[----:B------:R-:W-:Y:S01]  /*baf0*/  ISETP.NE.AND P0, PT, R76, RZ, PT ;  /* 0x000000ff4c00720c */ /* 0x000fe20003f05270 */
[----:B------:R-:W-:-:S12]  /*bb00*/  BSSY.RECONVERGENT B0, `(.L_x_152) ;  /* 0x0000009000007945 */ /* 0x000fd80003800200 */
[----:B------:R-:W-:Y:S05]  /*bb10*/  @P0 BRA `(.L_x_154) ;  /* 0x0000000000140947 */ /* 0x000fea0003800000 */
[----:B------:R-:W2:Y:S02]  /*bb20*/  LDCU.64 UR4, c[0x0][0xc88] ;  /* 0x00019100ff0477ac */ /* 0x000ea40008000a00 */
[----:B--2---:R-:W-:-:S04]  /*bb30*/  ISETP.NE.U32.AND P0, PT, RZ, UR4, PT ;  /* 0x00000004ff007c0c */ /* 0x004fc8000bf05070 */
[----:B------:R-:W-:-:S13]  /*bb40*/  ISETP.NE.AND.EX P0, PT, RZ, UR5, PT, P0 ;  /* 0x00000005ff007c0c */ /* 0x000fda000bf05300 */
[----:B------:R-:W-:Y:S05]  /*bb50*/  @!P0 EXIT ;  /* 0x000000000000894d */ /* 0x000fea0003800000 */
[----:B------:R-:W-:Y:S05]  /*bb60*/  BRA `(.L_x_155) ;  /* 0x0000000000087947 */ /* 0x000fea0003800000 */
.L_x_154:
[----:B------:R-:W-:-:S13]  /*bb70*/  FSETP.NEU.AND P0, PT, R45, RZ, PT ;  /* 0x000000ff2d00720b */ /* 0x000fda0003f0d000 */
[----:B------:R-:W-:Y:S05]  /*bb80*/  @!P0 EXIT ;  /* 0x000000000000894d */ /* 0x000fea0003800000 */
.L_x_155:
[----:B------:R-:W-:Y:S05]  /*bb90*/  BSYNC.RECONVERGENT B0 ;  /* 0x0000000000007941 */ /* 0x000fea0003800200 */
.L_x_152:
[----:B------:R-:W-:Y:S01]  /*bba0*/  ULEA UR4, UR47, UR43, 0x3 ;  /* 0x0000002b2f047291 */ /* 0x000fe2000f8e18ff */
[----:B------:R-:W-:-:S04]  /*bbb0*/  DEPBAR.LE SB0, 0x0 ;  /* 0x000080000000791a */ /* 0x000fc80000000000 */
[----:B------:R-:W-:-:S04]  /*bbc0*/  UIADD3 UR4, UPT, UPT, UR4, 0x58, URZ ;  /* 0x0000005804047890 */ /* 0x000fc8000fffe0ff */
[----:B------:R-:W-:-:S09]  /*bbd0*/  UPRMT UR4, UR51, 0x654, UR4 ;  /* 0x0000065433047896 */ /* 0x000fd20008000004 */
[----:B------:R-:W-:Y:S01]  /*bbe0*/  SYNCS.ARRIVE.TRANS64.RED.A1T0 RZ, [UR4], RZ ;  /* 0x000000ffffff79a7 */ /* 0x000fe20008100404 */
[----:B------:R-:W-:Y:S05]  /*bbf0*/  EXIT ;  /* 0x000000000000794d */ /* 0x000fea0003800000 */
.L_x_24:
[----:B--2---:R2:W3:Y:S02]  /*bc00*/  SYNCS.PHASECHK.TRANS64.TRYWAIT P0, [R0+URZ+0xd0], R2 ;  /* 0x0000d002000075a7 */ /* 0x0044e400080011ff */
[----:B---3--:R-:W-:Y:S05]  /*bc10*/  @!P0 NANOSLEEP.SYNCS 0x989680 ;  /* 0x009896800000895d */ /* 0x008fea0003900000 */
[----:B------:R-:W3:Y:S02]  /*bc20*/  @!P0 SYNCS.PHASECHK.TRANS64 P0, [R0+URZ+0xd0], R2 ;  /* 0x0000d002000085a7 */ /* 0x000ee400080010ff */
[----:B---3--:R-:W-:Y:S05]  /*bc30*/  @!P0 BRA `(.L_x_24) ;  /* 0xfffffffc00f08947 */ /* 0x008fea000383ffff */
[----:B------:R-:W-:Y:S05]  /*bc40*/  BRA `(.L_x_156) ;  /* 0xffffff5c00787947 */ /* 0x000fea000383ffff */
.L_x_27:
[----:B-1----:R-:W-:-:S07]  /*bc50*/  MOV R0, UR49 ;  /* 0x0000003100007c02 */ /* 0x002fce0008000f00 */
.L_x_157:
[----:B-1----:R1:W2:Y:S02]  /*bc60*/  SYNCS.PHASECHK.TRANS64.TRYWAIT P0, [R0+URZ+0x20], R3 ;  /* 0x00002003000075a7 */ /* 0x0022a400080011ff */
[----:B--2---:R-:W-:Y:S05]  /*bc70*/  @!P0 NANOSLEEP.SYNCS 0x989680 ;  /* 0x009896800000895d */ /* 0x004fea0003900000 */
[----:B------:R-:W2:Y:S02]  /*bc80*/  @!P0 SYNCS.PHASECHK.TRANS64 P0, [R0+URZ+0x20], R3 ;  /* 0x00002003000085a7 */ /* 0x000ea400080010ff */
[----:B--2---:R-:W-:Y:S05]  /*bc90*/  @!P0 BRA `(.L_x_157) ;  /* 0xfffffffc00f08947 */ /* 0x004fea000383ffff */
[----:B------:R-:W-:Y:S05]  /*bca0*/  BRA `(.L_x_26) ;  /* 0xffffff5c00c87947 */ /* 0x000fea000383ffff */
.L_x_36:
[----:B-1----:R-:W-:-:S07]  /*bcb0*/  MOV R0, UR49 ;  /* 0x0000003100007c02 */ /* 0x002fce0008000f00 */
.L_x_158:
[----:B-1----:R1:W2:Y:S02]  /*bcc0*/  SYNCS.PHASECHK.TRANS64.TRYWAIT P0, [R0+URZ+0x20], R3 ;  /* 0x00002003000075a7 */ /* 0x0022a400080011ff */
[----:B--2---:R-:W-:Y:S05]  /*bcd0*/  @!P0 NANOSLEEP.SYNCS 0x989680 ;  /* 0x009896800000895d */ /* 0x004fea0003900000 */
[----:B------:R-:W2:Y:S02]  /*bce0*/  @!P0 SYNCS.PHASECHK.TRANS64 P0, [R0+URZ+0x20], R3 ;  /* 0x00002003000085a7 */ /* 0x000ea400080010ff */
[----:B--2---:R-:W-:Y:S05]  /*bcf0*/  @!P0 BRA `(.L_x_158) ;  /* 0xfffffffc00f08947 */ /* 0x004fea000383ffff */
[----:B------:R-:W-:Y:S05]  /*bd00*/  BRA `(.L_x_35) ;  /* 0xffffff6400107947 */ /* 0x000fea000383ffff */
.L_x_43:
[----:B-1----:R1:W4:Y:S02]  /*bd10*/  SYNCS.PHASECHK.TRANS64.TRYWAIT P0, [R3+URZ+0x80], R0 ;  /* 0x00008000030075a7 */ /* 0x00232400080011ff */
[----:B----4-:R-:W-:Y:S05]  /*bd20*/  @!P0 NANOSLEEP.SYNCS 0x989680 ;  /* 0x009896800000895d */ /* 0x010fea0003900000 */
[----:B------:R-:W4:Y:S02]  /*bd30*/  @!P0 SYNCS.PHASECHK.TRANS64 P0, [R3+URZ+0x80], R0 ;  /* 0x00008000030085a7 */ /* 0x000f2400080010ff */
[----:B----4-:R-:W-:Y:S05]  /*bd40*/  @!P0 BRA `(.L_x_43) ;  /* 0xfffffffc00f08947 */ /* 0x010fea000383ffff */
[----:B------:R-:W-:Y:S05]  /*bd50*/  BRA `(.L_x_159) ;  /* 0xffffff6800387947 */ /* 0x000fea000383ffff */
.L_x_47:
[----:B------:R-:W-:-:S07]  /*bd60*/  MOV R0, UR4 ;  /* 0x0000000400007c02 */ /* 0x000fce0008000f00 */
.L_x_160:
[----:B-1----:R1:W2:Y:S02]  /*bd70*/  SYNCS.PHASECHK.TRANS64.TRYWAIT P0, [R0+URZ], R2 ;  /* 0x00000002000075a7 */ /* 0x0022a400080011ff */
[----:B--2---:R-:W-:Y:S05]  /*bd80*/  @!P0 NANOSLEEP.SYNCS 0x989680 ;  /* 0x009896800000895d */ /* 0x004fea0003900000 */
[----:B------:R-:W2:Y:S02]  /*bd90*/  @!P0 SYNCS.PHASECHK.TRANS64 P0, [R0+URZ], R2 ;  /* 0x00000002000085a7 */ /* 0x000ea400080010ff */
[----:B--2---:R-:W-:Y:S05]  /*bda0*/  @!P0 BRA `(.L_x_160) ;  /* 0xfffffffc00f08947 */ /* 0x004fea000383ffff */
[----:B------:R-:W-:Y:S05]  /*bdb0*/  BRA `(.L_x_161) ;  /* 0xffffff6c00e47947 */ /* 0x000fea000383ffff */
.L_x_48:
[----:B------:R-:W-:-:S07]  /*bdc0*/  MOV R0, UR5 ;  /* 0x0000000500007c02 */ /* 0x000fce0008000f00 */
.L_x_162:
[----:B-1----:R1:W2:Y:S02]  /*bdd0*/  SYNCS.PHASECHK.TRANS64.TRYWAIT P0, [R0+URZ], R3 ;  /* 0x00000003000075a7 */ /* 0x0022a400080011ff */
[----:B--2---:R-:W-:Y:S05]  /*bde0*/  @!P0 NANOSLEEP.SYNCS 0x989680 ;  /* 0x009896800000895d */ /* 0x004fea0003900000 */
[----:B------:R-:W2:Y:S02]  /*bdf0*/  @!P0 SYNCS.PHASECHK.TRANS64 P0, [R0+URZ], R3 ;  /* 0x00000003000085a7 */ /* 0x000ea400080010ff */
[----:B--2---:R-:W-:Y:S05]  /*be00*/  @!P0 BRA `(.L_x_162) ;  /* 0xfffffffc00f08947 */ /* 0x004fea000383ffff */
[----:B------:R-:W-:Y:S05]  /*be10*/  BRA `(.L_x_163) ;  /* 0xffffff6c00f07947 */ /* 0x000fea000383ffff */
.L_x_49:
[----:B------:R-:W-:-:S07]  /*be20*/  MOV R0, UR5 ;  /* 0x0000000500007c02 */ /* 0x000fce0008000f00 */
.L_x_164:
[----:B-1----:R1:W2:Y:S02]  /*be30*/  SYNCS.PHASECHK.TRANS64.TRYWAIT P0, [R0+URZ], R3 ;  /* 0x00000003000075a7 */ /* 0x0022a400080011ff */
[----:B--2---:R-:W-:Y:S05]  /*be40*/  @!P0 NANOSLEEP.SYNCS 0x989680 ;  /* 0x009896800000895d */ /* 0x004fea0003900000 */
[----:B------:R-:W2:Y:S02]  /*be50*/  @!P0 SYNCS.PHASECHK.TRANS64 P0, [R0+URZ], R3 ;  /* 0x00000003000085a7 */ /* 0x000ea400080010ff */
[----:B--2---:R-:W-:Y:S05]  /*be60*/  @!P0 BRA `(.L_x_164) ;  /* 0xfffffffc00f08947 */ /* 0x004fea000383ffff */
[----:B------:R-:W-:Y:S05]  /*be70*/  BRA `(.L_x_165) ;  /* 0xffffff6c00fc7947 */ /* 0x000fea000383ffff */
.L_x_52:
[----:B--2---:R2:W3:Y:S02]  /*be80*/  SYNCS.PHASECHK.TRANS64.TRYWAIT P0, [R0+URZ+0xc0], R4 ;  /* 0x0000c004000075a7 */ /* 0x0044e400080011ff */
[----:B---3--:R-:W-:Y:S05]  /*be90*/  @!P0 NANOSLEEP.SYNCS 0x989680 ;  /* 0x009896800000895d */ /* 0x008fea0003900000 */
[----:B------:R-:W3:Y:S02]  /*bea0*/  @!P0 SYNCS.PHASECHK.TRANS64 P0, [R0+URZ+0xc0], R4 ;  /* 0x0000c004000085a7 */ /* 0x000ee400080010ff */
[----:B---3--:R-:W-:Y:S05]  /*beb0*/  @!P0 BRA `(.L_x_52) ;  /* 0xfffffffc00f08947 */ /* 0x008fea000383ffff */
[----:B------:R-:W-:Y:S05]  /*bec0*/  BRA `(.L_x_166) ;  /* 0xffffff7000587947 */ /* 0x000fea000383ffff */
.L_x_53:
[----:B------:R-:W-:-:S07]  /*bed0*/  MOV R0, UR4 ;  /* 0x0000000400007c02 */ /* 0x000fce0008000f00 */
.L_x_167:
[----:B--2---:R2:W3:Y:S02]  /*bee0*/  SYNCS.PHASECHK.TRANS64.TRYWAIT P0, [R0+URZ+0x90], R5 ;  /* 0x00009005000075a7 */ /* 0x0044e400080011ff */
[----:B---3--:R-:W-:Y:S05]  /*bef0*/  @!P0 NANOSLEEP.SYNCS 0x989680 ;  /* 0x009896800000895d */ /* 0x008fea0003900000 */
[----:B------:R-:W3:Y:S02]  /*bf00*/  @!P0 SYNCS.PHASECHK.TRANS64 P0, [R0+URZ+0x90], R5 ;  /* 0x00009005000085a7 */ /* 0x000ee400080010ff */
[----:B---3--:R-:W-:Y:S05]  /*bf10*/  @!P0 BRA `(.L_x_167) ;  /* 0xfffffffc00f08947 */ /* 0x008fea000383ffff */
[----:B------:R-:W-:Y:S05]  /*bf20*/  BRA `(.L_x_168) ;  /* 0xffffff7000687947 */ /* 0x000fea000383ffff */
.L_x_54:
[----:B--2---:R2:W3:Y:S02]  /*bf30*/  SYNCS.PHASECHK.TRANS64.TRYWAIT P1, [R0+URZ+0x80], R4 ;  /* 0x00008004000075a7 */ /* 0x0044e400080211ff */
[----:B---3--:R-:W-:Y:S05]  /*bf40*/  @!P1 NANOSLEEP.SYNCS 0x989680 ;  /* 0x009896800000995d */ /* 0x008fea0003900000 */
[----:B------:R-:W3:Y:S02]  /*bf50*/  @!P1 SYNCS.PHASECHK.TRANS64 P1, [R0+URZ+0x80], R4 ;  /* 0x00008004000095a7 */ /* 0x000ee400080210ff */
[----:B---3--:R-:W-:Y:S05]  /*bf60*/  @!P1 BRA `(.L_x_54) ;  /* 0xfffffffc00f09947 */ /* 0x008fea000383ffff */
[----:B------:R-:W-:Y:S05]  /*bf70*/  BRA `(.L_x_169) ;  /* 0xffffff7000987947 */ /* 0x000fea000383ffff */
.L_x_57:
[----:B------:R-:W-:-:S07]  /*bf80*/  MOV R0, UR4 ;  /* 0x0000000400007c02 */ /* 0x000fce0008000f00 */
.L_x_170:
[----:B--2---:R2:W3:Y:S02]  /*bf90*/  SYNCS.PHASECHK.TRANS64.TRYWAIT P0, [R0+URZ+0x90], R2 ;  /* 0x00009002000075a7 */ /* 0x0044e400080011ff */
[----:B---3--:R-:W-:Y:S05]  /*bfa0*/  @!P0 NANOSLEEP.SYNCS 0x989680 ;  /* 0x009896800000895d */ /* 0x008fea0003900000 */
[----:B------:R-:W3:Y:S02]  /*bfb0*/  @!P0 SYNCS.PHASECHK.TRANS64 P0, [R0+URZ+0x90], R2 ;  /* 0x00009002000085a7 */ /* 0x000ee400080010ff */
[----:B---3--:R-:W-:Y:S05]  /*bfc0*/  @!P0 BRA `(.L_x_170) ;  /* 0xfffffffc00f08947 */ /* 0x008fea000383ffff */
[----:B------:R-:W-:Y:S05]  /*bfd0*/  BRA `(.L_x_56) ;  /* 0xffffff7000ec7947 */ /* 0x000fea000383ffff */
.L_x_64:
[----:B--2---:R2:W3:Y:S02]  /*bfe0*/  SYNCS.PHASECHK.TRANS64.TRYWAIT P0, [R2+URZ+0x80], R4 ;  /* 0x00008004020075a7 */ /* 0x0044e400080011ff */
[----:B---3--:R-:W-:Y:S05]  /*bff0*/  @!P0 NANOSLEEP.SYNCS 0x989680 ;  /* 0x009896800000895d */ /* 0x008fea0003900000 */
[----:B------:R-:W3:Y:S02]  /*c000*/  @!P0 SYNCS.PHASECHK.TRANS64 P0, [R2+URZ+0x80], R4 ;  /* 0x00008004020085a7 */ /* 0x000ee400080010ff */
[----:B---3--:R-:W-:Y:S05]  /*c010*/  @!P0 BRA `(.L_x_64) ;  /* 0xfffffffc00f08947 */ /* 0x008fea000383ffff */
[----:B------:R-:W-:Y:S05]  /*c020*/  BRA `(.L_x_171) ;  /* 0xffffff7c00207947 */ /* 0x000fea000383ffff */
.L_x_67:
[----:B------:R-:W-:-:S13]  /*c030*/  R2UR UR4, R2 ;  /* 0x00000000020472ca */ /* 0x000fda00000e0000 */
[----:B------:R-:W-:-:S07]  /*c040*/  MOV R4, UR4 ;  /* 0x0000000400047c02 */ /* 0x000fce0008000f00 */
.L_x_172:
[----:B--2---:R2:W3:Y:S02]  /*c050*/  SYNCS.PHASECHK.TRANS64.TRYWAIT P0, [R4+URZ+0xb0], R5 ;  /* 0x0000b005040075a7 */ /* 0x0044e400080011ff */
[----:B---3--:R-:W-:Y:S05]  /*c060*/  @!P0 NANOSLEEP.SYNCS 0x989680 ;  /* 0x009896800000895d */ /* 0x008fea0003900000 */
[----:B------:R-:W3:Y:S02]  /*c070*/  @!P0 SYNCS.PHASECHK.TRANS64 P0, [R4+URZ+0xb0], R5 ;  /* 0x0000b005040085a7 */ /* 0x000ee400080010ff */
[----:B---3--:R-:W-:Y:S05]  /*c080*/  @!P0 BRA `(.L_x_172) ;  /* 0xfffffffc00f08947 */ /* 0x008fea000383ffff */
[----:B------:R-:W-:Y:S05]  /*c090*/  BRA `(.L_x_173) ;  /* 0xffffff8000d47947 */ /* 0x000fea000383ffff */
.L_x_70:
[----:B------:R-:W-:Y:S07]  /*c0a0*/  MOV R4, UR7 ;  /* 0x0000000700047c02 */ /* 0x000fee0008000f00 */
.L_x_174:
[----:B-1----:R1:W2:Y:S02]  /*c0b0*/  SYNCS.PHASECHK.TRANS64.TRYWAIT P0, [R4+URZ], R5 ;  /* 0x00000005040075a7 */ /* 0x0022a400080011ff */
[----:B--2---:R-:W-:Y:S05]  /*c0c0*/  @!P0 NANOSLEEP.SYNCS 0x989680 ;  /* 0x009896800000895d */ /* 0x004fea0003900000 */
[----:B------:R-:W2:Y:S02]  /*c0d0*/  @!P0 SYNCS.PHASECHK.TRANS64 P0, [R4+URZ], R5 ;  /* 0x00000005040085a7 */ /* 0x000ea400080010ff */
[----:B--2---:R-:W-:Y:S05]  /*c0e0*/  @!P0 BRA `(.L_x_174) ;  /* 0xfffffffc00f08947 */ /* 0x004fea000383ffff */
[----:B------:R-:W-:Y:S05]  /*c0f0*/  BRA `(.L_x_69) ;  /* 0xffffff8400cc7947 */ /* 0x000fea000383ffff */
.L_x_73:
[----:B------:R-:W-:-:S07]  /*c100*/  MOV R0, UR4 ;  /* 0x0000000400007c02 */ /* 0x000fce0008000f00 */
.L_x_175:
[----:B-1----:R1:W3:Y:S02]  /*c110*/  SYNCS.PHASECHK.TRANS64.TRYWAIT P0, [R0+URZ], R2 ;  /* 0x00000002000075a7 */ /* 0x0022e400080011ff */
[----:B---3--:R-:W-:Y:S05]  /*c120*/  @!P0 NANOSLEEP.SYNCS 0x989680 ;  /* 0x009896800000895d */ /* 0x008fea0003900000 */
[----:B------:R-:W3:Y:S02]  /*c130*/  @!P0 SYNCS.PHASECHK.TRANS64 P0, [R0+URZ], R2 ;  /* 0x00000002000085a7 */ /* 0x000ee400080010ff */
[----:B---3--:R-:W-:Y:S05]  /*c140*/  @!P0 BRA `(.L_x_175) ;  /* 0xfffffffc00f08947 */ /* 0x008fea000383ffff */
[----:B------:R-:W-:Y:S05]  /*c150*/  BRA `(.L_x_176) ;  /* 0xffffff8c003c7947 */ /* 0x000fea000383ffff */
.L_x_74:
[----:B------:R-:W-:-:S07]  /*c160*/  MOV R0, UR4 ;  /* 0x0000000400007c02 */ /* 0x000fce0008000f00 */
.L_x_177:
[----:B-1----:R1:W3:Y:S02]  /*c170*/  SYNCS.PHASECHK.TRANS64.TRYWAIT P0, [R0+URZ], R2 ;  /* 0x00000002000075a7 */ /* 0x0022e400080011ff */
[----:B---3--:R-:W-:Y:S05]  /*c180*/  @!P0 NANOSLEEP.SYNCS 0x989680 ;  /* 0x009896800000895d */ /* 0x008fea0003900000 */
[----:B------:R-:W3:Y:S02]  /*c190*/  @!P0 SYNCS.PHASECHK.TRANS64 P0, [R0+URZ], R2 ;  /* 0x00000002000085a7 */ /* 0x000ee400080010ff */
[----:B---3--:R-:W-:Y:S05]  /*c1a0*/  @!P0 BRA `(.L_x_177) ;  /* 0xfffffffc00f08947 */ /* 0x008fea000383ffff */
[----:B------:R-:W-:Y:S05]  /*c1b0*/  BRA `(.L_x_178) ;  /* 0xffffff8c004c7947 */ /* 0x000fea000383ffff */
.L_x_79:
[----:B--2---:R2:W3:Y:S02]  /*c1c0*/  SYNCS.PHASECHK.TRANS64.TRYWAIT P0, [R8+URZ+0x80], R0 ;  /* 0x00008000080075a7 */ /* 0x0044e400080011ff */
[----:B---3--:R-:W-:Y:S05]  /*c1d0*/  @!P0 NANOSLEEP.SYNCS 0x989680 ;  /* 0x009896800000895d */ /* 0x008fea0003900000 */
[----:B------:R-:W3:Y:S02]  /*c1e0*/  @!P0 SYNCS.PHASECHK.TRANS64 P0, [R8+URZ+0x80], R0 ;  /* 0x00008000080085a7 */ /* 0x000ee400080010ff */
[----:B---3--:R-:W-:Y:S05]  /*c1f0*/  @!P0 BRA `(.L_x_79) ;  /* 0xfffffffc00f08947 */ /* 0x008fea000383ffff */
[----:B------:R-:W-:Y:S05]  /*c200*/  BRA `(.L_x_179) ;  /* 0xffffff9000707947 */ /* 0x000fea000383ffff */
.L_x_82:
[----:B--2---:R-:W-:Y:S07]  /*c210*/  MOV R0, UR21 ;  /* 0x0000001500007c02 */ /* 0x004fee0008000f00 */
.L_x_180:
[----:B--2---:R2:W3:Y:S02]  /*c220*/  SYNCS.PHASECHK.TRANS64.TRYWAIT P1, [R0+URZ+0x78], R2 ;  /* 0x00007802000075a7 */ /* 0x0044e400080211ff */
[----:B---3--:R-:W-:Y:S05]  /*c230*/  @!P1 NANOSLEEP.SYNCS 0x989680 ;  /* 0x009896800000995d */ /* 0x008fea0003900000 */
[----:B------:R-:W3:Y:S02]  /*c240*/  @!P1 SYNCS.PHASECHK.TRANS64 P1, [R0+URZ+0x78], R2 ;  /* 0x00007802000095a7 */ /* 0x000ee400080210ff */
[----:B---3--:R-:W-:Y:S05]  /*c250*/  @!P1 BRA `(.L_x_180) ;  /* 0xfffffffc00f09947 */ /* 0x008fea000383ffff */
[----:B------:R-:W-:Y:S05]  /*c260*/  BRA `(.L_x_81) ;  /* 0xffffff9400e87947 */ /* 0x000fea000383ffff */
.L_x_85:
[----:B------:R-:W-:Y:S07]  /*c270*/  MOV R0, UR4 ;  /* 0x0000000400007c02 */ /* 0x000fee0008000f00 */
.L_x_181:
[----:B--2---:R2:W3:Y:S02]  /*c280*/  SYNCS.PHASECHK.TRANS64.TRYWAIT P0, [R0+URZ+0x58], R2 ;  /* 0x00005802000075a7 */ /* 0x0044e400080011ff */
[----:B---3--:R-:W-:Y:S05]  /*c290*/  @!P0 NANOSLEEP.SYNCS 0x989680 ;  /* 0x009896800000895d */ /* 0x008fea0003900000 */
[----:B------:R-:W3:Y:S02]  /*c2a0*/  @!P0 SYNCS.PHASECHK.TRANS64 P0, [R0+URZ+0x58], R2 ;  /* 0x00005802000085a7 */ /* 0x000ee400080010ff */
[----:B---3--:R-:W-:Y:S05]  /*c2b0*/  @!P0 BRA `(.L_x_181) ;  /* 0xfffffffc00f08947 */ /* 0x008fea000383ffff */
[----:B------:R-:W-:Y:S05]  /*c2c0*/  BRA `(.L_x_182) ;  /* 0xffffff9800447947 */ /* 0x000fea000383ffff */
.L_x_86:
[----:B------:R-:W-:Y:S07]  /*c2d0*/  MOV R0, UR5 ;  /* 0x0000000500007c02 */ /* 0x000fee0008000f00 */
.L_x_183:
[----:B--2---:R2:W3:Y:S02]  /*c2e0*/  SYNCS.PHASECHK.TRANS64.TRYWAIT P0, [R0+URZ+0x58], R2 ;  /* 0x00005802000075a7 */ /* 0x0044e400080011ff */
[----:B---3--:R-:W-:Y:S05]  /*c2f0*/  @!P0 NANOSLEEP.SYNCS 0x989680 ;  /* 0x009896800000895d */ /* 0x008fea0003900000 */
[----:B------:R-:W3:Y:S02]  /*c300*/  @!P0 SYNCS.PHASECHK.TRANS64 P0, [R0+URZ+0x58], R2 ;  /* 0x00005802000085a7 */ /* 0x000ee400080010ff */
[----:B---3--:R-:W-:Y:S05]  /*c310*/  @!P0 BRA `(.L_x_183) ;  /* 0xfffffffc00f08947 */ /* 0x008fea000383ffff */
[----:B------:R-:W-:Y:S05]  /*c320*/  BRA `(.L_x_184) ;  /* 0xffffff9800c47947 */ /* 0x000fea000383ffff */
.L_x_87:
[----:B------:R-:W-:Y:S07]  /*c330*/  MOV R0, UR4 ;  /* 0x0000000400007c02 */ /* 0x000fee0008000f00 */
.L_x_185:
[----:B--2---:R2:W3:Y:S02]  /*c340*/  SYNCS.PHASECHK.TRANS64.TRYWAIT P0, [R0+URZ+0x58], R2 ;  /* 0x00005802000075a7 */ /* 0x0044e400080011ff */
[----:B---3--:R-:W-:Y:S05]  /*c350*/  @!P0 NANOSLEEP.SYNCS 0x989680 ;  /* 0x009896800000895d */ /* 0x008fea0003900000 */
[----:B------:R-:W3:Y:S02]  /*c360*/  @!P0 SYNCS.PHASECHK.TRANS64 P0, [R0+URZ+0x58], R2 ;  /* 0x00005802000085a7 */ /* 0x000ee400080010ff */
[----:B---3--:R-:W-:Y:S05]  /*c370*/  @!P0 BRA `(.L_x_185) ;  /* 0xfffffffc00f08947 */ /* 0x008fea000383ffff */
[----:B------:R-:W-:Y:S05]  /*c380*/  BRA `(.L_x_186) ;  /* 0xffffff9c004c7947 */ /* 0x000fea000383ffff */
.L_x_88:
[----:B------:R-:W-:Y:S07]  /*c390*/  MOV R2, UR5 ;  /* 0x0000000500027c02 */ /* 0x000fee0008000f00 */
.L_x_187:
[----:B--2---:R2:W3:Y:S02]  /*c3a0*/  SYNCS.PHASECHK.TRANS64.TRYWAIT P0, [R2+URZ+0x58], R0 ;  /* 0x00005800020075a7 */ /* 0x0044e400080011ff */
[----:B---3--:R-:W-:Y:S05]  /*c3b0*/  @!P0 NANOSLEEP.SYNCS 0x989680 ;  /* 0x009896800000895d */ /* 0x008fea0003900000 */
[----:B------:R-:W3:Y:S02]  /*c3c0*/  @!P0 SYNCS.PHASECHK.TRANS64 P0, [R2+URZ+0x58], R0 ;  /* 0x00005800020085a7 */ /* 0x000ee400080010ff */
[----:B---3--:R-:W-:Y:S05]  /*c3d0*/  @!P0 BRA `(.L_x_187) ;  /* 0xfffffffc00f08947 */ /* 0x008fea000383ffff */
[----:B------:R-:W-:Y:S05]  /*c3e0*/  BRA `(.L_x_188) ;  /* 0xffffff9c00d87947 */ /* 0x000fea000383ffff */
.L_x_90:
[----:B------:R-:W-:-:S07]  /*c3f0*/  MOV R0, UR4 ;  /* 0x0000000400007c02 */ /* 0x000fce0008000f00 */
.L_x_189:
[----:B--2---:R2:W3:Y:S02]  /*c400*/  SYNCS.PHASECHK.TRANS64.TRYWAIT P0, [R0+URZ], R2 ;  /* 0x00000002000075a7 */ /* 0x0044e400080011ff */
[----:B---3--:R-:W-:Y:S05]  /*c410*/  @!P0 NANOSLEEP.SYNCS 0x989680 ;  /* 0x009896800000895d */ /* 0x008fea0003900000 */
[----:B------:R-:W3:Y:S02]  /*c420*/  @!P0 SYNCS.PHASECHK.TRANS64 P0, [R0+URZ], R2 ;  /* 0x00000002000085a7 */ /* 0x000ee400080010ff */
[----:B---3--:R-:W-:Y:S05]  /*c430*/  @!P0 BRA `(.L_x_189) ;  /* 0xfffffffc00f08947 */ /* 0x008fea000383ffff */
[----:B------:R-:W-:Y:S05]  /*c440*/  BRA `(.L_x_190) ;  /* 0xffffffa000887947 */ /* 0x000fea000383ffff */
.L_x_91:
[----:B------:R-:W-:-:S07]  /*c450*/  MOV R0, UR5 ;  /* 0x0000000500007c02 */ /* 0x000fce0008000f00 */
.L_x_191:
[----:B--2---:R2:W3:Y:S02]  /*c460*/  SYNCS.PHASECHK.TRANS64.TRYWAIT P0, [R0+URZ], R2 ;  /* 0x00000002000075a7 */ /* 0x0044e400080011ff */
[----:B---3--:R-:W-:Y:S05]  /*c470*/  @!P0 NANOSLEEP.SYNCS 0x989680 ;  /* 0x009896800000895d */ /* 0x008fea0003900000 */
[----:B------:R-:W3:Y:S02]  /*c480*/  @!P0 SYNCS.PHASECHK.TRANS64 P0, [R0+URZ], R2 ;  /* 0x00000002000085a7 */ /* 0x000ee400080010ff */
[----:B---3--:R-:W-:Y:S05]  /*c490*/  @!P0 BRA `(.L_x_191) ;  /* 0xfffffffc00f08947 */ /* 0x008fea000383ffff */
[----:B------:R-:W-:Y:S05]  /*c4a0*/  BRA `(.L_x_192) ;  /* 0xffffffa000947947 */ /* 0x000fea000383ffff */
.L_x_93:
[----:B-1----:R1:W2:Y:S02]  /*c4b0*/  SYNCS.PHASECHK.TRANS64.TRYWAIT P0, [R0+URZ+0x80], R2 ;  /* 0x00008002000075a7 */ /* 0x0022a400080011ff */
[----:B--2---:R-:W-:Y:S05]  /*c4c0*/  @!P0 NANOSLEEP.SYNCS 0x989680 ;  /* 0x009896800000895d */ /* 0x004fea0003900000 */
[----:B------:R-:W2:Y:S02]  /*c4d0*/  @!P0 SYNCS.PHASECHK.TRANS64 P0, [R0+URZ+0x80], R2 ;  /* 0x00008002000085a7 */ /* 0x000ea400080010ff */
[----:B--2---:R-:W-:Y:S05]  /*c4e0*/  @!P0 BRA `(.L_x_93) ;  /* 0xfffffffc00f08947 */ /* 0x004fea000383ffff */
[----:B------:R-:W-:Y:S05]  /*c4f0*/  BRA `(.L_x_193) ;  /* 0xffffffa4008c7947 */ /* 0x000fea000383ffff */
.L_x_103:
[----:B-1----:R1:W3:Y:S02]  /*c500*/  SYNCS.PHASECHK.TRANS64.TRYWAIT P1, [R0+URZ+0x40], R3 ;  /* 0x00004003000075a7 */ /* 0x0022e400080211ff */
[----:B---3--:R-:W-:Y:S05]  /*c510*/  @!P1 NANOSLEEP.SYNCS 0x989680 ;  /* 0x009896800000995d */ /* 0x008fea0003900000 */
[----:B------:R-:W3:Y:S02]  /*c520*/  @!P1 SYNCS.PHASECHK.TRANS64 P1, [R0+URZ+0x40], R3 ;  /* 0x00004003000095a7 */ /* 0x000ee400080210ff */
[----:B---3--:R-:W-:Y:S05]  /*c530*/  @!P1 BRA `(.L_x_103) ;  /* 0xfffffffc00f09947 */ /* 0x008fea000383ffff */
[----:B------:R-:W-:Y:S05]  /*c540*/  BRA `(.L_x_102) ;  /* 0xffffffb4003c7947 */ /* 0x000fea000383ffff */
.L_x_105:
[----:B-1----:R1:W4:Y:S02]  /*c550*/  SYNCS.PHASECHK.TRANS64.TRYWAIT P0, [R104+URZ+0xa0], R2 ;  /* 0x0000a002680075a7 */ /* 0x00232400080011ff */
[----:B----4-:R-:W-:Y:S05]  /*c560*/  @!P0 NANOSLEEP.SYNCS 0x989680 ;  /* 0x009896800000895d */ /* 0x010fea0003900000 */
[----:B------:R-:W4:Y:S02]  /*c570*/  @!P0 SYNCS.PHASECHK.TRANS64 P0, [R104+URZ+0xa0], R2 ;  /* 0x0000a002680085a7 */ /* 0x000f2400080010ff */
[----:B----4-:R-:W-:Y:S05]  /*c580*/  @!P0 BRA `(.L_x_105) ;  /* 0xfffffffc00f08947 */ /* 0x010fea000383ffff */
[----:B------:R-:W-:Y:S05]  /*c590*/  BRA `(.L_x_104) ;  /* 0xffffffb400707947 */ /* 0x000fea000383ffff */
.L_x_118:
[----:B-1----:R1:W2:Y:S02]  /*c5a0*/  SYNCS.PHASECHK.TRANS64.TRYWAIT P0, [R20+URZ+0x40], R0 ;  /* 0x00004000140075a7 */ /* 0x0022a400080011ff */
[----:B--2---:R-:W-:Y:S05]  /*c5b0*/  @!P0 NANOSLEEP.SYNCS 0x989680 ;  /* 0x009896800000895d */ /* 0x004fea0003900000 */
[----:B------:R-:W2:Y:S02]  /*c5c0*/  @!P0 SYNCS.PHASECHK.TRANS64 P0, [R20+URZ+0x40], R0 ;  /* 0x00004000140085a7 */ /* 0x000ea400080010ff */
[----:B--2---:R-:W-:Y:S05]  /*c5d0*/  @!P0 BRA `(.L_x_118) ;  /* 0xfffffffc00f08947 */ /* 0x004fea000383ffff */
[----:B------:R-:W-:Y:S05]  /*c5e0*/  BRA `(.L_x_117) ;  /* 0xffffffc400307947 */ /* 0x000fea000383ffff */
.L_x_130:
[----:B-1----:R1:W3:Y:S02]  /*c5f0*/  SYNCS.PHASECHK.TRANS64.TRYWAIT P0, [R21+URZ+0x40], R20 ;  /* 0x00004014150075a7 */ /* 0x0022e400080011ff */
[----:B---3--:R-:W-:Y:S05]  /*c600*/  @!P0 NANOSLEEP.SYNCS 0x989680 ;  /* 0x009896800000895d */ /* 0x008fea0003900000 */
[----:B------:R-:W3:Y:S02]  /*c610*/  @!P0 SYNCS.PHASECHK.TRANS64 P0, [R21+URZ+0x40], R20 ;  /* 0x00004014150085a7 */ /* 0x000ee400080010ff */
[----:B---3--:R-:W-:Y:S05]  /*c620*/  @!P0 BRA `(.L_x_130) ;  /* 0xfffffffc00f08947 */ /* 0x008fea000383ffff */
[----:B------:R-:W-:Y:S05]  /*c630*/  BRA `(.L_x_129) ;  /* 0xffffffd400187947 */ /* 0x000fea000383ffff */
.L_x_142:
[----:B-1----:R1:W3:Y:S02]  /*c640*/  SYNCS.PHASECHK.TRANS64.TRYWAIT P0, [R2+URZ+0x40], R112 ;  /* 0x00004070020075a7 */ /* 0x0022e400080011ff */
[----:B---3--:R-:W-:Y:S05]  /*c650*/  @!P0 NANOSLEEP.SYNCS 0x989680 ;  /* 0x009896800000895d */ /* 0x008fea0003900000 */
[----:B------:R-:W3:Y:S02]  /*c660*/  @!P0 SYNCS.PHASECHK.TRANS64 P0, [R2+URZ+0x40], R112 ;  /* 0x00004070020085a7 */ /* 0x000ee400080010ff */
[----:B---3--:R-:W-:Y:S05]  /*c670*/  @!P0 BRA `(.L_x_142) ;  /* 0xfffffffc00f08947 */ /* 0x008fea000383ffff */
[----:B------:R-:W-:Y:S05]  /*c680*/  BRA `(.L_x_141) ;  /* 0xffffffe000f47947 */ /* 0x000fea000383ffff */
        .weak           $__internal_0_$__cuda_sm10x_tcgen05_guardrail_trap_col_being_dealloced_not_returned_by_alloc
        .type           $__internal_0_$__cuda_sm10x_tcgen05_guardrail_trap_col_being_dealloced_not_returned_by_alloc,@function
        .size           $__internal_0_$__cuda_sm10x_tcgen05_guardrail_trap_col_being_dealloced_not_returned_by_alloc,($__internal_1_$__cuda_sm10x_tcgen05_guardrail_trap_phase_invalid_during_alloc - $__internal_0_$__cuda_sm10x_tcgen05_guardrail_trap_col_being_dealloced_not_returned_by_alloc)
$__internal_0_$__cuda_sm10x_tcgen05_guardrail_trap_col_being_dealloced_not_returned_by_alloc:
[----:B------:R-:W-:Y:S05]  /*c690*/  BPT.TRAP 0x1 ;  /* 0x000000040000795c */ /* 0x000fea0000300000 */
[----:B------:R-:W-:-:S04]  /*c6a0*/  HFMA2 R3, -RZ, RZ, 0, 0 ;  /* 0x00000000ff037431 */ /* 0x000fc800000001ff */
[----:B------:R-:W-:Y:S05]  /*c6b0*/  RET.REL.NODEC R2 `(_ZN7cutlass13device_kernelINS_4gemm6kernel13GemmUniversalIN4cute5tupleIJiiiiEEENS1_10collective13CollectiveMmaINS1_46MainloopSm100TmaUmmaWarpSpecializedBlockScaledILi4ELi2ELi2ENS5_IJNS4_1CILi8EEENSA_ILi1EEESC_EEEEENS5_IJNSA_ILi128EEENSA_ILi64EEENSA_ILi256EEEEEENS5_IJNS_12float_e5m2_tENS_13float_ue8m0_tEEEENS5_IJNS5_IJlSC_lEEENS4_6LayoutINS5_IJNS5_IJNS5_IJNSA_ILi32EEENSA_ILi4EEEEEEiEEESR_NS5_IJSC_iEEEEEENS5_IJNS5_IJNS5_IJNSA_ILi16EEESP_EEEiEEENS5_IJNS5_IJNSA_ILi0EEESC_EEENSA_ILi512EEEEEENS5_IJSX_iEEEEEEEEEEESL_S14_NS4_8TiledMMAINS4_8MMA_AtomIJNS4_21SM100_MMA_MXF8F6F4_SSISJ_SJ_fSK_Li128ELi64ELNS4_4UMMA5MajorE0ELS19_0ELNS18_7ScaleInE0ELS1A_0EEEEEENSN_INS5_IJSC_SC_SC_EEENS5_IJSX_SX_SX_EEEEENS5_IJNS4_10UnderscoreES1G_S1G_EEEEENS5_IJNS4_13SM90_TMA_LOADES1J_EEENS5_IJNS4_14ComposedLayoutINS4_7SwizzleILi3ELi4ELi3EEENS4_18smem_ptr_flag_bitsILi8EEENSN_INS5_IJSB_SF_EEENS5_IJSF_SC_EEEEEEENSN_INS5_IJNS5_IJNS5_IJSQ_SC_EEENS5_IJSO_SC_EEEEEESC_NS5_IJSP_NSA_ILi2EEEEEEEEENS5_IJNS5_IJNS5_IJSV_SZ_EEESY_EEESX_NS5_IJSC_SZ_EEEEEEEEEEEvNS4_8identityENS5_IJNS4_23SM90_TMA_LOAD_MULTICASTES27_EEES25_vS26_EENS_8epilogue10collective18CollectiveEpilogueINS2A_23Sm100TmaWarpSpecializedILi3ELi2ELi16ELb1ELb0EEEJNS5_IJSG_SG_SH_EEENS5_IJNSN_ISG_SC_EENSN_INS5_IJSU_S1X_EEENS5_IJSC_SO_EEEEEEEENS_10bfloat16_tESM_S2L_SM_NS2A_6fusion15FusionCallbacksIS2E_NS2M_17LinearCombinationIS2L_fS2L_fLNS_15FloatRoundStyleE2EEES2F_S2K_JEEENS4_5SM1004TMEM4LOAD26SM100_TMEM_LOAD_32dp32b16xES1J_NS1L_INS1M_ILi1ELi4ELi3EEENS1O_ILi16EEENSN_INS5_IJSB_SU_EEENS5_IJSU_SC_EEEEEEENS4_39AutoVectorizingCopyWithAssumedAlignmentILi128EEENS4_14SM90_TMA_STOREES31_S33_S33_EEEvvEEEEvNT_6ParamsE) ;  /* 0xffffff3802507950 */ /* 0x000fea0003c3ffff */
        .weak           $__internal_1_$__cuda_sm10x_tcgen05_guardrail_trap_phase_invalid_during_alloc
        .type           $__internal_1_$__cuda_sm10x_tcgen05_guardrail_trap_phase_invalid_during_alloc,@function
        .size           $__internal_1_$__cuda_sm10x_tcgen05_guardrail_trap_phase_invalid_during_alloc,($__internal_2_$__cuda_sm10x_tcgen05_guardrail_trap_unallocated_columns_being_dealloced - $__internal_1_$__cuda_sm10x_tcgen05_guardrail_trap_phase_invalid_during_alloc)
$__internal_1_$__cuda_sm10x_tcgen05_guardrail_trap_phase_invalid_during_alloc:
[----:B------:R-:W-:Y:S05]  /*c6c0*/  BPT.TRAP 0x1 ;  /* 0x000000040000795c */ /* 0x000fea0000300000 */
[----:B------:R-:W-:-:S04]  /*c6d0*/  MOV R3, 0x0 ;  /* 0x0000000000037802 */ /* 0x000fc80000000f00 */
[----:B------:R-:W-:Y:S05]  /*c6e0*/  RET.REL.NODEC R2 `(_ZN7cutlass13device_kernelINS_4gemm6kernel13GemmUniversalIN4cute5tupleIJiiiiEEENS1_10collective13CollectiveMmaINS1_46MainloopSm100TmaUmmaWarpSpecializedBlockScaledILi4ELi2ELi2ENS5_IJNS4_1CILi8EEENSA_ILi1EEESC_EEEEENS5_IJNSA_ILi128EEENSA_ILi64EEENSA_ILi256EEEEEENS5_IJNS_12float_e5m2_tENS_13float_ue8m0_tEEEENS5_IJNS5_IJlSC_lEEENS4_6LayoutINS5_IJNS5_IJNS5_IJNSA_ILi32EEENSA_ILi4EEEEEEiEEESR_NS5_IJSC_iEEEEEENS5_IJNS5_IJNS5_IJNSA_ILi16EEESP_EEEiEEENS5_IJNS5_IJNSA_ILi0EEESC_EEENSA_ILi512EEEEEENS5_IJSX_iEEEEEEEEEEESL_S14_NS4_8TiledMMAINS4_8MMA_AtomIJNS4_21SM100_MMA_MXF8F6F4_SSISJ_SJ_fSK_Li128ELi64ELNS4_4UMMA5MajorE0ELS19_0ELNS18_7ScaleInE0ELS1A_0EEEEEENSN_INS5_IJSC_SC_SC_EEENS5_IJSX_SX_SX_EEEEENS5_IJNS4_10UnderscoreES1G_S1G_EEEEENS5_IJNS4_13SM90_TMA_LOADES1J_EEENS5_IJNS4_14ComposedLayoutINS4_7SwizzleILi3ELi4ELi3EEENS4_18smem_ptr_flag_bitsILi8EEENSN_INS5_IJSB_SF_EEENS5_IJSF_SC_EEEEEEENSN_INS5_IJNS5_IJNS5_IJSQ_SC_EEENS5_IJSO_SC_EEEEEESC_NS5_IJSP_NSA_ILi2EEEEEEEEENS5_IJNS5_IJNS5_IJSV_SZ_EEESY_EEESX_NS5_IJSC_SZ_EEEEEEEEEEEvNS4_8identityENS5_IJNS4_23SM90_TMA_LOAD_MULTICASTES27_EEES25_vS26_EENS_8epilogue10collective18CollectiveEpilogueINS2A_23Sm100TmaWarpSpecializedILi3ELi2ELi16ELb1ELb0EEEJNS5_IJSG_SG_SH_EEENS5_IJNSN_ISG_SC_EENSN_INS5_IJSU_S1X_EEENS5_IJSC_SO_EEEEEEEENS_10bfloat16_tESM_S2L_SM_NS2A_6fusion15FusionCallbacksIS2E_NS2M_17LinearCombinationIS2L_fS2L_fLNS_15FloatRoundStyleE2EEES2F_S2K_JEEENS4_5SM1004TMEM4LOAD26SM100_TMEM_LOAD_32dp32b16xES1J_NS1L_INS1M_ILi1ELi4ELi3EEENS1O_ILi16EEENSN_INS5_IJSB_SU_EEENS5_IJSU_SC_EEEEEEENS4_39AutoVectorizingCopyWithAssumedAlignmentILi128EEENS4_14SM90_TMA_STOREES31_S33_S33_EEEvvEEEEvNT_6ParamsE) ;  /* 0xffffff3802447950 */ /* 0x000fea0003c3ffff */
        .weak           $__internal_2_$__cuda_sm10x_tcgen05_guardrail_trap_unallocated_columns_being_dealloced
        .type           $__internal_2_$__cuda_sm10x_tcgen05_guardrail_trap_unallocated_columns_being_dealloced,@function
        .size           $__internal_2_$__cuda_sm10x_tcgen05_guardrail_trap_unallocated_columns_being_dealloced,(.L_x_195 - $__internal_2_$__cuda_sm10x_tcgen05_guardrail_trap_unallocated_columns_being_dealloced)
$__internal_2_$__cuda_sm10x_tcgen05_guardrail_trap_unallocated_columns_being_dealloced:
[----:B------:R-:W-:Y:S05]  /*c6f0*/  BPT.TRAP 0x1 ;  /* 0x000000040000795c */ /* 0x000fea0000300000 */
[----:B------:R-:W-:-:S04]  /*c700*/  HFMA2 R3, -RZ, RZ, 0, 0 ;  /* 0x00000000ff037431 */ /* 0x000fc800000001ff */
[----:B------:R-:W-:Y:S05]  /*c710*/  RET.REL.NODEC R2 `(_ZN7cutlass13device_kernelINS_4gemm6kernel13GemmUniversalIN4cute5tupleIJiiiiEEENS1_10collective13CollectiveMmaINS1_46MainloopSm100TmaUmmaWarpSpecializedBlockScaledILi4ELi2ELi2ENS5_IJNS4_1CILi8EEENSA_ILi1EEESC_EEEEENS5_IJNSA_ILi128EEENSA_ILi64EEENSA_ILi256EEEEEENS5_IJNS_12float_e5m2_tENS_13float_ue8m0_tEEEENS5_IJNS5_IJlSC_lEEENS4_6LayoutINS5_IJNS5_IJNS5_IJNSA_ILi32EEENSA_ILi4EEEEEEiEEESR_NS5_IJSC_iEEEEEENS5_IJNS5_IJNS5_IJNSA_ILi16EEESP_EEEiEEENS5_IJNS5_IJNSA_ILi0EEESC_EEENSA_ILi512EEEEEENS5_IJSX_iEEEEEEEEEEESL_S14_NS4_8TiledMMAINS4_8MMA_AtomIJNS4_21SM100_MMA_MXF8F6F4_SSISJ_SJ_fSK_Li128ELi64ELNS4_4UMMA5MajorE0ELS19_0ELNS18_7ScaleInE0ELS1A_0EEEEEENSN_INS5_IJSC_SC_SC_EEENS5_IJSX_SX_SX_EEEEENS5_IJNS4_10UnderscoreES1G_S1G_EEEEENS5_IJNS4_13SM90_TMA_LOADES1J_EEENS5_IJNS4_14ComposedLayoutINS4_7SwizzleILi3ELi4ELi3EEENS4_18smem_ptr_flag_bitsILi8EEENSN_INS5_IJSB_SF_EEENS5_IJSF_SC_EEEEEEENSN_INS5_IJNS5_IJNS5_IJSQ_SC_EEENS5_IJSO_SC_EEEEEESC_NS5_IJSP_NSA_ILi2EEEEEEEEENS5_IJNS5_IJNS5_IJSV_SZ_EEESY_EEESX_NS5_IJSC_SZ_EEEEEEEEEEEvNS4_8identityENS5_IJNS4_23SM90_TMA_LOAD_MULTICASTES27_EEES25_vS26_EENS_8epilogue10collective18CollectiveEpilogueINS2A_23Sm100TmaWarpSpecializedILi3ELi2ELi16ELb1ELb0EEEJNS5_IJSG_SG_SH_EEENS5_IJNSN_ISG_SC_EENSN_INS5_IJSU_S1X_EEENS5_IJSC_SO_EEEEEEEENS_10bfloat16_tESM_S2L_SM_NS2A_6fusion15FusionCallbacksIS2E_NS2M_17LinearCombinationIS2L_fS2L_fLNS_15FloatRoundStyleE2EEES2F_S2K_JEEENS4_5SM1004TMEM4LOAD26SM100_TMEM_LOAD_32dp32b16xES1J_NS1L_INS1M_ILi1ELi4ELi3EEENS1O_ILi16EEENSN_INS5_IJSB_SU_EEENS5_IJSU_SC_EEEEEEENS4_39AutoVectorizingCopyWithAssumedAlignmentILi128EEENS4_14SM90_TMA_STOREES31_S33_S33_EEEvvEEEEvNT_6ParamsE) ;  /* 0xffffff3802387950 */ /* 0x000fea0003c3ffff */
.L_x_194:
[----:B------:R-:W-:-:S00]  /*c720*/  BRA `(.L_x_194) ;  /* 0xfffffffc00fc7947 */ /* 0x000fc0000383ffff */
[----:B------:R-:W-:-:S00]  /*c730*/  NOP ;  /* 0x0000000000007918 */ /* 0x000fc00000000000 */
        /* <DEDUP_REMOVED lines=12> */
.L_x_195:


//--------------------- .nv.global.init           --------------------------
	.section	.nv.global.init,"aw",@progbits
.nv.global.init:
	.type		$str$27,@object
	.size		$str$27,($str$28 - $str$27)
$str$27:
        /*0000*/ 	.byte	0x28, 0x61, 0x64, 0x64, 0x72, 0x65, 0x73, 0x73, 0x20, 0x26, 0x20, 0x6d, 0x61, 0x73, 0x6b, 0x29
        /*0010*/ 	.byte	0x20, 0x3d, 0x3d, 0x20, 0x30, 0x00
	.type		$str$28,@object
	.size		$str$28,($str$26 - $str$28)
$str$28:
        /*0016*/ 	.byte	0x2f, 0x74, 0x6d, 0x70, 0x2f, 0x63, 0x75, 0x74, 0x6c, 0x61, 0x73, 0x73, 0x5f, 0x73, 0x77, 0x65
        /*0026*/ 	.byte	0x65, 0x70, 0x5f, 0x73, 0x72, 0x63, 0x2f, 0x69, 0x6e, 0x63, 0x6c, 0x75, 0x64, 0x65, 0x2f, 0x63
        /*0036*/ 	.byte	0x75, 0x74, 0x65, 0x2f, 0x70, 0x6f, 0x69, 0x6e, 0x74, 0x65, 0x72, 0x5f, 0x66, 0x6c, 0x61, 0x67
        /*0046*/ 	.byte	0x67, 0x65, 0x64, 0x2e, 0x68, 0x70, 0x70, 0x00
	.type		$str$26,@object
	.size		$str$26,($str$25 - $str$26)
$str$26:
        /*004e*/ 	.byte	0x2f, 0x74, 0x6d, 0x70, 0x2f, 0x63, 0x75, 0x74, 0x6c, 0x61, 0x73, 0x73, 0x5f, 0x73, 0x77, 0x65
        /*005e*/ 	.byte	0x65, 0x70, 0x5f, 0x73, 0x72, 0x63, 0x2f, 0x69, 0x6e, 0x63, 0x6c, 0x75, 0x64, 0x65, 0x2f, 0x63
        /*006e*/ 	.byte	0x75, 0x74, 0x65, 0x2f, 0x61, 0x74, 0x6f, 0x6d, 0x2f, 0x63, 0x6f, 0x70, 0x79, 0x5f, 0x74, 0x72
        /*007e*/ 	.byte	0x61, 0x69, 0x74, 0x73, 0x5f, 0x73, 0x6d, 0x31, 0x30, 0x30, 0x2e, 0x68, 0x70, 0x70, 0x00
	.type		$str$25,@object
	.size		$str$25,(__unnamed_1 - $str$25)
$str$25:
        /*008d*/ 	.byte	0x28, 0x28, 0x75, 0x69, 0x6e, 0x74, 0x33, 0x32, 0x5f, 0x74, 0x28, 0x74, 0x68, 0x72, 0x65, 0x61
        /*009d*/ 	.byte	0x64, 0x49, 0x64, 0x78, 0x2e, 0x78, 0x29, 0x20, 0x2f, 0x20, 0x33, 0x32, 0x29, 0x20, 0x25, 0x20
        /*00ad*/ 	.byte	0x34, 0x29, 0x20, 0x3d, 0x3d, 0x20, 0x28, 0x28, 0x28, 0x74, 0x6d, 0x65, 0x6d, 0x5f, 0x61, 0x64
        /*00bd*/ 	.byte	0x64, 0x72, 0x20, 0x3e, 0x3e, 0x20, 0x31, 0x36, 0x29, 0x20, 0x2f, 0x20, 0x33, 0x32, 0x29, 0x20
        /*00cd*/ 	.byte	0x25, 0x20, 0x34, 0x29, 0x00
	.type		__unnamed_1,@object
	.size		__unnamed_1,(__unnamed_2 - __unnamed_1)
__unnamed_1:
        /*00d2*/ 	.byte	0x61, 0x75, 0x74, 0x6f, 0x20, 0x63, 0x75, 0x74, 0x65, 0x3a, 0x3a, 0x61, 0x73, 0x5f, 0x70, 0x6f
        /* <DEDUP_REMOVED lines=24> */
        /*0262*/ 	.byte	0x43, 0x3c, 0x32, 0x30, 0x34, 0x38, 0x3e, 0x3e, 0x3e, 0x3e, 0x5d, 0x00
	.type		__unnamed_2,@object
	.size		__unnamed_2,(.L_2 - __unnamed_2)
__unnamed_2:
        /* <DEDUP_REMOVED lines=40> */
        /*04ee*/ 	.byte	0x3a, 0x3a, 0x43, 0x3c, 0x30, 0x3e, 0x3e, 0x3e, 0x3e, 0x5d, 0x00
.L_2:


//--------------------- .nv.shared._ZN7cutlass13device_kernelINS_4gemm6kernel13GemmUniversalIN4cute5tupleIJiiiiEEENS1_10collective13CollectiveMmaINS1_46MainloopSm100TmaUmmaWarpSpecializedBlockScaledILi4ELi2ELi2ENS5_IJNS4_1CILi8EEENSA_ILi1EEESC_EEEEENS5_IJNSA_ILi128EEENSA_ILi64EEENSA_ILi256EEEEEENS5_IJNS_12float_e5m2_tENS_13float_ue8m0_tEEEENS5_IJNS5_IJlSC_lEEENS4_6LayoutINS5_IJNS5_IJNS5_IJNSA_ILi32EEENSA_ILi4EEEEEEiEEESR_NS5_IJSC_iEEEEEENS5_IJNS5_IJNS5_IJNSA_ILi16EEESP_EEEiEEENS5_IJNS5_IJNSA_ILi0EEESC_EEENSA_ILi512EEEEEENS5_IJSX_iEEEEEEEEEEESL_S14_NS4_8TiledMMAINS4_8MMA_AtomIJNS4_21SM100_MMA_MXF8F6F4_SSISJ_SJ_fSK_Li128ELi64ELNS4_4UMMA5MajorE0ELS19_0ELNS18_7ScaleInE0ELS1A_0EEEEEENSN_INS5_IJSC_SC_SC_EEENS5_IJSX_SX_SX_EEEEENS5_IJNS4_10UnderscoreES1G_S1G_EEEEENS5_IJNS4_13SM90_TMA_LOADES1J_EEENS5_IJNS4_14ComposedLayoutINS4_7SwizzleILi3ELi4ELi3EEENS4_18smem_ptr_flag_bitsILi8EEENSN_INS5_IJSB_SF_EEENS5_IJSF_SC_EEEEEEENSN_INS5_IJNS5_IJNS5_IJSQ_SC_EEENS5_IJSO_SC_EEEEEESC_NS5_IJSP_NSA_ILi2EEEEEEEEENS5_IJNS5_IJNS5_IJSV_SZ_EEESY_EEESX_NS5_IJSC_SZ_EEEEEEEEEEEvNS4_8identityENS5_IJNS4_23SM90_TMA_LOAD_MULTICASTES27_EEES25_vS26_EENS_8epilogue10collective18CollectiveEpilogueINS2A_23Sm100TmaWarpSpecializedILi3ELi2ELi16ELb1ELb0EEEJNS5_IJSG_SG_SH_EEENS5_IJNSN_ISG_SC_EENSN_INS5_IJSU_S1X_EEENS5_IJSC_SO_EEEEEEEENS_10bfloat16_tESM_S2L_SM_NS2A_6fusion15FusionCallbacksIS2E_NS2M_17LinearCombinationIS2L_fS2L_fLNS_15FloatRoundStyleE2EEES2F_S2K_JEEENS4_5SM1004TMEM4LOAD26SM100_TMEM_LOAD_32dp32b16xES1J_NS1L_INS1M_ILi1ELi4ELi3EEENS1O_ILi16EEENSN_INS5_IJSB_SU_EEENS5_IJSU_SC_EEEEEEENS4_39AutoVectorizingCopyWithAssumedAlignmentILi128EEENS4_14SM90_TMA_STOREES31_S33_S33_EEEvvEEEEvNT_6ParamsE --------------------------
	.section	.nv.shared._ZN7cutlass13device_kernelINS_4gemm6kernel13GemmUniversalIN4cute5tupleIJiiiiEEENS1_10collective13CollectiveMmaINS1_46MainloopSm100TmaUmmaWarpSpecializedBlockScaledILi4ELi2ELi2ENS5_IJNS4_1CILi8EEENSA_ILi1EEESC_EEEEENS5_IJNSA_ILi128EEENSA_ILi64EEENSA_ILi256EEEEEENS5_IJNS_12float_e5m2_tENS_13float_ue8m0_tEEEENS5_IJNS5_IJlSC_lEEENS4_6LayoutINS5_IJNS5_IJNS5_IJNSA_ILi32EEENSA_ILi4EEEEEEiEEESR_NS5_IJSC_iEEEEEENS5_IJNS5_IJNS5_IJNSA_ILi16EEESP_EEEiEEENS5_IJNS5_IJNSA_ILi0EEESC_EEENSA_ILi512EEEEEENS5_IJSX_iEEEEEEEEEEESL_S14_NS4_8TiledMMAINS4_8MMA_AtomIJNS4_21SM100_MMA_MXF8F6F4_SSISJ_SJ_fSK_Li128ELi64ELNS4_4UMMA5MajorE0ELS19_0ELNS18_7ScaleInE0ELS1A_0EEEEEENSN_INS5_IJSC_SC_SC_EEENS5_IJSX_SX_SX_EEEEENS5_IJNS4_10UnderscoreES1G_S1G_EEEEENS5_IJNS4_13SM90_TMA_LOADES1J_EEENS5_IJNS4_14ComposedLayoutINS4_7SwizzleILi3ELi4ELi3EEENS4_18smem_ptr_flag_bitsILi8EEENSN_INS5_IJSB_SF_EEENS5_IJSF_SC_EEEEEEENSN_INS5_IJNS5_IJNS5_IJSQ_SC_EEENS5_IJSO_SC_EEEEEESC_NS5_IJSP_NSA_ILi2EEEEEEEEENS5_IJNS5_IJNS5_IJSV_SZ_EEESY_EEESX_NS5_IJSC_SZ_EEEEEEEEEEEvNS4_8identityENS5_IJNS4_23SM90_TMA_LOAD_MULTICASTES27_EEES25_vS26_EENS_8epilogue10collective18CollectiveEpilogueINS2A_23Sm100TmaWarpSpecializedILi3ELi2ELi16ELb1ELb0EEEJNS5_IJSG_SG_SH_EEENS5_IJNSN_ISG_SC_EENSN_INS5_IJSU_S1X_EEENS5_IJSC_SO_EEEEEEEENS_10bfloat16_tESM_S2L_SM_NS2A_6fusion15FusionCallbacksIS2E_NS2M_17LinearCombinationIS2L_fS2L_fLNS_15FloatRoundStyleE2EEES2F_S2K_JEEENS4_5SM1004TMEM4LOAD26SM100_TMEM_LOAD_32dp32b16xES1J_NS1L_INS1M_ILi1ELi4ELi3EEENS1O_ILi16EEENSN_INS5_IJSB_SU_EEENS5_IJSU_SC_EEEEEEENS4_39AutoVectorizingCopyWithAssumedAlignmentILi128EEENS4_14SM90_TMA_STOREES31_S33_S33_EEEvvEEEEvNT_6ParamsE,"aw",@nobits
	.sectionflags	@""
	.align	16
	.zero		1024


//--------------------- .nv.shared.reserved.0     --------------------------
	.section	.nv.shared.reserved.0,"aw",@nobits
	.weak		__nv_reservedSMEM_offset_0_alias
	.size		__nv_reservedSMEM_offset_0_alias, 0, 64
	.other		__nv_reservedSMEM_offset_0_alias,@"STO_CUDA_RESERVED_SHARED STV_DEFAULT"
__nv_reservedSMEM_offset_0_alias:
	.zero		0
.nv.shared.reserved.0:
	.zero		64
	.weak		__nv_reservedSMEM_tcgen05_partition
	.type		__nv_reservedSMEM_tcgen05_partition,@object
	.size		__nv_reservedSMEM_tcgen05_partition,(.L_0 - __nv_reservedSMEM_tcgen05_partition)
__nv_reservedSMEM_tcgen05_partition:
	.zero		32
.L_0:


//--------------------- .nv.global                --------------------------
	.section	.nv.global,"aw",@nobits
.nv.global:
	.type		_ZN40_INTERNAL_00dd23ba_4_k_cu_f1dcb3fb_198734cute1_E,@object
	.size		_ZN40_INTERNAL_00dd23ba_4_k_cu_f1dcb3fb_198734cute1_E,(_ZN40_INTERNAL_00dd23ba_4_k_cu_f1dcb3fb_198734cuda3std3__45__cpo6cbeginE - _ZN40_INTERNAL_00dd23ba_4_k_cu_f1dcb3fb_198734cute1_E)
_ZN40_INTERNAL_00dd23ba_4_k_cu_f1dcb3fb_198734cute1_E:
	.zero		1
	.type		_ZN40_INTERNAL_00dd23ba_4_k_cu_f1dcb3fb_198734cuda3std3__45__cpo6cbeginE,@object
	.size		_ZN40_INTERNAL_00dd23ba_4_k_cu_f1dcb3fb_198734cuda3std3__45__cpo6cbeginE,(_ZN40_INTERNAL_00dd23ba_4_k_cu_f1dcb3fb_198734cuda3std3__48in_placeE - _ZN40_INTERNAL_00dd23ba_4_k_cu_f1dcb3fb_198734cuda3std3__45__cpo6cbeginE)
_ZN40_INTERNAL_00dd23ba_4_k_cu_f1dcb3fb_198734cuda3std3__45__cpo6cbeginE:
	.zero		1
	.type		_ZN40_INTERNAL_00dd23ba_4_k_cu_f1dcb3fb_198734cuda3std3__48in_placeE,@object
	.size		_ZN40_INTERNAL_00dd23ba_4_k_cu_f1dcb3fb_198734cuda3std3__48in_placeE,(_ZN40_INTERNAL_00dd23ba_4_k_cu_f1dcb3fb_198734cuda3std6ranges3__45__cpo9iter_moveE - _ZN40_INTERNAL_00dd23ba_4_k_cu_f1dcb3fb_198734cuda3std3__48in_placeE)
_ZN40_INTERNAL_00dd23ba_4_k_cu_f1dcb3fb_198734cuda3std3__48in_placeE:
	.zero		1
	.type		_ZN40_INTERNAL_00dd23ba_4_k_cu_f1dcb3fb_198734cuda3std6ranges3__45__cpo9iter_moveE,@object
	.size		_ZN40_INTERNAL_00dd23ba_4_k_cu_f1dcb3fb_198734cuda3std6ranges3__45__cpo9iter_moveE,(_ZN40_INTERNAL_00dd23ba_4_k_cu_f1dcb3fb_198734cuda3std3__45__cpo5beginE - _ZN40_INTERNAL_00dd23ba_4_k_cu_f1dcb3fb_198734cuda3std6ranges3__45__cpo9iter_moveE)
_ZN40_INTERNAL_00dd23ba_4_k_cu_f1dcb3fb_198734cuda3std6ranges3__45__cpo9iter_moveE:
	.zero		1
	.type		_ZN40_INTERNAL_00dd23ba_4_k_cu_f1dcb3fb_198734cuda3std3__45__cpo5beginE,@object
	.size		_ZN40_INTERNAL_00dd23ba_4_k_cu_f1dcb3fb_198734cuda3std3__45__cpo5beginE,(_ZN40_INTERNAL_00dd23ba_4_k_cu_f1dcb3fb_198734cuda3std3__442_GLOBAL__N__00dd23ba_4_k_cu_f1dcb3fb_198736ignoreE - _ZN40_INTERNAL_00dd23ba_4_k_cu_f1dcb3fb_198734cuda3std3__45__cpo5beginE)
_ZN40_INTERNAL_00dd23ba_4_k_cu_f1dcb3fb_198734cuda3std3__45__cpo5beginE:
	.zero		1
	.type		_ZN40_INTERNAL_00dd23ba_4_k_cu_f1dcb3fb_198734cuda3std3__442_GLOBAL__N__00dd23ba_4_k_cu_f1dcb3fb_198736ignoreE,@object
	.size		_ZN40_INTERNAL_00dd23ba_4_k_cu_f1dcb3fb_198734cuda3std3__442_GLOBAL__N__00dd23ba_4_k_cu_f1dcb3fb_198736ignoreE,(_ZN40_INTERNAL_00dd23ba_4_k_cu_f1dcb3fb_198734cute7productE - _ZN40_INTERNAL_00dd23ba_4_k_cu_f1dcb3fb_198734cuda3std3__442_GLOBAL__N__00dd23ba_4_k_cu_f1dcb3fb_198736ignoreE)
_ZN40_INTERNAL_00dd23ba_4_k_cu_f1dcb3fb_198734cuda3std3__442_GLOBAL__N__00dd23ba_4_k_cu_f1dcb3fb_198736ignoreE:
	.zero		1
	.type		_ZN40_INTERNAL_00dd23ba_4_k_cu_f1dcb3fb_198734cute7productE,@object
	.size		_ZN40_INTERNAL_00dd23ba_4_k_cu_f1dcb3fb_198734cute7productE,(_ZN40_INTERNAL_00dd23ba_4_k_cu_f1dcb3fb_198734cuda3std3__45__cpo3endE - _ZN40_INTERNAL_00dd23ba_4_k_cu_f1dcb3fb_198734cute7productE)
_ZN40_INTERNAL_00dd23ba_4_k_cu_f1dcb3fb_198734cute7productE:
	.zero		1
	.type		_ZN40_INTERNAL_00dd23ba_4_k_cu_f1dcb3fb_198734cuda3std3__45__cpo3endE,@object
	.size		_ZN40_INTERNAL_00dd23ba_4_k_cu_f1dcb3fb_198734cuda3std3__45__cpo3endE,(_ZN40_INTERNAL_00dd23ba_4_k_cu_f1dcb3fb_198734cuda3std3__419piecewise_constructE - _ZN40_INTERNAL_00dd23ba_4_k_cu_f1dcb3fb_198734cuda3std3__45__cpo3endE)
_ZN40_INTERNAL_00dd23ba_4_k_cu_f1dcb3fb_198734cuda3std3__45__cpo3endE:
	.zero		1
	.type		_ZN40_INTERNAL_00dd23ba_4_k_cu_f1dcb3fb_198734cuda3std3__419piecewise_constructE,@object
	.size		_ZN40_INTERNAL_00dd23ba_4_k_cu_f1dcb3fb_198734cuda3std3__419piecewise_constructE,(_ZN40_INTERNAL_00dd23ba_4_k_cu_f1dcb3fb_198734cuda3std3__45__cpo4cendE - _ZN40_INTERNAL_00dd23ba_4_k_cu_f1dcb3fb_198734cuda3std3__419piecewise_constructE)
_ZN40_INTERNAL_00dd23ba_4_k_cu_f1dcb3fb_198734cuda3std3__419piecewise_constructE:
	.zero		1
	.type		_ZN40_INTERNAL_00dd23ba_4_k_cu_f1dcb3fb_198734cuda3std3__45__cpo4cendE,@object
	.size		_ZN40_INTERNAL_00dd23ba_4_k_cu_f1dcb3fb_198734cuda3std3__45__cpo4cendE,(_ZN40_INTERNAL_00dd23ba_4_k_cu_f1dcb3fb_198734cuda3std6ranges3__45__cpo4swapE - _ZN40_INTERNAL_00dd23ba_4_k_cu_f1dcb3fb_198734cuda3std3__45__cpo4cendE)
_ZN40_INTERNAL_00dd23ba_4_k_cu_f1dcb3fb_198734cuda3std3__45__cpo4cendE:
	.zero		1
	.type		_ZN40_INTERNAL_00dd23ba_4_k_cu_f1dcb3fb_198734cuda3std6ranges3__45__cpo4swapE,@object
	.size		_ZN40_INTERNAL_00dd23ba_4_k_cu_f1dcb3fb_198734cuda3std6ranges3__45__cpo4swapE,(.L_10 - _ZN40_INTERNAL_00dd23ba_4_k_cu_f1dcb3fb_198734cuda3std6ranges3__45__cpo4swapE)
_ZN40_INTERNAL_00dd23ba_4_k_cu_f1dcb3fb_198734cuda3std6ranges3__45__cpo4swapE:
	.zero		1
.L_10:


//--------------------- .nv.constant0._ZN7cutlass13device_kernelINS_4gemm6kernel13GemmUniversalIN4cute5tupleIJiiiiEEENS1_10collective13CollectiveMmaINS1_46MainloopSm100TmaUmmaWarpSpecializedBlockScaledILi4ELi2ELi2ENS5_IJNS4_1CILi8EEENSA_ILi1EEESC_EEEEENS5_IJNSA_ILi128EEENSA_ILi64EEENSA_ILi256EEEEEENS5_IJNS_12float_e5m2_tENS_13float_ue8m0_tEEEENS5_IJNS5_IJlSC_lEEENS4_6LayoutINS5_IJNS5_IJNS5_IJNSA_ILi32EEENSA_ILi4EEEEEEiEEESR_NS5_IJSC_iEEEEEENS5_IJNS5_IJNS5_IJNSA_ILi16EEESP_EEEiEEENS5_IJNS5_IJNSA_ILi0EEESC_EEENSA_ILi512EEEEEENS5_IJSX_iEEEEEEEEEEESL_S14_NS4_8TiledMMAINS4_8MMA_AtomIJNS4_21SM100_MMA_MXF8F6F4_SSISJ_SJ_fSK_Li128ELi64ELNS4_4UMMA5MajorE0ELS19_0ELNS18_7ScaleInE0ELS1A_0EEEEEENSN_INS5_IJSC_SC_SC_EEENS5_IJSX_SX_SX_EEEEENS5_IJNS4_10UnderscoreES1G_S1G_EEEEENS5_IJNS4_13SM90_TMA_LOADES1J_EEENS5_IJNS4_14ComposedLayoutINS4_7SwizzleILi3ELi4ELi3EEENS4_18smem_ptr_flag_bitsILi8EEENSN_INS5_IJSB_SF_EEENS5_IJSF_SC_EEEEEEENSN_INS5_IJNS5_IJNS5_IJSQ_SC_EEENS5_IJSO_SC_EEEEEESC_NS5_IJSP_NSA_ILi2EEEEEEEEENS5_IJNS5_IJNS5_IJSV_SZ_EEESY_EEESX_NS5_IJSC_SZ_EEEEEEEEEEEvNS4_8identityENS5_IJNS4_23SM90_TMA_LOAD_MULTICASTES27_EEES25_vS26_EENS_8epilogue10collective18CollectiveEpilogueINS2A_23Sm100TmaWarpSpecializedILi3ELi2ELi16ELb1ELb0EEEJNS5_IJSG_SG_SH_EEENS5_IJNSN_ISG_SC_EENSN_INS5_IJSU_S1X_EEENS5_IJSC_SO_EEEEEEEENS_10bfloat16_tESM_S2L_SM_NS2A_6fusion15FusionCallbacksIS2E_NS2M_17LinearCombinationIS2L_fS2L_fLNS_15FloatRoundStyleE2EEES2F_S2K_JEEENS4_5SM1004TMEM4LOAD26SM100_TMEM_LOAD_32dp32b16xES1J_NS1L_INS1M_ILi1ELi4ELi3EEENS1O_ILi16EEENSN_INS5_IJSB_SU_EEENS5_IJSU_SC_EEEEEEENS4_39AutoVectorizingCopyWithAssumedAlignmentILi128EEENS4_14SM90_TMA_STOREES31_S33_S33_EEEvvEEEEvNT_6ParamsE --------------------------
	.section	.nv.constant0._ZN7cutlass13device_kernelINS_4gemm6kernel13GemmUniversalIN4cute5tupleIJiiiiEEENS1_10collective13CollectiveMmaINS1_46MainloopSm100TmaUmmaWarpSpecializedBlockScaledILi4ELi2ELi2ENS5_IJNS4_1CILi8EEENSA_ILi1EEESC_EEEEENS5_IJNSA_ILi128EEENSA_ILi64EEENSA_ILi256EEEEEENS5_IJNS_12float_e5m2_tENS_13float_ue8m0_tEEEENS5_IJNS5_IJlSC_lEEENS4_6LayoutINS5_IJNS5_IJNS5_IJNSA_ILi32EEENSA_ILi4EEEEEEiEEESR_NS5_IJSC_iEEEEEENS5_IJNS5_IJNS5_IJNSA_ILi16EEESP_EEEiEEENS5_IJNS5_IJNSA_ILi0EEESC_EEENSA_ILi512EEEEEENS5_IJSX_iEEEEEEEEEEESL_S14_NS4_8TiledMMAINS4_8MMA_AtomIJNS4_21SM100_MMA_MXF8F6F4_SSISJ_SJ_fSK_Li128ELi64ELNS4_4UMMA5MajorE0ELS19_0ELNS18_7ScaleInE0ELS1A_0EEEEEENSN_INS5_IJSC_SC_SC_EEENS5_IJSX_SX_SX_EEEEENS5_IJNS4_10UnderscoreES1G_S1G_EEEEENS5_IJNS4_13SM90_TMA_LOADES1J_EEENS5_IJNS4_14ComposedLayoutINS4_7SwizzleILi3ELi4ELi3EEENS4_18smem_ptr_flag_bitsILi8EEENSN_INS5_IJSB_SF_EEENS5_IJSF_SC_EEEEEEENSN_INS5_IJNS5_IJNS5_IJSQ_SC_EEENS5_IJSO_SC_EEEEEESC_NS5_IJSP_NSA_ILi2EEEEEEEEENS5_IJNS5_IJNS5_IJSV_SZ_EEESY_EEESX_NS5_IJSC_SZ_EEEEEEEEEEEvNS4_8identityENS5_IJNS4_23SM90_TMA_LOAD_MULTICASTES27_EEES25_vS26_EENS_8epilogue10collective18CollectiveEpilogueINS2A_23Sm100TmaWarpSpecializedILi3ELi2ELi16ELb1ELb0EEEJNS5_IJSG_SG_SH_EEENS5_IJNSN_ISG_SC_EENSN_INS5_IJSU_S1X_EEENS5_IJSC_SO_EEEEEEEENS_10bfloat16_tESM_S2L_SM_NS2A_6fusion15FusionCallbacksIS2E_NS2M_17LinearCombinationIS2L_fS2L_fLNS_15FloatRoundStyleE2EEES2F_S2K_JEEENS4_5SM1004TMEM4LOAD26SM100_TMEM_LOAD_32dp32b16xES1J_NS1L_INS1M_ILi1ELi4ELi3EEENS1O_ILi16EEENSN_INS5_IJSB_SU_EEENS5_IJSU_SC_EEEEEEENS4_39AutoVectorizingCopyWithAssumedAlignmentILi128EEENS4_14SM90_TMA_STOREES31_S33_S33_EEEvvEEEEvNT_6ParamsE,"a",@progbits
	.sectionflags	@""
	.align	4
.nv.constant0._ZN7cutlass13device_kernelINS_4gemm6kernel13GemmUniversalIN4cute5tupleIJiiiiEEENS1_10collective13CollectiveMmaINS1_46MainloopSm100TmaUmmaWarpSpecializedBlockScaledILi4ELi2ELi2ENS5_IJNS4_1CILi8EEENSA_ILi1EEESC_EEEEENS5_IJNSA_ILi128EEENSA_ILi64EEENSA_ILi256EEEEEENS5_IJNS_12float_e5m2_tENS_13float_ue8m0_tEEEENS5_IJNS5_IJlSC_lEEENS4_6LayoutINS5_IJNS5_IJNS5_IJNSA_ILi32EEENSA_ILi4EEEEEEiEEESR_NS5_IJSC_iEEEEEENS5_IJNS5_IJNS5_IJNSA_ILi16EEESP_EEEiEEENS5_IJNS5_IJNSA_ILi0EEESC_EEENSA_ILi512EEEEEENS5_IJSX_iEEEEEEEEEEESL_S14_NS4_8TiledMMAINS4_8MMA_AtomIJNS4_21SM100_MMA_MXF8F6F4_SSISJ_SJ_fSK_Li128ELi64ELNS4_4UMMA5MajorE0ELS19_0ELNS18_7ScaleInE0ELS1A_0EEEEEENSN_INS5_IJSC_SC_SC_EEENS5_IJSX_SX_SX_EEEEENS5_IJNS4_10UnderscoreES1G_S1G_EEEEENS5_IJNS4_13SM90_TMA_LOADES1J_EEENS5_IJNS4_14ComposedLayoutINS4_7SwizzleILi3ELi4ELi3EEENS4_18smem_ptr_flag_bitsILi8EEENSN_INS5_IJSB_SF_EEENS5_IJSF_SC_EEEEEEENSN_INS5_IJNS5_IJNS5_IJSQ_SC_EEENS5_IJSO_SC_EEEEEESC_NS5_IJSP_NSA_ILi2EEEEEEEEENS5_IJNS5_IJNS5_IJSV_SZ_EEESY_EEESX_NS5_IJSC_SZ_EEEEEEEEEEEvNS4_8identityENS5_IJNS4_23SM90_TMA_LOAD_MULTICASTES27_EEES25_vS26_EENS_8epilogue10collective18CollectiveEpilogueINS2A_23Sm100TmaWarpSpecializedILi3ELi2ELi16ELb1ELb0EEEJNS5_IJSG_SG_SH_EEENS5_IJNSN_ISG_SC_EENSN_INS5_IJSU_S1X_EEENS5_IJSC_SO_EEEEEEEENS_10bfloat16_tESM_S2L_SM_NS2A_6fusion15FusionCallbacksIS2E_NS2M_17LinearCombinationIS2L_fS2L_fLNS_15FloatRoundStyleE2EEES2F_S2K_JEEENS4_5SM1004TMEM4LOAD26SM100_TMEM_LOAD_32dp32b16xES1J_NS1L_INS1M_ILi1ELi4ELi3EEENS1O_ILi16EEENSN_INS5_IJSB_SU_EEENS5_IJSU_SC_EEEEEEENS4_39AutoVectorizingCopyWithAssumedAlignmentILi128EEENS4_14SM90_TMA_STOREES31_S33_S33_EEEvvEEEEvNT_6ParamsE:
	.zero		3968


//--------------------- SYMBOLS --------------------------

	.type		.nv.reservedSmem.offset0,@object
	.size		.nv.reservedSmem.offset0,0x4
	.type		.nv.reservedSmem.cap,@object
	.size		.nv.reservedSmem.cap,0x4
	.type		__assertfail,@function
